def matmul_kernel(
    a_ptr,
    b_ptr,
    c_ptr,
    M,
    N,
    K,
    stride_am,
    stride_ak,
    stride_bk,
    stride_bn,
    stride_cm,
    stride_cn,
    BLOCK_M: tl.constexpr,
    BLOCK_N: tl.constexpr,
    BLOCK_K: tl.constexpr,
    GROUP_M: tl.constexpr,
):
    pid = tl.program_id(axis=0)
    num_pid_m = tl.cdiv(M, BLOCK_M)
    num_pid_n = tl.cdiv(N, BLOCK_N)
    num_pid_in_group = GROUP_M * num_pid_n
    group_id = pid // num_pid_in_group
    first_pid_m = group_id * GROUP_M
    group_size_m = min(num_pid_m - first_pid_m, GROUP_M)
    pid_m = first_pid_m + ((pid % num_pid_in_group) % group_size_m)
    pid_n = (pid % num_pid_in_group) // group_size_m

    offs_am = (pid_m * BLOCK_M + tl.arange(0, BLOCK_M)) % M
    offs_bn = (pid_n * BLOCK_N + tl.arange(0, BLOCK_N)) % N
    offs_k = tl.arange(0, BLOCK_K)
    a_ptrs = a_ptr + offs_am[:, None] * stride_am + offs_k[None, :] * stride_ak
    b_ptrs = b_ptr + offs_k[:, None] * stride_bk + offs_bn[None, :] * stride_bn

    acc = tl.zeros((BLOCK_M, BLOCK_N), dtype=tl.float32)
    for kk in range(0, tl.cdiv(K, BLOCK_K)):
        a = tl.load(a_ptrs, mask=offs_k[None, :] < K - kk * BLOCK_K, other=0.0)
        b = tl.load(b_ptrs, mask=offs_k[:, None] < K - kk * BLOCK_K, other=0.0)
        acc = tl.dot(a, b, acc)
        a_ptrs += BLOCK_K * stride_ak
        b_ptrs += BLOCK_K * stride_bk

    c = acc.to(c_ptr.dtype.element_ty)
    offs_cm = pid_m * BLOCK_M + tl.arange(0, BLOCK_M)
    offs_cn = pid_n * BLOCK_N + tl.arange(0, BLOCK_N)
    c_ptrs = c_ptr + offs_cm[:, None] * stride_cm + offs_cn[None, :] * stride_cn
    mask = (offs_cm[:, None] < M) & (offs_cn[None, :] < N)
    tl.store(c_ptrs, c, mask=mask)

# config = {"BLOCK_K": 128, "BLOCK_M": 128, "BLOCK_N": 128, "GROUP_M": 1, "arch": "sm_90", "dtype": "fp8e5m2", "num_ctas": 1, "num_stages": 3, "num_warps": 4}
# arch = sm_90


// ===== COMPILED SASS (sm_90a) =====

	.target	sm_90a

	.elftype	@"ET_EXEC"


//--------------------- .note.nv.tkinfo           --------------------------
	.section	.note.nv.tkinfo,"",@"SHT_NOTE"
	.sectionflags	@"SHF_NOTE_NV_TKINFO"
	.tkinfo
        /*0018*/ 	.word	0x00000002
        /*0030*/ 	.string	""
        /*0030*/ 	.string	"ptxas"
        /*0030*/ 	.string	"Cuda compilation tools, release 13.0, V13.0.88"
        /*0030*/ 	.string	"Build cuda_13.0.r13.0/compiler.36424714_0"
        /*0030*/ 	.string	"-v  -suppress-debug-info  -lineinfo  -arch sm_90a "



//--------------------- .note.nv.cuinfo           --------------------------
	.section	.note.nv.cuinfo,"",@"SHT_NOTE"
	.sectionflags	@"SHF_NOTE_NV_CUINFO"
        /*0018*/ 	.short	0x0002
        /*001a*/ 	.short	0x005a
        /*001c*/ 	.short	0x0082
	.zero		2


//--------------------- .nv.info                  --------------------------
	.section	.nv.info,"",@"SHT_CUDA_INFO"
	.align	4


	//----- nvinfo : EIATTR_REGCOUNT
	.align		4
        /*0000*/ 	.byte	0x04, 0x2f
        /*0002*/ 	.short	(.L_1 - .L_0)
	.align		4
.L_0:
        /*0004*/ 	.word	index@(matmul_kernel)
        /*0008*/ 	.word	0x000000ff


	//----- nvinfo : EIATTR_FRAME_SIZE
	.align		4
.L_1:
        /*000c*/ 	.byte	0x04, 0x11
        /*000e*/ 	.short	(.L_3 - .L_2)
	.align		4
.L_2:
        /*0010*/ 	.word	index@(matmul_kernel)
        /*0014*/ 	.word	0x000008e0


	//----- nvinfo : EIATTR_MIN_STACK_SIZE
	.align		4
.L_3:
        /*0018*/ 	.byte	0x04, 0x12
        /*001a*/ 	.short	(.L_5 - .L_4)
	.align		4
.L_4:
        /*001c*/ 	.word	index@(matmul_kernel)
        /*0020*/ 	.word	0x000008e0
.L_5:


//--------------------- .nv.compat                --------------------------
	.section	.nv.compat,"",@"SHT_CUDA_COMPAT_INFO"
	.align	4
        /*0000*/ 	.byte	0x02, 0x09, 0x01, 0x00, 0x02, 0x02, 0x04, 0x00, 0x02, 0x05, 0x05, 0x00, 0x03, 0x07, 0x01, 0x01
        /*0010*/ 	.byte	0x02, 0x03, 0x00, 0x00, 0x02, 0x06, 0x01, 0x00, 0x04, 0x0b, 0x08, 0x00, 0x00, 0x00, 0x00, 0x00
        /*0020*/ 	.byte	0x00, 0x00, 0x00, 0x00


//--------------------- .nv.info.matmul_kernel    --------------------------
	.section	.nv.info.matmul_kernel,"",@"SHT_CUDA_INFO"
	.sectionflags	@""
	.align	4


	//----- nvinfo : EIATTR_CUDA_API_VERSION
	.align		4
        /*0000*/ 	.byte	0x04, 0x37
        /*0002*/ 	.short	(.L_7 - .L_6)
.L_6:
        /*0004*/ 	.word	0x00000082


	//----- nvinfo : EIATTR_KPARAM_INFO
	.align		4
.L_7:
        /*0008*/ 	.byte	0x04, 0x17
        /*000a*/ 	.short	(.L_9 - .L_8)
.L_8:
        /*000c*/ 	.word	0x00000000
        /*0010*/ 	.short	0x000d
        /*0012*/ 	.short	0x0048
        /*0014*/ 	.byte	0x00, 0xf4, 0x21, 0x00


	//----- nvinfo : EIATTR_KPARAM_INFO
	.align		4
.L_9:
        /*0018*/ 	.byte	0x04, 0x17
        /*001a*/ 	.short	(.L_11 - .L_10)
.L_10:
        /*001c*/ 	.word	0x00000000
        /*0020*/ 	.short	0x000c
        /*0022*/ 	.short	0x0040
        /*0024*/ 	.byte	0x00, 0xf4, 0x21, 0x00


	//----- nvinfo : EIATTR_KPARAM_INFO
	.align		4
.L_11:
        /*0028*/ 	.byte	0x04, 0x17
        /*002a*/ 	.short	(.L_13 - .L_12)
.L_12:
        /*002c*/ 	.word	0x00000000
        /*0030*/ 	.short	0x000b
        /*0032*/ 	.short	0x0038
        /*0034*/ 	.byte	0x00, 0xf0, 0x11, 0x00


	//----- nvinfo : EIATTR_KPARAM_INFO
	.align		4
.L_13:
        /*0038*/ 	.byte	0x04, 0x17
        /*003a*/ 	.short	(.L_15 - .L_14)
.L_14:
        /*003c*/ 	.word	0x00000000
        /*0040*/ 	.short	0x000a
        /*0042*/ 	.short	0x0034
        /*0044*/ 	.byte	0x00, 0xf0, 0x11, 0x00


	//----- nvinfo : EIATTR_KPARAM_INFO
	.align		4
.L_15:
        /*0048*/ 	.byte	0x04, 0x17
        /*004a*/ 	.short	(.L_17 - .L_16)
.L_16:
        /*004c*/ 	.word	0x00000000
        /*0050*/ 	.short	0x0009
        /*0052*/ 	.short	0x0030
        /*0054*/ 	.byte	0x00, 0xf0, 0x11, 0x00


	//----- nvinfo : EIATTR_KPARAM_INFO
	.align		4
.L_17:
        /*0058*/ 	.byte	0x04, 0x17
        /*005a*/ 	.short	(.L_19 - .L_18)
.L_18:
        /*005c*/ 	.word	0x00000000
        /*0060*/ 	.short	0x0008
        /*0062*/ 	.short	0x002c
        /*0064*/ 	.byte	0x00, 0xf0, 0x11, 0x00


	//----- nvinfo : EIATTR_KPARAM_INFO
	.align		4
.L_19:
        /*0068*/ 	.byte	0x04, 0x17
        /*006a*/ 	.short	(.L_21 - .L_20)
.L_20:
        /*006c*/ 	.word	0x00000000
        /*0070*/ 	.short	0x0007
        /*0072*/ 	.short	0x0028
        /*0074*/ 	.byte	0x00, 0xf0, 0x11, 0x00


	//----- nvinfo : EIATTR_KPARAM_INFO
	.align		4
.L_21:
        /*0078*/ 	.byte	0x04, 0x17
        /*007a*/ 	.short	(.L_23 - .L_22)
.L_22:
        /*007c*/ 	.word	0x00000000
        /*0080*/ 	.short	0x0006
        /*0082*/ 	.short	0x0024
        /*0084*/ 	.byte	0x00, 0xf0, 0x11, 0x00


	//----- nvinfo : EIATTR_KPARAM_INFO
	.align		4
.L_23:
        /*0088*/ 	.byte	0x04, 0x17
        /*008a*/ 	.short	(.L_25 - .L_24)
.L_24:
        /*008c*/ 	.word	0x00000000
        /*0090*/ 	.short	0x0005
        /*0092*/ 	.short	0x0020
        /*0094*/ 	.byte	0x00, 0xf0, 0x11, 0x00


	//----- nvinfo : EIATTR_KPARAM_INFO
	.align		4
.L_25:
        /*0098*/ 	.byte	0x04, 0x17
        /*009a*/ 	.short	(.L_27 - .L_26)
.L_26:
        /*009c*/ 	.word	0x00000000
        /*00a0*/ 	.short	0x0004
        /*00a2*/ 	.short	0x001c
        /*00a4*/ 	.byte	0x00, 0xf0, 0x11, 0x00


	//----- nvinfo : EIATTR_KPARAM_INFO
	.align		4
.L_27:
        /*00a8*/ 	.byte	0x04, 0x17
        /*00aa*/ 	.short	(.L_29 - .L_28)
.L_28:
        /*00ac*/ 	.word	0x00000000
        /*00b0*/ 	.short	0x0003
        /*00b2*/ 	.short	0x0018
        /*00b4*/ 	.byte	0x00, 0xf0, 0x11, 0x00


	//----- nvinfo : EIATTR_KPARAM_INFO
	.align		4
.L_29:
        /*00b8*/ 	.byte	0x04, 0x17
        /*00ba*/ 	.short	(.L_31 - .L_30)
.L_30:
        /*00bc*/ 	.word	0x00000000
        /*00c0*/ 	.short	0x0002
        /*00c2*/ 	.short	0x0010
        /*00c4*/ 	.byte	0x00, 0xf4, 0x21, 0x00


	//----- nvinfo : EIATTR_KPARAM_INFO
	.align		4
.L_31:
        /*00c8*/ 	.byte	0x04, 0x17
        /*00ca*/ 	.short	(.L_33 - .L_32)
.L_32:
        /*00cc*/ 	.word	0x00000000
        /*00d0*/ 	.short	0x0001
        /*00d2*/ 	.short	0x0008
        /*00d4*/ 	.byte	0x00, 0xf4, 0x21, 0x00


	//----- nvinfo : EIATTR_KPARAM_INFO
	.align		4
.L_33:
        /*00d8*/ 	.byte	0x04, 0x17
        /*00da*/ 	.short	(.L_35 - .L_34)
.L_34:
        /*00dc*/ 	.word	0x00000000
        /*00e0*/ 	.short	0x0000
        /*00e2*/ 	.short	0x0000
        /*00e4*/ 	.byte	0x00, 0xf4, 0x21, 0x00


	//----- nvinfo : EIATTR_SPARSE_MMA_MASK
	.align		4
.L_35:
        /*00e8*/ 	.byte	0x03, 0x50
        /*00ea*/ 	.short	0x0000


	//----- nvinfo : EIATTR_MAXREG_COUNT
	.align		4
        /*00ec*/ 	.byte	0x03, 0x1b
        /*00ee*/ 	.short	0x00ff


	//----- nvinfo : EIATTR_NUM_BARRIERS
	.align		4
        /*00f0*/ 	.byte	0x02, 0x4c
        /*00f2*/ 	.byte	0x01
	.zero		1


	//----- nvinfo : EIATTR_ANNOTATIONS
	.align		4
        /*00f4*/ 	.byte	0x04, 0x55
        /*00f6*/ 	.short	(.L_37 - .L_36)


	//   ....[0]....
.L_36:
        /*00f8*/ 	.word	0x00000001
        /*00fc*/ 	.byte	0x30, 0x05, 0x00, 0x00, 0x01, 0x00, 0x00, 0x00, 0x70, 0x0d, 0x00, 0x00, 0x01, 0x00, 0x00, 0x00
        /* <DEDUP_REMOVED lines=1064> */
        /*438c*/ 	.byte	0xc0, 0xac, 0x01, 0x00


	//----- nvinfo : EIATTR_MERCURY_ISA_VERSION
	.align		4
.L_37:
        /*4390*/ 	.byte	0x03, 0x5f
        /*4392*/ 	.short	0x0101


	//----- nvinfo : EIATTR_EXIT_INSTR_OFFSETS
	.align		4
        /*4394*/ 	.byte	0x04, 0x1c
        /*4396*/ 	.short	(.L_39 - .L_38)


	//   ....[0]....
.L_38:
        /*4398*/ 	.word	0x0001f590


	//   ....[1]....
        /*439c*/ 	.word	0x0001f5b0


	//----- nvinfo : EIATTR_REQNTID
	.align		4
.L_39:
        /*43a0*/ 	.byte	0x04, 0x10
        /*43a2*/ 	.short	(.L_41 - .L_40)
.L_40:
        /*43a4*/ 	.word	0x00000080
        /*43a8*/ 	.word	0x00000001
        /*43ac*/ 	.word	0x00000001


	//----- nvinfo : EIATTR_CBANK_PARAM_SIZE
	.align		4
.L_41:
        /*43b0*/ 	.byte	0x03, 0x19
        /*43b2*/ 	.short	0x0050


	//----- nvinfo : EIATTR_PARAM_CBANK
	.align		4
        /*43b4*/ 	.byte	0x04, 0x0a
        /*43b6*/ 	.short	(.L_43 - .L_42)
	.align		4
.L_42:
        /*43b8*/ 	.word	index@(.nv.constant0.matmul_kernel)
        /*43bc*/ 	.short	0x0210
        /*43be*/ 	.short	0x0050


	//----- nvinfo : EIATTR_SW_WAR
	.align		4
.L_43:
        /*43c0*/ 	.byte	0x04, 0x36
        /*43c2*/ 	.short	(.L_45 - .L_44)
.L_44:
        /*43c4*/ 	.word	0x00000008
.L_45:


//--------------------- .nv.callgraph             --------------------------
	.section	.nv.callgraph,"",@"SHT_CUDA_CALLGRAPH"
	.align	4
	.sectionentsize	8
	.align		4
        /*0000*/ 	.word	0x00000000
	.align		4
        /*0004*/ 	.word	0xffffffff
	.align		4
        /*0008*/ 	.word	0x00000000
	.align		4
        /*000c*/ 	.word	0xfffffffe
	.align		4
        /*0010*/ 	.word	0x00000000
	.align		4
        /*0014*/ 	.word	0xfffffffd
	.align		4
        /*0018*/ 	.word	0x00000000
	.align		4
        /*001c*/ 	.word	0xfffffffc


//--------------------- .text.matmul_kernel       --------------------------
	.section	.text.matmul_kernel,"ax",@progbits
	.align	128
        .global         matmul_kernel
        .type           matmul_kernel,@function
        .size           matmul_kernel,(.L_x_4 - matmul_kernel)
        .other          matmul_kernel,@"STO_CUDA_ENTRY STV_DEFAULT"
matmul_kernel:
.text.matmul_kernel:
[----:B------:R-:W0:Y:S08]  /*0000*/  LDC R1, c[0x0][0x28] ;  /* 0x00000a00ff017b82 */ /* 0x000e300000000800 */
[----:B------:R-:W1:Y:S01]  /*0010*/  LDC.64 R18, c[0x0][0x228] ;  /* 0x00008a00ff127b82 */ /* 0x000e620000000a00 */
[----:B------:R-:W2:Y:S01]  /*0020*/  S2R R5, SR_CTAID.X ;  /* 0x0000000000057919 */ /* 0x000ea20000002500 */
[----:B0-----:R-:W-:Y:S01]  /*0030*/  VIADD R1, R1, 0xfffff720 ;  /* 0xfffff72001017836 */ /* 0x001fe20000000000 */
[----:B------:R-:W-:Y:S01]  /*0040*/  UMOV UR8, 0x400 ;  /* 0x0000040000087882 */ /* 0x000fe20000000000 */
[----:B------:R-:W-:Y:S01]  /*0050*/  ULDC.64 UR40, c[0x0][0x208] ;  /* 0x0000820000287ab9 */ /* 0x000fe20000000a00 */
[----:B------:R-:W0:Y:S03]  /*0060*/  S2R R24, SR_TID.X ;  /* 0x0000000000187919 */ /* 0x000e260000002100 */
[----:B------:R-:W3:Y:S08]  /*0070*/  LDC R21, c[0x0][0x230] ;  /* 0x00008c00ff157b82 */ /* 0x000ef00000000800 */
[----:B------:R-:W4:Y:S01]  /*0080*/  S2UR UR4, SR_CgaCtaId ;  /* 0x00000000000479c3 */ /* 0x000f220000008800 */
[----:B-1----:R-:W-:-:S05]  /*0090*/  VIADD R0, R19, 0x7f ;  /* 0x0000007f13007836 */ /* 0x002fca0000000000 */
[----:B------:R-:W-:Y:S01]  /*00a0*/  SHF.R.S32.HI R3, RZ, 0x1f, R0 ;  /* 0x0000001fff037819 */ /* 0x000fe20000011400 */
[----:B---3--:R-:W-:-:S03]  /*00b0*/  VIADD R21, R21, 0x7f ;  /* 0x0000007f15157836 */ /* 0x008fc60000000000 */
[----:B------:R-:W-:Y:S02]  /*00c0*/  LEA.HI R3, R3, R0, RZ, 0x7 ;  /* 0x0000000003037211 */ /* 0x000fe400078f38ff */
[----:B--2---:R-:W-:Y:S02]  /*00d0*/  IABS R8, R5 ;  /* 0x0000000500087213 */ /* 0x004fe40000000000 */
[----:B------:R-:W-:Y:S02]  /*00e0*/  SHF.R.S32.HI R4, RZ, 0x7, R3 ;  /* 0x00000007ff047819 */ /* 0x000fe40000011403 */
[----:B0-----:R-:W-:Y:S01]  /*00f0*/  LOP3.LUT R231, R24, 0x7f, RZ, 0xc0, !PT ;  /* 0x0000007f18e77812 */ /* 0x001fe200078ec0ff */
[----:B----4-:R-:W-:Y:S01]  /*0100*/  ULEA UR8, UR4, UR8, 0x18 ;  /* 0x0000000804087291 */ /* 0x010fe2000f8ec03f */
[-C--:B------:R-:W-:Y:S02]  /*0110*/  IABS R7, R4.reuse ;  /* 0x0000000400077213 */ /* 0x080fe40000000000 */
[----:B------:R-:W-:-:S02]  /*0120*/  IABS R10, R4 ;  /* 0x00000004000a7213 */ /* 0x000fc40000000000 */
[----:B------:R-:W0:Y:S08]  /*0130*/  I2F.RP R0, R7 ;  /* 0x0000000700007306 */ /* 0x000e300000209400 */
[----:B0-----:R-:W0:Y:S02]  /*0140*/  MUFU.RCP R0, R0 ;  /* 0x0000000000007308 */ /* 0x001e240000001000 */
[----:B0-----:R-:W-:-:S02]  /*0150*/  VIADD R2, R0, 0xffffffe ;  /* 0x0ffffffe00027836 */ /* 0x001fc40000000000 */
[----:B------:R-:W-:-:S04]  /*0160*/  IMAD.MOV R0, RZ, RZ, -R10 ;  /* 0x000000ffff007224 */ /* 0x000fc800078e0a0a */
[----:B------:R0:W1:Y:S02]  /*0170*/  F2I.FTZ.U32.TRUNC.NTZ R3, R2 ;  /* 0x0000000200037305 */ /* 0x000064000021f000 */
[----:B0-----:R-:W-:Y:S02]  /*0180*/  IMAD.MOV.U32 R2, RZ, RZ, RZ ;  /* 0x000000ffff027224 */ /* 0x001fe400078e00ff */
[----:B-1----:R-:W-:-:S04]  /*0190*/  IMAD.MOV R6, RZ, RZ, -R3 ;  /* 0x000000ffff067224 */ /* 0x002fc800078e0a03 */
[----:B------:R-:W-:Y:S02]  /*01a0*/  IMAD R9, R6, R7, RZ ;  /* 0x0000000706097224 */ /* 0x000fe400078e02ff */
[----:B------:R-:W-:Y:S02]  /*01b0*/  IMAD.MOV.U32 R6, RZ, RZ, R8 ;  /* 0x000000ffff067224 */ /* 0x000fe400078e0008 */
[----:B------:R-:W-:-:S06]  /*01c0*/  IMAD.HI.U32 R3, R3, R9, R2 ;  /* 0x0000000903037227 */ /* 0x000fcc00078e0002 */
[----:B------:R-:W-:-:S04]  /*01d0*/  IMAD.HI.U32 R3, R3, R6, RZ ;  /* 0x0000000603037227 */ /* 0x000fc800078e00ff */
[----:B------:R-:W-:-:S05]  /*01e0*/  IMAD R0, R3, R0, R6 ;  /* 0x0000000003007224 */ /* 0x000fca00078e0206 */
[----:B------:R-:W-:-:S13]  /*01f0*/  ISETP.GT.U32.AND P1, PT, R7, R0, PT ;  /* 0x000000000700720c */ /* 0x000fda0003f24070 */
[----:B------:R-:W-:Y:S02]  /*0200*/  @!P1 IMAD.IADD R0, R0, 0x1, -R7 ;  /* 0x0000000100009824 */ /* 0x000fe400078e0a07 */
[----:B------:R-:W-:Y:S01]  /*0210*/  @!P1 VIADD R3, R3, 0x1 ;  /* 0x0000000103039836 */ /* 0x000fe20000000000 */
[----:B------:R-:W-:Y:S02]  /*0220*/  ISETP.NE.AND P1, PT, R4, RZ, PT ;  /* 0x000000ff0400720c */ /* 0x000fe40003f25270 */
[----:B------:R-:W-:Y:S02]  /*0230*/  ISETP.GE.U32.AND P0, PT, R0, R7, PT ;  /* 0x000000070000720c */ /* 0x000fe40003f06070 */
[----:B------:R-:W-:-:S04]  /*0240*/  LOP3.LUT R0, R5, R4, RZ, 0x3c, !PT ;  /* 0x0000000405007212 */ /* 0x000fc800078e3cff */
[----:B------:R-:W-:Y:S01]  /*0250*/  ISETP.GE.AND P2, PT, R0, RZ, PT ;  /* 0x000000ff0000720c */ /* 0x000fe20003f46270 */
[----:B------:R-:W-:-:S06]  /*0260*/  VIADD R0, R18, 0x7f ;  /* 0x0000007f12007836 */ /* 0x000fcc0000000000 */
[----:B------:R-:W-:-:S04]  /*0270*/  @P0 VIADD R3, R3, 0x1 ;  /* 0x0000000103030836 */ /* 0x000fc80000000000 */
[----:B------:R-:W-:Y:S01]  /*0280*/  IMAD.MOV.U32 R8, RZ, RZ, R3 ;  /* 0x000000ffff087224 */ /* 0x000fe200078e0003 */
[----:B------:R-:W-:-:S03]  /*0290*/  SHF.R.S32.HI R3, RZ, 0x1f, R0 ;  /* 0x0000001fff037819 */ /* 0x000fc60000011400 */
[----:B------:R-:W-:Y:S01]  /*02a0*/  @!P2 IMAD.MOV R8, RZ, RZ, -R8 ;  /* 0x000000ffff08a224 */ /* 0x000fe200078e0a08 */
[----:B------:R-:W-:Y:S02]  /*02b0*/  LEA.HI R3, R3, R0, RZ, 0x7 ;  /* 0x0000000003037211 */ /* 0x000fe400078f38ff */
[----:B------:R-:W-:-:S04]  /*02c0*/  @!P1 LOP3.LUT R8, RZ, R4, RZ, 0x33, !PT ;  /* 0x00000004ff089212 */ /* 0x000fc800078e33ff */
[----:B------:R-:W-:Y:S01]  /*02d0*/  LEA.HI.SX32 R3, R3, -R8, 0x19 ;  /* 0x8000000803037211 */ /* 0x000fe200078fcaff */
[----:B------:R-:W-:-:S03]  /*02e0*/  IMAD.MOV R6, RZ, RZ, -R8 ;  /* 0x000000ffff067224 */ /* 0x000fc600078e0a08 */
[----:B------:R-:W-:Y:S01]  /*02f0*/  VIMNMX R9, R3, 0x1, PT ;  /* 0x0000000103097848 */ /* 0x000fe20003fe0100 */
[----:B------:R-:W-:-:S03]  /*0300*/  IMAD R6, R4, R6, R5 ;  /* 0x0000000604067224 */ /* 0x000fc600078e0205 */
[-C--:B------:R-:W-:Y:S02]  /*0310*/  IABS R7, R9.reuse ;  /* 0x0000000900077213 */ /* 0x080fe40000000000 */
[----:B------:R-:W-:Y:S02]  /*0320*/  IABS R11, R9 ;  /* 0x00000009000b7213 */ /* 0x000fe40000000000 */
[----:B------:R-:W0:Y:S08]  /*0330*/  I2F.RP R0, R7 ;  /* 0x0000000700007306 */ /* 0x000e300000209400 */
[----:B0-----:R-:W0:Y:S02]  /*0340*/  MUFU.RCP R0, R0 ;  /* 0x0000000000007308 */ /* 0x001e240000001000 */
[----:B0-----:R-:W-:-:S02]  /*0350*/  VIADD R2, R0, 0xffffffe ;  /* 0x0ffffffe00027836 */ /* 0x001fc40000000000 */
[----:B------:R-:W-:-:S04]  /*0360*/  IMAD.MOV R0, RZ, RZ, -R11 ;  /* 0x000000ffff007224 */ /* 0x000fc800078e0a0b */
[----:B------:R0:W1:Y:S02]  /*0370*/  F2I.FTZ.U32.TRUNC.NTZ R3, R2 ;  /* 0x0000000200037305 */ /* 0x000064000021f000 */
[----:B0-----:R-:W-:Y:S02]  /*0380*/  IMAD.MOV.U32 R2, RZ, RZ, RZ ;  /* 0x000000ffff027224 */ /* 0x001fe400078e00ff */
[----:B-1----:R-:W-:-:S04]  /*0390*/  IMAD.MOV R10, RZ, RZ, -R3 ;  /* 0x000000ffff0a7224 */ /* 0x002fc800078e0a03 */
[----:B------:R-:W-:Y:S01]  /*03a0*/  IMAD.MOV.U32 R4, RZ, RZ, R10 ;  /* 0x000000ffff047224 */ /* 0x000fe200078e000a */
[----:B------:R-:W-:-:S03]  /*03b0*/  IABS R10, R6 ;  /* 0x00000006000a7213 */ /* 0x000fc60000000000 */
        /* <DEDUP_REMOVED lines=11> */
[----:B------:R-:W-:-:S07]  /*0470*/  ISETP.GE.AND P2, PT, R0, RZ, PT ;  /* 0x000000ff0000720c */ /* 0x000fce0003f46270 */
[----:B------:R-:W-:Y:S01]  /*0480*/  @P0 VIADD R3, R3, 0x1 ;  /* 0x0000000103030836 */ /* 0x000fe20000000000 */
[----:B------:R-:W-:-:S05]  /*0490*/  ISETP.GT.AND P0, PT, R21, 0x7f, PT ;  /* 0x0000007f1500780c */ /* 0x000fca0003f04270 */
[----:B------:R-:W-:Y:S01]  /*04a0*/  @!P2 IMAD.MOV R3, RZ, RZ, -R3 ;  /* 0x000000ffff03a224 */ /* 0x000fe200078e0a03 */
[----:B------:R-:W-:-:S05]  /*04b0*/  @!P1 LOP3.LUT R3, RZ, R9, RZ, 0x33, !PT ;  /* 0x00000009ff039212 */ /* 0x000fca00078e33ff */
[----:B------:R-:W-:-:S04]  /*04c0*/  IMAD.MOV R0, RZ, RZ, -R3 ;  /* 0x000000ffff007224 */ /* 0x000fc800078e0a03 */
[----:B------:R-:W-:-:S04]  /*04d0*/  IMAD R0, R9, R0, R6 ;  /* 0x0000000009007224 */ /* 0x000fc800078e0206 */
[----:B------:R-:W-:Y:S02]  /*04e0*/  IMAD.IADD R2, R8, 0x1, R0 ;  /* 0x0000000108027824 */ /* 0x000fe400078e0200 */
[----:B------:R-:W-:Y:S02]  /*04f0*/  IMAD.SHL.U32 R0, R3, 0x80, RZ ;  /* 0x0000008003007824 */ /* 0x000fe400078e00ff */
[----:B------:R-:W-:Y:S02]  /*0500*/  IMAD R152, R2, 0x80, R231 ;  /* 0x0000008002987824 */ /* 0x000fe400078e02e7 */
[C---:B------:R-:W-:Y:S02]  /*0510*/  VIADD R31, R0.reuse, 0x1 ;  /* 0x00000001001f7836 */ /* 0x040fe40000000000 */
[C---:B------:R-:W-:Y:S01]  /*0520*/  VIADD R29, R0.reuse, 0x2 ;  /* 0x00000002001d7836 */ /* 0x040fe20000000000 */
[----:B------:R0:W-:Y:S01]  /*0530*/  STL [R1+0x87c], R152 ;  /* 0x00087c9801007387 */ /* 0x0001e20000100800 */
[----:B------:R-:W-:-:S02]  /*0540*/  VIADD R27, R0, 0x3 ;  /* 0x00000003001b7836 */ /* 0x000fc40000000000 */
[C---:B------:R-:W-:Y:S02]  /*0550*/  VIADD R25, R0.reuse, 0x4 ;  /* 0x0000000400197836 */ /* 0x040fe40000000000 */
[C---:B------:R-:W-:Y:S02]  /*0560*/  VIADD R23, R0.reuse, 0x5 ;  /* 0x0000000500177836 */ /* 0x040fe40000000000 */
[C---:B------:R-:W-:Y:S02]  /*0570*/  VIADD R17, R0.reuse, 0x6 ;  /* 0x0000000600117836 */ /* 0x040fe40000000000 */
[C---:B------:R-:W-:Y:S02]  /*0580*/  VIADD R33, R0.reuse, 0x7 ;  /* 0x0000000700217836 */ /* 0x040fe40000000000 */
[C---:B------:R-:W-:Y:S02]  /*0590*/  VIADD R43, R0.reuse, 0x8 ;  /* 0x00000008002b7836 */ /* 0x040fe40000000000 */
        /* <DEDUP_REMOVED lines=118> */
[----:B------:R-:W-:Y:S01]  /*0d00*/  VIADD R50, R0, 0x7f ;  /* 0x0000007f00327836 */ /* 0x000fe20000000000 */
[----:B0-----:R-:W-:Y:S06]  /*0d10*/  @P0 BRA `(.L_x_0) ;  /* 0x00000004000c0947 */ /* 0x001fec0003800000 */
[----:B------:R-:W-:Y:S01]  /*0d20*/  IMAD.SHL.U32 R2, R24, 0x10, RZ ;  /* 0x0000001018027824 */ /* 0x000fe200078e00ff */
[----:B------:R-:W-:Y:S02]  /*0d30*/  CS2R R88, SRZ ;  /* 0x0000000000587805 */ /* 0x000fe4000001ff00 */
[----:B------:R-:W-:Y:S02]  /*0d40*/  CS2R R90, SRZ ;  /* 0x00000000005a7805 */ /* 0x000fe4000001ff00 */
[----:B------:R-:W-:Y:S02]  /*0d50*/  CS2R R92, SRZ ;  /* 0x00000000005c7805 */ /* 0x000fe4000001ff00 */
[----:B------:R-:W-:Y:S01]  /*0d60*/  CS2R R94, SRZ ;  /* 0x00000000005e7805 */ /* 0x000fe2000001ff00 */
[----:B------:R0:W-:Y:S01]  /*0d70*/  STL [R1+0x880], R2 ;  /* 0x0008800201007387 */ /* 0x0001e20000100800 */
[----:B------:R-:W-:Y:S02]  /*0d80*/  CS2R R96, SRZ ;  /* 0x0000000000607805 */ /* 0x000fe4000001ff00 */
[----:B------:R-:W-:-:S02]  /*0d90*/  CS2R R98, SRZ ;  /* 0x0000000000627805 */ /* 0x000fc4000001ff00 */
[----:B------:R-:W-:Y:S02]  /*0da0*/  CS2R R100, SRZ ;  /* 0x0000000000647805 */ /* 0x000fe4000001ff00 */
[----:B------:R-:W-:Y:S02]  /*0db0*/  CS2R R102, SRZ ;  /* 0x0000000000667805 */ /* 0x000fe4000001ff00 */
[----:B------:R-:W-:Y:S02]  /*0dc0*/  CS2R R104, SRZ ;  /* 0x0000000000687805 */ /* 0x000fe4000001ff00 */
[----:B------:R-:W-:Y:S02]  /*0dd0*/  CS2R R106, SRZ ;  /* 0x00000000006a7805 */ /* 0x000fe4000001ff00 */
        /* <DEDUP_REMOVED lines=53> */
[----:B------:R-:W-:Y:S01]  /*1130*/  CS2R R86, SRZ ;  /* 0x0000000000567805 */ /* 0x000fe2000001ff00 */
[----:B0-----:R-:W-:Y:S06]  /*1140*/  BRA `(.L_x_1) ;  /* 0x0000019800c87947 */ /* 0x001fec0003800000 */
.L_x_0:
[----:B------:R-:W-:Y:S01]  /*1150*/  IABS R48, R18 ;  /* 0x0000001200307213 */ /* 0x000fe20000000000 */
[----:B------:R-:W-:Y:S01]  /*1160*/  ULDC UR9, c[0x0][0x23c] ;  /* 0x00008f0000097ab9 */ /* 0x000fe20000000800 */
[----:B------:R-:W-:Y:S01]  /*1170*/  IABS R2, R19 ;  /* 0x0000001300027213 */ /* 0x000fe20000000000 */
[----:B------:R-:W-:Y:S01]  /*1180*/  ULDC.64 UR4, c[0x0][0x218] ;  /* 0x0000860000047ab9 */ /* 0x000fe20000000a00 */
[----:B------:R-:W0:Y:S01]  /*1190*/  I2F.RP R3, R48 ;  /* 0x0000003000037306 */ /* 0x000e220000209400 */
[----:B------:R-:W-:Y:S01]  /*11a0*/  IABS R134, R0 ;  /* 0x0000000000867213 */ /* 0x000fe20000000000 */
[----:B------:R-:W-:Y:S01]  /*11b0*/  ULDC.64 UR6, c[0x0][0x210] ;  /* 0x0000840000067ab9 */ /* 0x000fe20000000a00 */
[----:B------:R-:W-:Y:S01]  /*11c0*/  IABS R42, R50 ;  /* 0x00000032002a7213 */ /* 0x000fe20000000000 */
[----:B------:R-:W-:Y:S01]  /*11d0*/  USHF.R.U32.HI UR12, URZ, 0x4, UR8 ;  /* 0x000000043f0c7899 */ /* 0x000fe20008011608 */
[----:B------:R-:W-:Y:S01]  /*11e0*/  ISETP.GE.AND P1, PT, R44, RZ, PT ;  /* 0x000000ff2c00720c */ /* 0x000fe20003f26270 */
[----:B------:R-:W-:Y:S01]  /*11f0*/  UMOV UR15, 0x40000040 ;  /* 0x40000040000f7882 */ /* 0x000fe20000000000 */
[----:B------:R-:W-:Y:S01]  /*1200*/  IABS R44, R44 ;  /* 0x0000002c002c7213 */ /* 0x000fe20000000000 */
[----:B------:R-:W1:Y:S01]  /*1210*/  I2F.RP R5, R2 ;  /* 0x0000000200057306 */ /* 0x000e620000209400 */
[----:B------:R-:W-:Y:S01]  /*1220*/  IABS R132, R46 ;  /* 0x0000002e00847213 */ /* 0x000fe20000000000 */
[----:B------:R-:W-:Y:S01]  /*1230*/  USGXT.U32 UR12, UR12, 0xe ;  /* 0x0000000e0c0c789a */ /* 0x000fe20008000000 */
[----:B------:R-:W-:-:S02]  /*1240*/  ISETP.GE.AND P2, PT, R152, RZ, PT ;  /* 0x000000ff9800720c */ /* 0x000fc40003f46270 */
[----:B------:R-:W-:Y:S02]  /*1250*/  ISETP.GE.AND P4, PT, R46, RZ, PT ;  /* 0x000000ff2e00720c */ /* 0x000fe40003f86270 */
[----:B------:R-:W-:Y:S01]  /*1260*/  IABS R130, R150 ;  /* 0x0000009600827213 */ /* 0x000fe20000000000 */
[----:B0-----:R-:W0:Y:S01]  /*1270*/  MUFU.RCP R3, R3 ;  /* 0x0000000300037308 */ /* 0x001e220000001000 */
[----:B------:R-:W-:Y:S02]  /*1280*/  IABS R46, R122 ;  /* 0x0000007a002e7213 */ /* 0x000fe40000000000 */
[----:B------:R-:W-:Y:S02]  /*1290*/  IABS R128, R120 ;  /* 0x0000007800807213 */ /* 0x000fe40000000000 */
[----:B------:R-:W-:Y:S02]  /*12a0*/  ISETP.GE.AND P3, PT, R50, RZ, PT ;  /* 0x000000ff3200720c */ /* 0x000fe40003f66270 */
[----:B------:R-:W-:Y:S01]  /*12b0*/  IABS R50, R114 ;  /* 0x0000007200327213 */ /* 0x000fe20000000000 */
[----:B-1----:R-:W1:Y:S01]  /*12c0*/  MUFU.RCP R5, R5 ;  /* 0x0000000500057308 */ /* 0x002e620000001000 */
[----:B------:R-:W-:-:S02]  /*12d0*/  IABS R126, R116 ;  /* 0x00000074007e7213 */ /* 0x000fc40000000000 */
[----:B------:R-:W-:Y:S02]  /*12e0*/  IABS R124, R112 ;  /* 0x00000070007c7213 */ /* 0x000fe40000000000 */
[----:B------:R-:W-:Y:S02]  /*12f0*/  IABS R52, R110 ;  /* 0x0000006e00347213 */ /* 0x000fe40000000000 */
[----:B------:R-:W-:Y:S01]  /*1300*/  IABS R252, R144 ;  /* 0x0000009000fc7213 */ /* 0x000fe20000000000 */
[----:B0-----:R-:W-:Y:S01]  /*1310*/  VIADD R14, R3, 0xffffffe ;  /* 0x0ffffffe030e7836 */ /* 0x001fe20000000000 */
[----:B------:R-:W-:Y:S02]  /*1320*/  IABS R250, R139 ;  /* 0x0000008b00fa7213 */ /* 0x000fe40000000000 */
[----:B------:R-:W-:Y:S01]  /*1330*/  IABS R246, R138 ;  /* 0x0000008a00f67213 */ /* 0x000fe20000000000 */
[----:B------:R0:W2:Y:S01]  /*1340*/  F2I.FTZ.U32.TRUNC.NTZ R15, R14 ;  /* 0x0000000e000f7305 */ /* 0x0000a2000021f000 */
[----:B------:R-:W-:-:S02]  /*1350*/  IABS R248, R140 ;  /* 0x0000008c00f87213 */ /* 0x000fc40000000000 */
[----:B------:R-:W-:Y:S01]  /*1360*/  IABS R244, R137 ;  /* 0x0000008900f47213 */ /* 0x000fe20000000000 */
[----:B-1----:R-:W-:Y:S01]  /*1370*/  VIADD R12, R5, 0xffffffe ;  /* 0x0ffffffe050c7836 */ /* 0x002fe20000000000 */
[----:B------:R-:W-:Y:S02]  /*1380*/  IABS R5, R152 ;  /* 0x0000009800057213 */ /* 0x000fe40000000000 */
[----:B------:R-:W-:Y:S01]  /*1390*/  IABS R242, R135 ;  /* 0x0000008700f27213 */ /* 0x000fe20000000000 */
[----:B------:R1:W3:Y:S01]  /*13a0*/  F2I.FTZ.U32.TRUNC.NTZ R13, R12 ;  /* 0x0000000c000d7305 */ /* 0x0002e2000021f000 */
[----:B0-----:R-:W-:Y:S01]  /*13b0*/  IMAD.MOV.U32 R14, RZ, RZ, RZ ;  /* 0x000000ffff0e7224 */ /* 0x001fe200078e00ff */
[----:B------:R-:W-:Y:S02]  /*13c0*/  IABS R240, R136 ;  /* 0x0000008800f07213 */ /* 0x000fe40000000000 */
[----:B------:R-:W-:Y:S02]  /*13d0*/  IABS R236, R131 ;  /* 0x0000008300ec7213 */ /* 0x000fe40000000000 */
[----:B------:R-:W-:Y:S01]  /*13e0*/  IABS R232, R133 ;  /* 0x0000008500e87213 */ /* 0x000fe20000000000 */
[----:B--2---:R-:W-:Y:S01]  /*13f0*/  IMAD.MOV R9, RZ, RZ, -R15 ;  /* 0x000000ffff097224 */ /* 0x004fe200078e0a0f */
[----:B------:R-:W-:Y:S01]  /*1400*/  IABS R238, R127 ;  /* 0x0000007f00ee7213 */ /* 0x000fe20000000000 */
[----:B-1----:R-:W-:Y:S01]  /*1410*/  IMAD.MOV.U32 R12, RZ, RZ, RZ ;  /* 0x000000ffff0c7224 */ /* 0x002fe200078e00ff */
[----:B------:R-:W-:Y:S01]  /*1420*/  IABS R234, R129 ;  /* 0x0000008100ea7213 */ /* 0x000fe20000000000 */
[----:B------:R-:W-:Y:S01]  /*1430*/  IMAD R9, R9, R48, RZ ;  /* 0x0000003009097224 */ /* 0x000fe200078e02ff */
[----:B------:R-:W-:-:S02]  /*1440*/  IABS R230, R125 ;  /* 0x0000007d00e67213 */ /* 0x000fc40000000000 */
[----:B------:R-:W-:Y:S01]  /*1450*/  IABS R228, R123 ;  /* 0x0000007b00e47213 */ /* 0x000fe20000000000 */
[----:B------:R-:W-:Y:S01]  /*1460*/  IMAD.HI.U32 R15, R15, R9, R14 ;  /* 0x000000090f0f7227 */ /* 0x000fe200078e000e */
[----:B------:R-:W-:Y:S02]  /*1470*/  IABS R226, R8 ;  /* 0x0000000800e27213 */ /* 0x000fe40000000000 */
[----:B------:R-:W-:Y:S01]  /*1480*/  IABS R224, R10 ;  /* 0x0000000a00e07213 */ /* 0x000fe20000000000 */
[----:B---3--:R-:W-:Y:S01]  /*1490*/  IMAD.MOV R3, RZ, RZ, -R13 ;  /* 0x000000ffff037224 */ /* 0x008fe200078e0a0d */
[----:B------:R-:W-:Y:S01]  /*14a0*/  IABS R222, R121 ;  /* 0x0000007900de7213 */ /* 0x000fe20000000000 */
[----:B------:R-:W-:Y:S01]  /*14b0*/  IMAD.HI.U32 R15, R15, R5, RZ ;  /* 0x000000050f0f7227 */ /* 0x000fe200078e00ff */
[----:B------:R-:W-:Y:S02]  /*14c0*/  IABS R220, R115 ;  /* 0x0000007300dc7213 */ /* 0x000fe40000000000 */
[----:B------:R-:W-:Y:S01]  /*14d0*/  IABS R218, R117 ;  /* 0x0000007500da7213 */ /* 0x000fe20000000000 */
[----:B------:R-:W-:Y:S01]  /*14e0*/  IMAD.MOV R15, RZ, RZ, -R15 ;  /* 0x000000ffff0f7224 */ /* 0x000fe200078e0a0f */
[----:B------:R-:W-:Y:S01]  /*14f0*/  IABS R216, R119 ;  /* 0x0000007700d87213 */ /* 0x000fe20000000000 */
[----:B------:R-:W-:Y:S01]  /*1500*/  IMAD R3, R3, R2, RZ ;  /* 0x0000000203037224 */ /* 0x000fe200078e02ff */
[----:B------:R-:W-:Y:S01]  /*1510*/  IABS R214, R111 ;  /* 0x0000006f00d67213 */ /* 0x000fe20000000000 */
[----:B------:R-:W-:Y:S01]  /*1520*/  IMAD R5, R48, R15, R5 ;  /* 0x0000000f30057224 */ /* 0x000fe200078e0205 */
[----:B------:R-:W-:Y:S01]  /*1530*/  IABS R210, R105 ;  /* 0x0000006900d27213 */ /* 0x000fe20000000000 */
[----:B------:R-:W-:Y:S01]  /*1540*/  IMAD.HI.U32 R3, R13, R3, R12 ;  /* 0x000000030d037227 */ /* 0x000fe200078e000c */
[----:B------:R-:W-:-:S02]  /*1550*/  IABS R212, R107 ;  /* 0x0000006b00d47213 */ /* 0x000fc40000000000 */
[----:B------:R-:W-:Y:S02]  /*1560*/  ISETP.GT.U32.AND P0, PT, R48, R5, PT ;  /* 0x000000053000720c */ /* 0x000fe40003f04070 */
[----:B------:R-:W-:Y:S01]  /*1570*/  IABS R208, R109 ;  /* 0x0000006d00d07213 */ /* 0x000fe20000000000 */
[C---:B------:R-:W-:Y:S01]  /*1580*/  IMAD.HI.U32 R12, R3.reuse, R134, RZ ;  /* 0x00000086030c7227 */ /* 0x040fe200078e00ff */
[----:B------:R-:W-:Y:S02]  /*1590*/  IABS R206, R64 ;  /* 0x0000004000ce7213 */ /* 0x000fe40000000000 */
[----:B------:R-:W-:Y:S01]  /*15a0*/  IABS R204, R103 ;  /* 0x0000006700cc7213 */ /* 0x000fe20000000000 */
[----:B------:R-:W-:Y:S01]  /*15b0*/  IMAD.HI.U32 R9, R3, R42, RZ ;  /* 0x0000002a03097227 */ /* 0x000fe200078e00ff */
[----:B------:R-:W-:Y:S02]  /*15c0*/  IABS R202, R6 ;  /* 0x0000000600ca7213 */ /* 0x000fe40000000000 */
[----:B------:R-:W-:Y:S01]  /*15d0*/  IABS R200, R101 ;  /* 0x0000006500c87213 */ /* 0x000fe20000000000 */
[----:B------:R-:W-:Y:S01]  /*15e0*/  IMAD.MOV R13, RZ, RZ, -R12 ;  /* 0x000000ffff0d7224 */ /* 0x000fe200078e0a0c */
[----:B------:R-:W-:Y:S01]  /*15f0*/  IABS R198, R99 ;  /* 0x0000006300c67213 */ /* 0x000fe20000000000 */
[----:B------:R-:W-:Y:S01]  /*1600*/  @!P0 IMAD.IADD R5, R5, 0x1, -R48 ;  /* 0x0000000105058824 */ /* 0x000fe200078e0a30 */
[----:B------:R-:W-:Y:S01]  /*1610*/  IABS R196, R97 ;  /* 0x0000006100c47213 */ /* 0x000fe20000000000 */
[----:B------:R-:W-:Y:S01]  /*1620*/  IMAD.MOV R9, RZ, RZ, -R9 ;  /* 0x000000ffff097224 */ /* 0x000fe200078e0a09 */
[----:B------:R-:W-:Y:S01]  /*1630*/  IABS R194, R95 ;  /* 0x0000005f00c27213 */ /* 0x000fe20000000000 */
[----:B------:R-:W-:Y:S01]  /*1640*/  IMAD R134, R2, R13, R134 ;  /* 0x0000000d02867224 */ /* 0x000fe200078e0286 */
[----:B------:R-:W-:Y:S01]  /*1650*/  ISETP.GT.U32.AND P6, PT, R48, R5, PT ;  /* 0x000000053000720c */ /* 0x000fe20003fc4070 */
[C---:B------:R-:W-:Y:S01]  /*1660*/  IMAD R42, R2.reuse, R9, R42 ;  /* 0x00000009022a7224 */ /* 0x040fe200078e022a */
[----:B------:R-:W-:Y:S01]  /*1670*/  IABS R192, R89 ;  /* 0x0000005900c07213 */ /* 0x000fe20000000000 */
[----:B------:R-:W-:Y:S01]  /*1680*/  IMAD.HI.U32 R9, R3, R44, RZ ;  /* 0x0000002c03097227 */ /* 0x000fe200078e00ff */
[----:B------:R-:W-:-:S02]  /*1690*/  ISETP.GT.U32.AND P0, PT, R2, R134, PT ;  /* 0x000000860200720c */ /* 0x000fc40003f04070 */
[----:B------:R-:W-:Y:S01]  /*16a0*/  ISETP.GT.U32.AND P5, PT, R2, R42, PT ;  /* 0x0000002a0200720c */ /* 0x000fe20003fa4070 */
[----:B------:R-:W-:Y:S01]  /*16b0*/  IMAD.HI.U32 R11, R3, R132, RZ ;  /* 0x00000084030b7227 */ /* 0x000fe200078e00ff */
[----:B------:R-:W-:Y:S02]  /*16c0*/  IABS R190, R91 ;  /* 0x0000005b00be7213 */ /* 0x000fe40000000000 */
[----:B------:R-:W-:Y:S01]  /*16d0*/  IABS R188, R93 ;  /* 0x0000005d00bc7213 */ /* 0x000fe20000000000 */
[----:B------:R-:W-:Y:S01]  /*16e0*/  IMAD.MOV R13, RZ, RZ, -R9 ;  /* 0x000000ffff0d7224 */ /* 0x000fe200078e0a09 */
[----:B------:R-:W-:Y:S01]  /*16f0*/  IABS R186, R77 ;  /* 0x0000004d00ba7213 */ /* 0x000fe20000000000 */
[----:B------:R-:W-:Y:S01]  /*1700*/  @!P6 IMAD.IADD R5, R5, 0x1, -R48 ;  /* 0x000000010505e824 */ /* 0x000fe200078e0a30 */
[----:B------:R-:W-:Y:S01]  /*1710*/  ISETP.NE.AND P6, PT, R18, RZ, PT ;  /* 0x000000ff1200720c */ /* 0x000fe20003fc5270 */
[----:B------:R-:W-:Y:S01]  /*1720*/  IMAD.MOV R11, RZ, RZ, -R11 ;  /* 0x000000ffff0b7224 */ /* 0x000fe200078e0a0b */
[----:B------:R-:W-:Y:S01]  /*1730*/  IABS R48, R118 ;  /* 0x0000007600307213 */ /* 0x000fe20000000000 */
[--C-:B------:R-:W-:Y:S01]  /*1740*/  @!P0 IMAD.IADD R134, R134, 0x1, -R2.reuse ;  /* 0x0000000186868824 */ /* 0x100fe200078e0a02 */
[----:B------:R-:W-:Y:S01]  /*1750*/  IABS R184, R79 ;  /* 0x0000004f00b87213 */ /* 0x000fe20000000000 */
[----:B------:R-:W-:Y:S01]  /*1760*/  @!P5 IMAD.IADD R42, R42, 0x1, -R2 ;  /* 0x000000012a2ad824 */ /* 0x000fe200078e0a02 */
[----:B------:R-:W-:Y:S01]  /*1770*/  IABS R182, R81 ;  /* 0x0000005100b67213 */ /* 0x000fe20000000000 */
[C---:B------:R-:W-:Y:S01]  /*1780*/  IMAD R44, R2.reuse, R13, R44 ;  /* 0x0000000d022c7224 */ /* 0x040fe200078e022c */
[C---:B------:R-:W-:Y:S01]  /*1790*/  ISETP.GT.U32.AND P5, PT, R2.reuse, R134, PT ;  /* 0x000000860200720c */ /* 0x040fe20003fa4070 */
[C---:B------:R-:W-:Y:S01]  /*17a0*/  IMAD R132, R2.reuse, R11, R132 ;  /* 0x0000000b02847224 */ /* 0x040fe200078e0284 */
[----:B------:R-:W-:Y:S01]  /*17b0*/  ISETP.GT.U32.AND P0, PT, R2, R42, PT ;  /* 0x0000002a0200720c */ /* 0x000fe20003f04070 */
[----:B------:R-:W-:Y:S01]  /*17c0*/  IMAD.HI.U32 R11, R3, R130, RZ ;  /* 0x00000082030b7227 */ /* 0x000fe200078e00ff */
[----:B------:R-:W-:-:S02]  /*17d0*/  IABS R180, R75 ;  /* 0x0000004b00b47213 */ /* 0x000fc40000000000 */
[----:B------:R-:W-:Y:S01]  /*17e0*/  IABS R178, R83 ;  /* 0x0000005300b27213 */ /* 0x000fe20000000000 */
[C---:B------:R-:W-:Y:S01]  /*17f0*/  IMAD.HI.U32 R12, R3.reuse, R46, RZ ;  /* 0x0000002e030c7227 */ /* 0x040fe200078e00ff */
[----:B------:R-:W-:Y:S02]  /*1800*/  IABS R172, R73 ;  /* 0x0000004900ac7213 */ /* 0x000fe40000000000 */
[----:B------:R-:W-:Y:S01]  /*1810*/  IABS R176, R69 ;  /* 0x0000004500b07213 */ /* 0x000fe20000000000 */
[----:B------:R-:W-:Y:S01]  /*1820*/  @!P2 IMAD.MOV R5, RZ, RZ, -R5 ;  /* 0x000000ffff05a224 */ /* 0x000fe200078e0a05 */
[----:B------:R-:W-:Y:S01]  /*1830*/  @!P6 LOP3.LUT R5, RZ, R18, RZ, 0x33, !PT ;  /* 0x00000012ff05e212 */ /* 0x000fe200078e33ff */
[----:B------:R-:W-:Y:S01]  /*1840*/  IMAD.MOV R11, RZ, RZ, -R11 ;  /* 0x000000ffff0b7224 */ /* 0x000fe200078e0a0b */
[C---:B------:R-:W-:Y:S01]  /*1850*/  ISETP.GT.U32.AND P6, PT, R2.reuse, R44, PT ;  /* 0x0000002c0200720c */ /* 0x040fe20003fc4070 */
[----:B------:R-:W-:Y:S01]  /*1860*/  IMAD.HI.U32 R9, R3, R128, RZ ;  /* 0x0000008003097227 */ /* 0x000fe200078e00ff */
[----:B------:R-:W-:-:S02]  /*1870*/  ISETP.GT.U32.AND P2, PT, R2, R132, PT ;  /* 0x000000840200720c */ /* 0x000fc40003f44070 */
[----:B------:R-:W-:Y:S01]  /*1880*/  IABS R174, R71 ;  /* 0x0000004700ae7213 */ /* 0x000fe20000000000 */
[----:B------:R-:W-:Y:S01]  /*1890*/  IMAD.MOV R15, RZ, RZ, -R12 ;  /* 0x000000ffff0f7224 */ /* 0x000fe200078e0a0c */
[----:B------:R-:W-:Y:S01]  /*18a0*/  IABS R12, R74 ;  /* 0x0000004a000c7213 */ /* 0x000fe20000000000 */
[C---:B------:R-:W-:Y:S01]  /*18b0*/  IMAD R130, R2.reuse, R11, R130 ;  /* 0x0000000b02827224 */ /* 0x040fe200078e0282 */
[----:B------:R-:W-:Y:S01]  /*18c0*/  IABS R170, R4 ;  /* 0x0000000400aa7213 */ /* 0x000fe20000000000 */
[----:B------:R-:W-:Y:S01]  /*18d0*/  IMAD.MOV R9, RZ, RZ, -R9 ;  /* 0x000000ffff097224 */ /* 0x000fe200078e0a09 */
[----:B------:R-:W-:Y:S01]  /*18e0*/  IABS R168, R67 ;  /* 0x0000004300a87213 */ /* 0x000fe20000000000 */
[C---:B------:R-:W-:Y:S01]  /*18f0*/  IMAD R46, R2.reuse, R15, R46 ;  /* 0x0000000f022e7224 */ /* 0x040fe200078e022e */
[----:B------:R-:W-:Y:S01]  /*1900*/  IABS R166, R65 ;  /* 0x0000004100a67213 */ /* 0x000fe20000000000 */
[----:B------:R-:W-:Y:S01]  /*1910*/  IMAD R128, R2, R9, R128 ;  /* 0x0000000902807224 */ /* 0x000fe200078e0280 */
[----:B------:R-:W-:Y:S01]  /*1920*/  IABS R164, R61 ;  /* 0x0000003d00a47213 */ /* 0x000fe20000000000 */
[--C-:B------:R-:W-:Y:S01]  /*1930*/  @!P5 IMAD.IADD R134, R134, 0x1, -R2.reuse ;  /* 0x000000018686d824 */ /* 0x100fe200078e0a02 */
[----:B------:R-:W-:Y:S01]  /*1940*/  ISETP.GT.U32.AND P5, PT, R2, R130, PT ;  /* 0x000000820200720c */ /* 0x000fe20003fa4070 */
[--C-:B------:R-:W-:Y:S01]  /*1950*/  @!P0 IMAD.IADD R42, R42, 0x1, -R2.reuse ;  /* 0x000000012a2a8824 */ /* 0x100fe200078e0a02 */
[----:B------:R-:W-:Y:S01]  /*1960*/  ISETP.GT.U32.AND P0, PT, R2, R46, PT ;  /* 0x0000002e0200720c */ /* 0x000fe20003f04070 */
[--C-:B------:R-:W-:Y:S01]  /*1970*/  @!P6 IMAD.IADD R44, R44, 0x1, -R2.reuse ;  /* 0x000000012c2ce824 */ /* 0x100fe200078e0a02 */
[----:B------:R-:W-:Y:S01]  /*1980*/  ISETP.GT.U32.AND P6, PT, R2, R128, PT ;  /* 0x000000800200720c */ /* 0x000fe20003fc4070 */
[----:B------:R-:W-:Y:S01]  /*1990*/  @!P2 IMAD.IADD R132, R132, 0x1, -R2 ;  /* 0x000000018484a824 */ /* 0x000fe200078e0a02 */
[----:B------:R-:W-:Y:S01]  /*19a0*/  ISETP.GE.AND P2, PT, R0, RZ, PT ;  /* 0x000000ff0000720c */ /* 0x000fe20003f46270 */
[----:B------:R-:W-:Y:S01]  /*19b0*/  IMAD.HI.U32 R9, R3, R48, RZ ;  /* 0x0000003003097227 */ /* 0x000fe200078e00ff */
[----:B------:R-:W-:-:S02]  /*19c0*/  IABS R162, R38 ;  /* 0x0000002600a27213 */ /* 0x000fc40000000000 */
[----:B------:R-:W-:Y:S01]  /*19d0*/  IABS R160, R36 ;  /* 0x0000002400a07213 */ /* 0x000fe20000000000 */
[----:B------:R-:W-:Y:S01]  /*19e0*/  IMAD.MOV R13, RZ, RZ, -R9 ;  /* 0x000000ffff0d7224 */ /* 0x000fe200078e0a09 */
[----:B------:R-:W-:Y:S01]  /*19f0*/  IABS R158, R32 ;  /* 0x00000020009e7213 */ /* 0x000fe20000000000 */
[--C-:B------:R-:W-:Y:S01]  /*1a00*/  @!P5 IMAD.IADD R130, R130, 0x1, -R2.reuse ;  /* 0x000000018282d824 */ /* 0x100fe200078e0a02 */
[----:B------:R-:W-:Y:S01]  /*1a10*/  ISETP.GT.U32.AND P5, PT, R2, R132, PT ;  /* 0x000000840200720c */ /* 0x000fe20003fa4070 */
[--C-:B------:R-:W-:Y:S01]  /*1a20*/  @!P0 IMAD.IADD R46, R46, 0x1, -R2.reuse ;  /* 0x000000012e2e8824 */ /* 0x100fe200078e0a02 */
[----:B------:R-:W-:Y:S01]  /*1a30*/  IABS R156, R51 ;  /* 0x00000033009c7213 */ /* 0x000fe20000000000 */
[----:B------:R-:W-:Y:S01]  /*1a40*/  @!P6 IMAD.IADD R128, R128, 0x1, -R2 ;  /* 0x000000018080e824 */ /* 0x000fe200078e0a02 */
[C---:B------:R-:W-:Y:S01]  /*1a50*/  ISETP.GT.U32.AND P0, PT, R2.reuse, R130, PT ;  /* 0x000000820200720c */ /* 0x040fe20003f04070 */
[----:B------:R-:W-:Y:S01]  /*1a60*/  @!P2 IMAD.MOV R134, RZ, RZ, -R134 ;  /* 0x000000ffff86a224 */ /* 0x000fe200078e0a86 */
[C---:B------:R-:W-:Y:S01]  /*1a70*/  ISETP.GT.U32.AND P6, PT, R2.reuse, R46, PT ;  /* 0x0000002e0200720c */ /* 0x040fe20003fc4070 */
[----:B------:R-:W-:Y:S01]  /*1a80*/  IMAD.HI.U32 R9, R3, R50, RZ ;  /* 0x0000003203097227 */ /* 0x000fe200078e00ff */
[----:B------:R-:W-:-:S02]  /*1a90*/  ISETP.GT.U32.AND P2, PT, R2, R44, PT ;  /* 0x0000002c0200720c */ /* 0x000fc40003f44070 */
[----:B------:R-:W-:Y:S01]  /*1aa0*/  IABS R154, R30 ;  /* 0x0000001e009a7213 */ /* 0x000fe20000000000 */
[----:B------:R-:W-:Y:S01]  /*1ab0*/  IMAD.HI.U32 R11, R3, R126, RZ ;  /* 0x0000007e030b7227 */ /* 0x000fe200078e00ff */
[----:B------:R-:W-:Y:S02]  /*1ac0*/  IABS R152, R49 ;  /* 0x0000003100987213 */ /* 0x000fe40000000000 */
[----:B------:R-:W-:Y:S01]  /*1ad0*/  IABS R18, R20 ;  /* 0x0000001400127213 */ /* 0x000fe20000000000 */
[C---:B------:R-:W-:Y:S02]  /*1ae0*/  IMAD R48, R2.reuse, R13, R48 ;  /* 0x0000000d02307224 */ /* 0x040fe400078e0230 */
[----:B------:R-:W-:Y:S02]  /*1af0*/  IMAD.MOV R9, RZ, RZ, -R9 ;  /* 0x000000ffff097224 */ /* 0x000fe400078e0a09 */
[----:B------:R-:W-:Y:S02]  /*1b00*/  IMAD.MOV R11, RZ, RZ, -R11 ;  /* 0x000000ffff0b7224 */ /* 0x000fe400078e0a0b */
[----:B------:R-:W-:Y:S01]  /*1b10*/  @!P3 IMAD.MOV R42, RZ, RZ, -R42 ;  /* 0x000000ffff2ab224 */ /* 0x000fe200078e0a2a */
[C---:B------:R-:W-:Y:S01]  /*1b20*/  ISETP.GT.U32.AND P3, PT, R2.reuse, R128, PT ;  /* 0x000000800200720c */ /* 0x040fe20003f64070 */
[----:B------:R-:W-:-:S02]  /*1b30*/  IMAD R50, R2, R9, R50 ;  /* 0x0000000902327224 */ /* 0x000fc400078e0232 */
[----:B------:R-:W-:Y:S01]  /*1b40*/  @!P5 IMAD.IADD R132, R132, 0x1, -R2 ;  /* 0x000000018484d824 */ /* 0x000fe200078e0a02 */
[C---:B------:R-:W-:Y:S01]  /*1b50*/  ISETP.GT.U32.AND P5, PT, R2.reuse, R48, PT ;  /* 0x000000300200720c */ /* 0x040fe20003fa4070 */
[----:B------:R-:W-:Y:S02]  /*1b60*/  IMAD R126, R2, R11, R126 ;  /* 0x0000000b027e7224 */ /* 0x000fe400078e027e */
[--C-:B------:R-:W-:Y:S01]  /*1b70*/  @!P6 IMAD.IADD R46, R46, 0x1, -R2.reuse ;  /* 0x000000012e2ee824 */ /* 0x100fe200078e0a02 */
[----:B------:R-:W-:Y:S01]  /*1b80*/  ISETP.GT.U32.AND P6, PT, R2, R50, PT ;  /* 0x000000320200720c */ /* 0x000fe20003fc4070 */
[----:B------:R-:W-:Y:S01]  /*1b90*/  @!P2 IMAD.IADD R44, R44, 0x1, -R2 ;  /* 0x000000012c2ca824 */ /* 0x000fe200078e0a02 */
[----:B------:R-:W-:Y:S01]  /*1ba0*/  ISETP.GT.U32.AND P2, PT, R2, R126, PT ;  /* 0x0000007e0200720c */ /* 0x000fe20003f44070 */
[----:B------:R-:W-:-:S04]  /*1bb0*/  IMAD.HI.U32 R9, R3, R124, RZ ;  /* 0x0000007c03097227 */ /* 0x000fc800078e00ff */
[--C-:B------:R-:W-:Y:S01]  /*1bc0*/  @!P3 IMAD.IADD R128, R128, 0x1, -R2.reuse ;  /* 0x000000018080b824 */ /* 0x100fe200078e0a02 */
[----:B------:R-:W-:Y:S01]  /*1bd0*/  ISETP.GE.AND P3, PT, R122, RZ, PT ;  /* 0x000000ff7a00720c */ /* 0x000fe20003f66270 */
[--C-:B------:R-:W-:Y:S01]  /*1be0*/  @!P0 IMAD.IADD R130, R130, 0x1, -R2.reuse ;  /* 0x0000000182828824 */ /* 0x100fe200078e0a02 */
[----:B------:R-:W-:Y:S01]  /*1bf0*/  ISETP.GE.AND P0, PT, R150, RZ, PT ;  /* 0x000000ff9600720c */ /* 0x000fe20003f06270 */
[--C-:B------:R-:W-:Y:S01]  /*1c00*/  @!P5 IMAD.IADD R48, R48, 0x1, -R2.reuse ;  /* 0x000000013030d824 */ /* 0x100fe200078e0a02 */
[----:B------:R-:W-:Y:S01]  /*1c10*/  ISETP.GE.AND P5, PT, R120, RZ, PT ;  /* 0x000000ff7800720c */ /* 0x000fe20003fa6270 */
[----:B------:R-:W-:Y:S01]  /*1c20*/  IMAD.MOV R9, RZ, RZ, -R9 ;  /* 0x000000ffff097224 */ /* 0x000fe200078e0a09 */
[----:B------:R-:W-:Y:S01]  /*1c30*/  IABS R122, R56 ;  /* 0x00000038007a7213 */ /* 0x000fe20000000000 */
[--C-:B------:R-:W-:Y:S01]  /*1c40*/  @!P6 IMAD.IADD R50, R50, 0x1, -R2.reuse ;  /* 0x000000013232e824 */ /* 0x100fe200078e0a02 */
[----:B------:R-:W-:Y:S01]  /*1c50*/  ISETP.GT.U32.AND P6, PT, R2, R48, PT ;  /* 0x000000300200720c */ /* 0x000fe20003fc4070 */
[----:B------:R-:W-:Y:S01]  /*1c60*/  @!P2 IMAD.IADD R126, R126, 0x1, -R2 ;  /* 0x000000017e7ea824 */ /* 0x000fe200078e0a02 */
[----:B------:R-:W-:Y:S01]  /*1c70*/  ISETP.GE.AND P2, PT, R118, RZ, PT ;  /* 0x000000ff7600720c */ /* 0x000fe20003f46270 */
[----:B------:R-:W-:Y:S01]  /*1c80*/  IMAD R124, R2, R9, R124 ;  /* 0x00000009027c7224 */ /* 0x000fe200078e027c */
[----:B------:R-:W-:Y:S01]  /*1c90*/  IABS R120, R60 ;  /* 0x0000003c00787213 */ /* 0x000fe20000000000 */
[----:B------:R-:W-:Y:S01]  /*1ca0*/  IMAD.HI.U32 R11, R3, R52, RZ ;  /* 0x00000034030b7227 */ /* 0x000fe200078e00ff */
[----:B------:R-:W-:-:S02]  /*1cb0*/  IABS R118, R108 ;  /* 0x0000006c00767213 */ /* 0x000fc40000000000 */
[----:B------:R-:W-:Y:S01]  /*1cc0*/  IABS R150, R47 ;  /* 0x0000002f00967213 */ /* 0x000fe20000000000 */
[----:B------:R-:W-:Y:S01]  /*1cd0*/  @!P4 IMAD.MOV R132, RZ, RZ, -R132 ;  /* 0x000000ffff84c224 */ /* 0x000fe200078e0a84 */
[C---:B------:R-:W-:Y:S01]  /*1ce0*/  ISETP.GT.U32.AND P4, PT, R2.reuse, R126, PT ;  /* 0x0000007e0200720c */ /* 0x040fe20003f84070 */
[----:B------:R-:W-:Y:S01]  /*1cf0*/  @!P1 IMAD.MOV R44, RZ, RZ, -R44 ;  /* 0x000000ffff2c9224 */ /* 0x000fe200078e0a2c */
[----:B------:R-:W-:Y:S01]  /*1d00*/  ISETP.GT.U32.AND P1, PT, R2, R124, PT ;  /* 0x0000007c0200720c */ /* 0x000fe20003f24070 */
[----:B------:R-:W-:Y:S02]  /*1d10*/  IMAD.MOV R11, RZ, RZ, -R11 ;  /* 0x000000ffff0b7224 */ /* 0x000fe400078e0a0b */
[----:B------:R-:W-:Y:S01]  /*1d20*/  @!P3 IMAD.MOV R46, RZ, RZ, -R46 ;  /* 0x000000ffff2eb224 */ /* 0x000fe200078e0a2e */
[----:B------:R-:W-:Y:S01]  /*1d30*/  ISETP.GE.AND P3, PT, R116, RZ, PT ;  /* 0x000000ff7400720c */ /* 0x000fe20003f66270 */
[----:B------:R-:W-:Y:S01]  /*1d40*/  @!P0 IMAD.MOV R130, RZ, RZ, -R130 ;  /* 0x000000ffff828224 */ /* 0x000fe200078e0a82 */
[C---:B------:R-:W-:Y:S01]  /*1d50*/  ISETP.GT.U32.AND P0, PT, R2.reuse, R50, PT ;  /* 0x000000320200720c */ /* 0x040fe20003f04070 */
[----:B------:R-:W-:Y:S01]  /*1d60*/  IMAD R52, R2, R11, R52 ;  /* 0x0000000b02347224 */ /* 0x000fe200078e0234 */
[----:B------:R-:W-:Y:S01]  /*1d70*/  IABS R116, R106 ;  /* 0x0000006a00747213 */ /* 0x000fe20000000000 */
[----:B------:R-:W-:Y:S01]  /*1d80*/  @!P6 IMAD.IADD R48, R48, 0x1, -R2 ;  /* 0x000000013030e824 */ /* 0x000fe200078e0a02 */
[----:B------:R-:W-:Y:S01]  /*1d90*/  ISETP.GE.AND P6, PT, R114, RZ, PT ;  /* 0x000000ff7200720c */ /* 0x000fe20003fc6270 */
[----:B------:R-:W-:Y:S01]  /*1da0*/  IMAD.HI.U32 R9, R3, R122, RZ ;  /* 0x0000007a03097227 */ /* 0x000fe200078e00ff */
[----:B------:R-:W-:-:S03]  /*1db0*/  IABS R114, R102 ;  /* 0x0000006600727213 */ /* 0x000fc60000000000 */
[----:B------:R-:W-:Y:S01]  /*1dc0*/  @!P5 IMAD.MOV R128, RZ, RZ, -R128 ;  /* 0x000000ffff80d224 */ /* 0x000fe200078e0a80 */
[----:B------:R-:W-:Y:S01]  /*1dd0*/  ISETP.GT.U32.AND P5, PT, R2, R52, PT ;  /* 0x000000340200720c */ /* 0x000fe20003fa4070 */
[--C-:B------:R-:W-:Y:S01]  /*1de0*/  @!P4 IMAD.IADD R126, R126, 0x1, -R2.reuse ;  /* 0x000000017e7ec824 */ /* 0x100fe200078e0a02 */
[----:B------:R-:W-:Y:S01]  /*1df0*/  ISETP.GE.AND P4, PT, R112, RZ, PT ;  /* 0x000000ff7000720c */ /* 0x000fe20003f86270 */
[----:B------:R-:W-:Y:S01]  /*1e00*/  IMAD.MOV R9, RZ, RZ, -R9 ;  /* 0x000000ffff097224 */ /* 0x000fe200078e0a09 */
[----:B------:R-:W-:Y:S01]  /*1e10*/  IABS R112, R100 ;  /* 0x0000006400707213 */ /* 0x000fe20000000000 */
[----:B------:R-:W-:Y:S01]  /*1e20*/  @!P1 IMAD.IADD R124, R124, 0x1, -R2 ;  /* 0x000000017c7c9824 */ /* 0x000fe200078e0a02 */
[----:B------:R-:W-:Y:S01]  /*1e30*/  ISETP.GE.AND P1, PT, R56, RZ, PT ;  /* 0x000000ff3800720c */ /* 0x000fe20003f26270 */
[----:B------:R-:W-:Y:S01]  /*1e40*/  @!P3 IMAD.MOV R126, RZ, RZ, -R126 ;  /* 0x000000ffff7eb224 */ /* 0x000fe200078e0a7e */
[----:B------:R-:W-:Y:S01]  /*1e50*/  ISETP.GE.AND P3, PT, R54, RZ, PT ;  /* 0x000000ff3600720c */ /* 0x000fe20003f66270 */
[----:B------:R-:W-:Y:S01]  /*1e60*/  @!P0 IMAD.IADD R50, R50, 0x1, -R2 ;  /* 0x0000000132328824 */ /* 0x000fe200078e0a02 */
[----:B------:R-:W-:Y:S01]  /*1e70*/  IABS R54, R54 ;  /* 0x0000003600367213 */ /* 0x000fe20000000000 */
[C---:B------:R-:W-:Y:S01]  /*1e80*/  IMAD R122, R2.reuse, R9, R122 ;  /* 0x00000009027a7224 */ /* 0x040fe200078e027a */
[----:B------:R-:W-:Y:S01]  /*1e90*/  IABS R56, R58 ;  /* 0x0000003a00387213 */ /* 0x000fe20000000000 */
[----:B------:R-:W-:Y:S01]  /*1ea0*/  @!P2 IMAD.MOV R48, RZ, RZ, -R48 ;  /* 0x000000ffff30a224 */ /* 0x000fe200078e0a30 */
[C---:B------:R-:W-:Y:S01]  /*1eb0*/  ISETP.GT.U32.AND P2, PT, R2.reuse, R124, PT ;  /* 0x0000007c0200720c */ /* 0x040fe20003f44070 */
[----:B------:R-:W-:Y:S01]  /*1ec0*/  @!P6 IMAD.MOV R50, RZ, RZ, -R50 ;  /* 0x000000ffff32e224 */ /* 0x000fe200078e0a32 */
[----:B------:R-:W-:Y:S01]  /*1ed0*/  ISETP.GT.U32.AND P6, PT, R2, R122, PT ;  /* 0x0000007a0200720c */ /* 0x000fe20003fc4070 */
[----:B------:R-:W-:Y:S01]  /*1ee0*/  @!P5 IMAD.IADD R52, R52, 0x1, -R2 ;  /* 0x000000013434d824 */ /* 0x000fe200078e0a02 */
[----:B------:R-:W-:Y:S01]  /*1ef0*/  ISETP.GE.AND P0, PT, R110, RZ, PT ;  /* 0x000000ff6e00720c */ /* 0x000fe20003f06270 */
[----:B------:R-:W-:Y:S01]  /*1f00*/  IMAD.HI.U32 R9, R3, R54, RZ ;  /* 0x0000003603097227 */ /* 0x000fe200078e00ff */
[----:B------:R-:W-:-:S02]  /*1f10*/  IABS R110, R78 ;  /* 0x0000004e006e7213 */ /* 0x000fc40000000000 */
[----:B------:R-:W-:Y:S01]  /*1f20*/  ISETP.GT.U32.AND P5, PT, R2, R52, PT ;  /* 0x000000340200720c */ /* 0x000fe20003fa4070 */
[----:B------:R-:W-:Y:S02]  /*1f30*/  IMAD.MOV R13, RZ, RZ, -R9 ;  /* 0x000000ffff0d7224 */ /* 0x000fe400078e0a09 */
[----:B------:R-:W-:-:S04]  /*1f40*/  IMAD.HI.U32 R9, R3, R56, RZ ;  /* 0x0000003803097227 */ /* 0x000fc800078e00ff */
[----:B------:R-:W-:Y:S01]  /*1f50*/  @!P2 IMAD.IADD R124, R124, 0x1, -R2 ;  /* 0x000000017c7ca824 */ /* 0x000fe200078e0a02 */
[----:B------:R-:W-:Y:S01]  /*1f60*/  ISETP.GE.AND P2, PT, R60, RZ, PT ;  /* 0x000000ff3c00720c */ /* 0x000fe20003f46270 */
[----:B------:R-:W-:Y:S01]  /*1f70*/  IMAD R54, R2, R13, R54 ;  /* 0x0000000d02367224 */ /* 0x000fe200078e0236 */
[----:B------:R-:W-:Y:S01]  /*1f80*/  IABS R60, R104 ;  /* 0x00000068003c7213 */ /* 0x000fe20000000000 */
[----:B------:R-:W-:Y:S02]  /*1f90*/  IMAD.MOV R9, RZ, RZ, -R9 ;  /* 0x000000ffff097224 */ /* 0x000fe400078e0a09 */
[----:B------:R-:W-:-:S04]  /*1fa0*/  IMAD.HI.U32 R11, R3, R120, RZ ;  /* 0x00000078030b7227 */ /* 0x000fc800078e00ff */
[----:B------:R-:W-:Y:S02]  /*1fb0*/  @!P6 IMAD.IADD R122, R122, 0x1, -R2 ;  /* 0x000000017a7ae824 */ /* 0x000fe400078e0a02 */
[----:B------:R-:W-:Y:S01]  /*1fc0*/  @!P4 IMAD.MOV R124, RZ, RZ, -R124 ;  /* 0x000000ffff7cc224 */ /* 0x000fe200078e0a7c */
[C---:B------:R-:W-:Y:S01]  /*1fd0*/  ISETP.GT.U32.AND P4, PT, R2.reuse, R54, PT ;  /* 0x000000360200720c */ /* 0x040fe20003f84070 */
[C---:B------:R-:W-:Y:S01]  /*1fe0*/  IMAD R56, R2.reuse, R9, R56 ;  /* 0x0000000902387224 */ /* 0x040fe200078e0238 */
[----:B------:R-:W-:Y:S01]  /*1ff0*/  ISETP.GT.U32.AND P6, PT, R2, R122, PT ;  /* 0x0000007a0200720c */ /* 0x000fe20003fc4070 */
[----:B------:R-:W-:Y:S02]  /*2000*/  IMAD.MOV R11, RZ, RZ, -R11 ;  /* 0x000000ffff0b7224 */ /* 0x000fe400078e0a0b */
[----:B------:R-:W-:-:S04]  /*2010*/  IMAD.HI.U32 R9, R3, R118, RZ ;  /* 0x0000007603097227 */ /* 0x000fc800078e00ff */
[----:B------:R-:W-:Y:S01]  /*2020*/  @!P5 IMAD.IADD R52, R52, 0x1, -R2 ;  /* 0x000000013434d824 */ /* 0x000fe200078e0a02 */
[----:B------:R-:W-:Y:S01]  /*2030*/  ISETP.GE.AND P5, PT, R58, RZ, PT ;  /* 0x000000ff3a00720c */ /* 0x000fe20003fa6270 */
[C---:B------:R-:W-:Y:S01]  /*2040*/  IMAD R120, R2.reuse, R11, R120 ;  /* 0x0000000b02787224 */ /* 0x040fe200078e0278 */
[----:B------:R-:W-:Y:S01]  /*2050*/  IABS R58, R62 ;  /* 0x0000003e003a7213 */ /* 0x000fe20000000000 */
[----:B------:R-:W-:Y:S02]  /*2060*/  IMAD.MOV R9, RZ, RZ, -R9 ;  /* 0x000000ffff097224 */ /* 0x000fe400078e0a09 */
[----:B------:R-:W-:Y:S01]  /*2070*/  @!P0 IMAD.MOV R52, RZ, RZ, -R52 ;  /* 0x000000ffff348224 */ /* 0x000fe200078e0a34 */
[C---:B------:R-:W-:Y:S01]  /*2080*/  ISETP.GT.U32.AND P0, PT, R2.reuse, R120, PT ;  /* 0x000000780200720c */ /* 0x040fe20003f04070 */
[----:B------:R-:W-:Y:S02]  /*2090*/  IMAD R118, R2, R9, R118 ;  /* 0x0000000902767224 */ /* 0x000fe400078e0276 */
[----:B------:R-:W-:-:S02]  /*20a0*/  @!P4 IMAD.IADD R54, R54, 0x1, -R2 ;  /* 0x000000013636c824 */ /* 0x000fc400078e0a02 */
[----:B------:R-:W-:Y:S01]  /*20b0*/  @!P6 IMAD.IADD R122, R122, 0x1, -R2 ;  /* 0x000000017a7ae824 */ /* 0x000fe200078e0a02 */
[C---:B------:R-:W-:Y:S01]  /*20c0*/  ISETP.GT.U32.AND P4, PT, R2.reuse, R118, PT ;  /* 0x000000760200720c */ /* 0x040fe20003f84070 */
[----:B------:R-:W-:Y:S01]  /*20d0*/  IMAD.HI.U32 R9, R3, R58, RZ ;  /* 0x0000003a03097227 */ /* 0x000fe200078e00ff */
[----:B------:R-:W-:-:S03]  /*20e0*/  ISETP.GT.U32.AND P6, PT, R2, R56, PT ;  /* 0x000000380200720c */ /* 0x000fc60003fc4070 */
[----:B------:R-:W-:Y:S02]  /*20f0*/  @!P1 IMAD.MOV R122, RZ, RZ, -R122 ;  /* 0x000000ffff7a9224 */ /* 0x000fe400078e0a7a */
[----:B------:R-:W-:Y:S01]  /*2100*/  @!P0 IMAD.IADD R120, R120, 0x1, -R2 ;  /* 0x0000000178788824 */ /* 0x000fe200078e0a02 */
[C---:B------:R-:W-:Y:S01]  /*2110*/  ISETP.GT.U32.AND P0, PT, R2.reuse, R54, PT ;  /* 0x000000360200720c */ /* 0x040fe20003f04070 */
[----:B------:R-:W-:Y:S02]  /*2120*/  IMAD.MOV R9, RZ, RZ, -R9 ;  /* 0x000000ffff097224 */ /* 0x000fe400078e0a09 */
[----:B------:R-:W-:Y:S01]  /*2130*/  IMAD.HI.U32 R11, R3, R116, RZ ;  /* 0x00000074030b7227 */ /* 0x000fe200078e00ff */
[----:B------:R-:W-:-:S03]  /*2140*/  ISETP.GT.U32.AND P1, PT, R2, R120, PT ;  /* 0x000000780200720c */ /* 0x000fc60003f24070 */
[--C-:B------:R-:W-:Y:S02]  /*2150*/  @!P4 IMAD.IADD R118, R118, 0x1, -R2.reuse ;  /* 0x000000017676c824 */ /* 0x100fe400078e0a02 */
[----:B------:R-:W-:Y:S02]  /*2160*/  @!P6 IMAD.IADD R56, R56, 0x1, -R2 ;  /* 0x000000013838e824 */ /* 0x000fe400078e0a02 */
[C---:B------:R-:W-:Y:S01]  /*2170*/  IMAD R58, R2.reuse, R9, R58 ;  /* 0x00000009023a7224 */ /* 0x040fe200078e023a */
[C---:B------:R-:W-:Y:S01]  /*2180*/  ISETP.GT.U32.AND P4, PT, R2.reuse, R118, PT ;  /* 0x000000760200720c */ /* 0x040fe20003f84070 */
[----:B------:R-:W-:Y:S01]  /*2190*/  IMAD.MOV R11, RZ, RZ, -R11 ;  /* 0x000000ffff0b7224 */ /* 0x000fe200078e0a0b */
[----:B------:R-:W-:Y:S01]  /*21a0*/  ISETP.GT.U32.AND P6, PT, R2, R56, PT ;  /* 0x000000380200720c */ /* 0x000fe20003fc4070 */
[----:B------:R-:W-:-:S04]  /*21b0*/  IMAD.HI.U32 R9, R3, R60, RZ ;  /* 0x0000003c03097227 */ /* 0x000fc800078e00ff */
[----:B------:R-:W-:Y:S01]  /*21c0*/  IMAD R116, R2, R11, R116 ;  /* 0x0000000b02747224 */ /* 0x000fe200078e0274 */
[----:B------:R-:W-:Y:S01]  /*21d0*/  IABS R11, R68 ;  /* 0x00000044000b7213 */ /* 0x000fe20000000000 */
[----:B------:R-:W-:Y:S02]  /*21e0*/  IMAD.MOV R9, RZ, RZ, -R9 ;  /* 0x000000ffff097224 */ /* 0x000fe400078e0a09 */
[--C-:B------:R-:W-:Y:S01]  /*21f0*/  @!P0 IMAD.IADD R54, R54, 0x1, -R2.reuse ;  /* 0x0000000136368824 */ /* 0x100fe200078e0a02 */
[----:B------:R-:W-:Y:S01]  /*2200*/  ISETP.GT.U32.AND P0, PT, R2, R58, PT ;  /* 0x0000003a0200720c */ /* 0x000fe20003f04070 */
[----:B------:R-:W-:Y:S01]  /*2210*/  @!P1 IMAD.IADD R120, R120, 0x1, -R2 ;  /* 0x0000000178789824 */ /* 0x000fe200078e0a02 */
[C---:B------:R-:W-:Y:S01]  /*2220*/  ISETP.GT.U32.AND P1, PT, R2.reuse, R116, PT ;  /* 0x000000740200720c */ /* 0x040fe20003f24070 */
[----:B------:R-:W-:Y:S02]  /*2230*/  IMAD R60, R2, R9, R60 ;  /* 0x00000009023c7224 */ /* 0x000fe400078e023c */
[----:B------:R-:W-:-:S02]  /*2240*/  @!P4 IMAD.IADD R118, R118, 0x1, -R2 ;  /* 0x000000017676c824 */ /* 0x000fc400078e0a02 */
[--C-:B------:R-:W-:Y:S01]  /*2250*/  @!P6 IMAD.IADD R56, R56, 0x1, -R2.reuse ;  /* 0x000000013838e824 */ /* 0x100fe200078e0a02 */
[----:B------:R-:W-:Y:S01]  /*2260*/  ISETP.GT.U32.AND P4, PT, R2, R60, PT ;  /* 0x0000003c0200720c */ /* 0x000fe20003f84070 */
[----:B------:R-:W-:Y:S01]  /*2270*/  IMAD.HI.U32 R9, R3, R114, RZ ;  /* 0x0000007203097227 */ /* 0x000fe200078e00ff */
[----:B------:R-:W-:Y:S02]  /*2280*/  ISETP.GE.AND P6, PT, R108, RZ, PT ;  /* 0x000000ff6c00720c */ /* 0x000fe40003fc6270 */
[----:B------:R-:W-:Y:S01]  /*2290*/  IABS R108, R72 ;  /* 0x00000048006c7213 */ /* 0x000fe20000000000 */
[--C-:B------:R-:W-:Y:S01]  /*22a0*/  @!P0 IMAD.IADD R58, R58, 0x1, -R2.reuse ;  /* 0x000000013a3a8824 */ /* 0x100fe200078e0a02 */
[----:B------:R-:W-:Y:S01]  /*22b0*/  ISETP.GE.AND P0, PT, R62, RZ, PT ;  /* 0x000000ff3e00720c */ /* 0x000fe20003f06270 */
[----:B------:R-:W-:Y:S02]  /*22c0*/  IMAD.MOV R9, RZ, RZ, -R9 ;  /* 0x000000ffff097224 */ /* 0x000fe400078e0a09 */
[----:B------:R-:W-:Y:S01]  /*22d0*/  @!P1 IMAD.IADD R116, R116, 0x1, -R2 ;  /* 0x0000000174749824 */ /* 0x000fe200078e0a02 */
[----:B------:R-:W-:Y:S01]  /*22e0*/  ISETP.GE.AND P1, PT, R106, RZ, PT ;  /* 0x000000ff6a00720c */ /* 0x000fe20003f26270 */
[----:B------:R-:W-:Y:S01]  /*22f0*/  IMAD.MOV.U32 R62, RZ, RZ, R11 ;  /* 0x000000ffff3e7224 */ /* 0x000fe200078e000b */
[----:B------:R-:W-:Y:S01]  /*2300*/  IABS R106, R149 ;  /* 0x00000095006a7213 */ /* 0x000fe20000000000 */
[----:B------:R-:W-:-:S02]  /*2310*/  IMAD R114, R2, R9, R114 ;  /* 0x0000000902727224 */ /* 0x000fc400078e0272 */
[----:B------:R-:W-:Y:S01]  /*2320*/  @!P4 IMAD.IADD R60, R60, 0x1, -R2 ;  /* 0x000000013c3cc824 */ /* 0x000fe200078e0a02 */
[----:B------:R-:W-:Y:S01]  /*2330*/  ISETP.GT.U32.AND P4, PT, R2, R116, PT ;  /* 0x000000740200720c */ /* 0x000fe20003f84070 */
[----:B------:R-:W-:-:S04]  /*2340*/  IMAD.HI.U32 R9, R3, R62, RZ ;  /* 0x0000003e03097227 */ /* 0x000fc800078e00ff */
[----:B------:R-:W-:Y:S01]  /*2350*/  @!P6 IMAD.MOV R118, RZ, RZ, -R118 ;  /* 0x000000ffff76e224 */ /* 0x000fe200078e0a76 */
[----:B------:R-:W-:Y:S01]  /*2360*/  ISETP.GT.U32.AND P6, PT, R2, R114, PT ;  /* 0x000000720200720c */ /* 0x000fe20003fc4070 */
[----:B------:R-:W-:-:S04]  /*2370*/  IMAD.HI.U32 R11, R3, R112, RZ ;  /* 0x00000070030b7227 */ /* 0x000fc800078e00ff */
[----:B------:R-:W-:Y:S02]  /*2380*/  IMAD.MOV R9, RZ, RZ, -R9 ;  /* 0x000000ffff097224 */ /* 0x000fe400078e0a09 */
[----:B------:R-:W-:Y:S02]  /*2390*/  IMAD.MOV R11, RZ, RZ, -R11 ;  /* 0x000000ffff0b7224 */ /* 0x000fe400078e0a0b */
[C---:B------:R-:W-:Y:S01]  /*23a0*/  IMAD R62, R2.reuse, R9, R62 ;  /* 0x00000009023e7224 */ /* 0x040fe200078e023e */
[----:B------:R-:W-:Y:S01]  /*23b0*/  IABS R9, R70 ;  /* 0x0000004600097213 */ /* 0x000fe20000000000 */
[----:B------:R-:W-:Y:S02]  /*23c0*/  IMAD R112, R2, R11, R112 ;  /* 0x0000000b02707224 */ /* 0x000fe400078e0270 */
[--C-:B------:R-:W-:Y:S01]  /*23d0*/  @!P4 IMAD.IADD R116, R116, 0x1, -R2.reuse ;  /* 0x000000017474c824 */ /* 0x100fe200078e0a02 */
[----:B------:R-:W-:Y:S01]  /*23e0*/  ISETP.GT.U32.AND P4, PT, R2, R62, PT ;  /* 0x0000003e0200720c */ /* 0x000fe20003f84070 */
[----:B------:R-:W-:Y:S01]  /*23f0*/  @!P6 IMAD.IADD R114, R114, 0x1, -R2 ;  /* 0x000000017272e824 */ /* 0x000fe200078e0a02 */
[C---:B------:R-:W-:Y:S01]  /*2400*/  ISETP.GT.U32.AND P6, PT, R2.reuse, R112, PT ;  /* 0x000000700200720c */ /* 0x040fe20003fc4070 */
[----:B------:R-:W-:Y:S01]  /*2410*/  @!P2 IMAD.MOV R120, RZ, RZ, -R120 ;  /* 0x000000ffff78a224 */ /* 0x000fe200078e0a78 */
[----:B------:R-:W-:Y:S01]  /*2420*/  ISETP.GT.U32.AND P2, PT, R2, R60, PT ;  /* 0x0000003c0200720c */ /* 0x000fe20003f44070 */
[----:B------:R-:W-:-:S04]  /*2430*/  IMAD.HI.U32 R11, R3, R110, RZ ;  /* 0x0000006e030b7227 */ /* 0x000fc800078e00ff */
[----:B------:R-:W-:Y:S02]  /*2440*/  IMAD.MOV R11, RZ, RZ, -R11 ;  /* 0x000000ffff0b7224 */ /* 0x000fe400078e0a0b */
[----:B------:R-:W-:Y:S01]  /*2450*/  @!P5 IMAD.MOV R56, RZ, RZ, -R56 ;  /* 0x000000ffff38d224 */ /* 0x000fe200078e0a38 */
[----:B------:R-:W-:Y:S01]  /*2460*/  ISETP.GE.AND P5, PT, R104, RZ, PT ;  /* 0x000000ff6800720c */ /* 0x000fe20003fa6270 */
[--C-:B------:R-:W-:Y:S01]  /*2470*/  @!P4 IMAD.IADD R62, R62, 0x1, -R2.reuse ;  /* 0x000000013e3ec824 */ /* 0x100fe200078e0a02 */
[----:B------:R-:W-:Y:S01]  /*2480*/  ISETP.GT.U32.AND P4, PT, R2, R114, PT ;  /* 0x000000720200720c */ /* 0x000fe20003f84070 */
[--C-:B------:R-:W-:Y:S01]  /*2490*/  @!P6 IMAD.IADD R112, R112, 0x1, -R2.reuse ;  /* 0x000000017070e824 */ /* 0x100fe200078e0a02 */
[----:B------:R-:W-:Y:S01]  /*24a0*/  IABS R104, R148 ;  /* 0x0000009400687213 */ /* 0x000fe20000000000 */
[----:B------:R-:W-:Y:S01]  /*24b0*/  @!P2 IMAD.IADD R60, R60, 0x1, -R2 ;  /* 0x000000013c3ca824 */ /* 0x000fe200078e0a02 */
[C---:B------:R-:W-:Y:S01]  /*24c0*/  ISETP.GT.U32.AND P6, PT, R2.reuse, R62, PT ;  /* 0x0000003e0200720c */ /* 0x040fe20003fc4070 */
[----:B------:R-:W-:Y:S01]  /*24d0*/  IMAD R110, R2, R11, R110 ;  /* 0x0000000b026e7224 */ /* 0x000fe200078e026e */
[----:B------:R-:W-:Y:S01]  /*24e0*/  ISETP.GE.AND P2, PT, R68, RZ, PT ;  /* 0x000000ff4400720c */ /* 0x000fe20003f46270 */
[----:B------:R-:W-:-:S02]  /*24f0*/  IMAD.MOV.U32 R68, RZ, RZ, R9 ;  /* 0x000000ffff447224 */ /* 0x000fc400078e0009 */
[----:B------:R-:W-:Y:S01]  /*2500*/  @!P1 IMAD.MOV R116, RZ, RZ, -R116 ;  /* 0x000000ffff749224 */ /* 0x000fe200078e0a74 */
[----:B------:R-:W-:Y:S01]  /*2510*/  ISETP.GT.U32.AND P1, PT, R2, R112, PT ;  /* 0x000000700200720c */ /* 0x000fe20003f24070 */
[----:B------:R-:W-:-:S04]  /*2520*/  IMAD.HI.U32 R9, R3, R68, RZ ;  /* 0x0000004403097227 */ /* 0x000fc800078e00ff */
[----:B------:R-:W-:Y:S02]  /*2530*/  IMAD.MOV R9, RZ, RZ, -R9 ;  /* 0x000000ffff097224 */ /* 0x000fe400078e0a09 */
[----:B------:R-:W-:Y:S01]  /*2540*/  @!P6 IMAD.IADD R62, R62, 0x1, -R2 ;  /* 0x000000013e3ee824 */ /* 0x000fe200078e0a02 */
[C---:B------:R-:W-:Y:S01]  /*2550*/  ISETP.GT.U32.AND P6, PT, R2.reuse, R110, PT ;  /* 0x0000006e0200720c */ /* 0x040fe20003fc4070 */
[----:B------:R-:W-:Y:S02]  /*2560*/  IMAD R68, R2, R9, R68 ;  /* 0x0000000902447224 */ /* 0x000fe400078e0244 */
[----:B------:R-:W-:-:S04]  /*2570*/  IMAD.HI.U32 R9, R3, R12, RZ ;  /* 0x0000000c03097227 */ /* 0x000fc800078e00ff */
[----:B------:R-:W-:Y:S02]  /*2580*/  IMAD.MOV R9, RZ, RZ, -R9 ;  /* 0x000000ffff097224 */ /* 0x000fe400078e0a09 */
[----:B------:R-:W-:Y:S01]  /*2590*/  @!P4 IMAD.IADD R114, R114, 0x1, -R2 ;  /* 0x000000017272c824 */ /* 0x000fe200078e0a02 */
[----:B------:R-:W-:Y:S01]  /*25a0*/  ISETP.GT.U32.AND P4, PT, R2, R68, PT ;  /* 0x000000440200720c */ /* 0x000fe20003f84070 */
[----:B------:R-:W-:Y:S01]  /*25b0*/  @!P5 IMAD.MOV R60, RZ, RZ, -R60 ;  /* 0x000000ffff3cd224 */ /* 0x000fe200078e0a3c */
[----:B------:R-:W-:Y:S01]  /*25c0*/  ISETP.GE.AND P5, PT, R70, RZ, PT ;  /* 0x000000ff4600720c */ /* 0x000fe20003fa6270 */
[----:B------:R-:W-:Y:S02]  /*25d0*/  @!P6 IMAD.IADD R110, R110, 0x1, -R2 ;  /* 0x000000016e6ee824 */ /* 0x000fe400078e0a02 */
[C---:B------:R-:W-:Y:S01]  /*25e0*/  IMAD R70, R2.reuse, R9, R12 ;  /* 0x0000000902467224 */ /* 0x040fe200078e020c */
[----:B------:R-:W-:Y:S01]  /*25f0*/  IABS R12, R76 ;  /* 0x0000004c000c7213 */ /* 0x000fe20000000000 */
[----:B------:R-:W-:Y:S01]  /*2600*/  IMAD.HI.U32 R9, R3, R108, RZ ;  /* 0x0000006c03097227 */ /* 0x000fe200078e00ff */
[----:B------:R-:W-:-:S03]  /*2610*/  ISETP.GT.U32.AND P6, PT, R2, R110, PT ;  /* 0x0000006e0200720c */ /* 0x000fc60003fc4070 */
[----:B------:R-:W-:Y:S01]  /*2620*/  @!P1 IMAD.IADD R112, R112, 0x1, -R2 ;  /* 0x0000000170709824 */ /* 0x000fe200078e0a02 */
[----:B------:R-:W-:Y:S01]  /*2630*/  ISETP.GT.U32.AND P1, PT, R2, R70, PT ;  /* 0x000000460200720c */ /* 0x000fe20003f24070 */
[----:B------:R-:W-:Y:S02]  /*2640*/  IMAD.MOV R11, RZ, RZ, -R9 ;  /* 0x000000ffff0b7224 */ /* 0x000fe400078e0a09 */
[----:B------:R-:W-:-:S04]  /*2650*/  IMAD.HI.U32 R9, R3, R12, RZ ;  /* 0x0000000c03097227 */ /* 0x000fc800078e00ff */
[----:B------:R-:W-:Y:S02]  /*2660*/  IMAD R108, R2, R11, R108 ;  /* 0x0000000b026c7224 */ /* 0x000fe400078e026c */
[--C-:B------:R-:W-:Y:S02]  /*2670*/  @!P4 IMAD.IADD R68, R68, 0x1, -R2.reuse ;  /* 0x000000014444c824 */ /* 0x100fe400078e0a02 */
[----:B------:R-:W-:Y:S01]  /*2680*/  @!P6 IMAD.IADD R110, R110, 0x1, -R2 ;  /* 0x000000016e6ee824 */ /* 0x000fe200078e0a02 */
[C---:B------:R-:W-:Y:S01]  /*2690*/  ISETP.GT.U32.AND P6, PT, R2.reuse, R108, PT ;  /* 0x0000006c0200720c */ /* 0x040fe20003fc4070 */
[----:B------:R-:W-:Y:S01]  /*26a0*/  IMAD.MOV R13, RZ, RZ, -R9 ;  /* 0x000000ffff0d7224 */ /* 0x000fe200078e0a09 */
[----:B------:R-:W-:Y:S01]  /*26b0*/  ISETP.GT.U32.AND P4, PT, R2, R68, PT ;  /* 0x000000440200720c */ /* 0x000fe20003f84070 */
[----:B------:R-:W-:-:S04]  /*26c0*/  IMAD.HI.U32 R9, R3, R106, RZ ;  /* 0x0000006a03097227 */ /* 0x000fc800078e00ff */
[----:B------:R-:W-:Y:S02]  /*26d0*/  @!P1 IMAD.IADD R70, R70, 0x1, -R2 ;  /* 0x0000000146469824 */ /* 0x000fe400078e0a02 */
[----:B------:R-:W-:Y:S02]  /*26e0*/  IMAD.MOV R9, RZ, RZ, -R9 ;  /* 0x000000ffff097224 */ /* 0x000fe400078e0a09 */
[----:B------:R-:W-:Y:S01]  /*26f0*/  @!P3 IMAD.MOV R54, RZ, RZ, -R54 ;  /* 0x000000ffff36b224 */ /* 0x000fe200078e0a36 */
[C---:B------:R-:W-:Y:S01]  /*2700*/  ISETP.GT.U32.AND P1, PT, R2.reuse, R70, PT ;  /* 0x000000460200720c */ /* 0x040fe20003f24070 */
[C---:B------:R-:W-:Y:S01]  /*2710*/  IMAD R106, R2.reuse, R9, R106 ;  /* 0x00000009026a7224 */ /* 0x040fe200078e026a */
[----:B------:R-:W-:Y:S01]  /*2720*/  ISETP.GT.U32.AND P3, PT, R2, R58, PT ;  /* 0x0000003a0200720c */ /* 0x000fe20003f64070 */
[--C-:B------:R-:W-:Y:S02]  /*2730*/  @!P6 IMAD.IADD R108, R108, 0x1, -R2.reuse ;  /* 0x000000016c6ce824 */ /* 0x100fe400078e0a02 */
[----:B------:R-:W-:Y:S01]  /*2740*/  @!P4 IMAD.IADD R68, R68, 0x1, -R2 ;  /* 0x000000014444c824 */ /* 0x000fe200078e0a02 */
[----:B------:R-:W-:Y:S01]  /*2750*/  ISETP.GT.U32.AND P6, PT, R2, R106, PT ;  /* 0x0000006a0200720c */ /* 0x000fe20003fc4070 */
[----:B------:R-:W-:Y:S01]  /*2760*/  IMAD.HI.U32 R9, R3, R104, RZ ;  /* 0x0000006803097227 */ /* 0x000fe200078e00ff */
[----:B------:R-:W-:-:S03]  /*2770*/  ISETP.GE.AND P4, PT, R72, RZ, PT ;  /* 0x000000ff4800720c */ /* 0x000fc60003f86270 */
[----:B------:R-:W-:Y:S01]  /*2780*/  @!P2 IMAD.MOV R62, RZ, RZ, -R62 ;  /* 0x000000ffff3ea224 */ /* 0x000fe200078e0a3e */
[----:B------:R-:W-:Y:S01]  /*2790*/  ISETP.GE.AND P2, PT, R74, RZ, PT ;  /* 0x000000ff4a00720c */ /* 0x000fe20003f46270 */
[----:B------:R-:W-:Y:S01]  /*27a0*/  IMAD R72, R2, R13, R12 ;  /* 0x0000000d02487224 */ /* 0x000fe200078e020c */
[----:B------:R-:W-:Y:S01]  /*27b0*/  IABS R74, R80 ;  /* 0x00000050004a7213 */ /* 0x000fe20000000000 */
[----:B------:R-:W-:Y:S01]  /*27c0*/  IMAD.MOV R9, RZ, RZ, -R9 ;  /* 0x000000ffff097224 */ /* 0x000fe200078e0a09 */
[----:B------:R-:W-:Y:S01]  /*27d0*/  IABS R13, R98 ;  /* 0x00000062000d7213 */ /* 0x000fe20000000000 */
[--C-:B------:R-:W-:Y:S01]  /*27e0*/  @!P1 IMAD.IADD R70, R70, 0x1, -R2.reuse ;  /* 0x0000000146469824 */ /* 0x100fe200078e0a02 */
[----:B------:R-:W-:Y:S01]  /*27f0*/  ISETP.GT.U32.AND P1, PT, R2, R72, PT ;  /* 0x000000480200720c */ /* 0x000fe20003f24070 */
[----:B------:R-:W-:Y:S01]  /*2800*/  @!P3 IMAD.IADD R58, R58, 0x1, -R2 ;  /* 0x000000013a3ab824 */ /* 0x000fe200078e0a02 */
[----:B------:R-:W-:Y:S01]  /*2810*/  ISETP.GE.AND P3, PT, R102, RZ, PT ;  /* 0x000000ff6600720c */ /* 0x000fe20003f66270 */
[----:B------:R-:W-:Y:S01]  /*2820*/  IMAD.HI.U32 R11, R3, R74, RZ ;  /* 0x0000004a030b7227 */ /* 0x000fe200078e00ff */
[----:B------:R-:W-:-:S03]  /*2830*/  IABS R102, R147 ;  /* 0x0000009300667213 */ /* 0x000fc60000000000 */
[----:B------:R-:W-:Y:S02]  /*2840*/  IMAD R104, R2, R9, R104 ;  /* 0x0000000902687224 */ /* 0x000fe400078e0268 */
[----:B------:R-:W-:Y:S01]  /*2850*/  @!P0 IMAD.MOV R58, RZ, RZ, -R58 ;  /* 0x000000ffff3a8224 */ /* 0x000fe200078e0a3a */
[----:B------:R-:W-:Y:S01]  /*2860*/  ISETP.GE.AND P0, PT, R100, RZ, PT ;  /* 0x000000ff6400720c */ /* 0x000fe20003f06270 */
[----:B------:R-:W-:Y:S01]  /*2870*/  IMAD.MOV R11, RZ, RZ, -R11 ;  /* 0x000000ffff0b7224 */ /* 0x000fe200078e0a0b */
[----:B------:R-:W-:Y:S01]  /*2880*/  IABS R100, R94 ;  /* 0x0000005e00647213 */ /* 0x000fe20000000000 */
[----:B------:R-:W-:Y:S01]  /*2890*/  @!P6 IMAD.IADD R106, R106, 0x1, -R2 ;  /* 0x000000016a6ae824 */ /* 0x000fe200078e0a02 */
[C---:B------:R-:W-:Y:S01]  /*28a0*/  ISETP.GT.U32.AND P6, PT, R2.reuse, R104, PT ;  /* 0x000000680200720c */ /* 0x040fe20003fc4070 */
[----:B------:R-:W-:Y:S02]  /*28b0*/  IMAD R74, R2, R11, R74 ;  /* 0x0000000b024a7224 */ /* 0x000fe400078e024a */
[----:B------:R-:W-:-:S02]  /*28c0*/  @!P1 IMAD.IADD R72, R72, 0x1, -R2 ;  /* 0x0000000148489824 */ /* 0x000fc400078e0a02 */
[----:B------:R-:W-:Y:S01]  /*28d0*/  @!P3 IMAD.MOV R114, RZ, RZ, -R114 ;  /* 0x000000ffff72b224 */ /* 0x000fe200078e0a72 */
[----:B------:R-:W-:Y:S01]  /*28e0*/  ISETP.GT.U32.AND P1, PT, R2, R74, PT ;  /* 0x0000004a0200720c */ /* 0x000fe20003f24070 */
[----:B------:R-:W-:Y:S01]  /*28f0*/  IMAD.HI.U32 R9, R3, R13, RZ ;  /* 0x0000000d03097227 */ /* 0x000fe200078e00ff */
[----:B------:R-:W-:Y:S02]  /*2900*/  ISETP.GE.AND P3, PT, R78, RZ, PT ;  /* 0x000000ff4e00720c */ /* 0x000fe40003f66270 */
[----:B------:R-:W-:Y:S01]  /*2910*/  IABS R78, R82 ;  /* 0x00000052004e7213 */ /* 0x000fe20000000000 */
[----:B------:R-:W-:Y:S01]  /*2920*/  @!P0 IMAD.MOV R112, RZ, RZ, -R112 ;  /* 0x000000ffff708224 */ /* 0x000fe200078e0a70 */
[----:B------:R-:W-:Y:S01]  /*2930*/  ISETP.GT.U32.AND P0, PT, R2, R108, PT ;  /* 0x0000006c0200720c */ /* 0x000fe20003f04070 */
[----:B------:R-:W-:Y:S02]  /*2940*/  @!P6 IMAD.IADD R104, R104, 0x1, -R2 ;  /* 0x000000016868e824 */ /* 0x000fe400078e0a02 */
[----:B------:R-:W-:-:S02]  /*2950*/  IMAD.MOV R14, RZ, RZ, -R9 ;  /* 0x000000ffff0e7224 */ /* 0x000fc400078e0a09 */
[----:B------:R-:W-:Y:S01]  /*2960*/  IMAD.HI.U32 R9, R3, R100, RZ ;  /* 0x0000006403097227 */ /* 0x000fe200078e00ff */
[----:B------:R-:W-:-:S03]  /*2970*/  ISETP.GT.U32.AND P6, PT, R2, R104, PT ;  /* 0x000000680200720c */ /* 0x000fc60003fc4070 */
[----:B------:R-:W-:Y:S01]  /*2980*/  @!P1 IMAD.IADD R74, R74, 0x1, -R2 ;  /* 0x000000014a4a9824 */ /* 0x000fe200078e0a02 */
[----:B------:R-:W-:Y:S01]  /*2990*/  ISETP.GE.AND P1, PT, R76, RZ, PT ;  /* 0x000000ff4c00720c */ /* 0x000fe20003f26270 */
[----:B------:R-:W-:Y:S01]  /*29a0*/  @!P5 IMAD.MOV R68, RZ, RZ, -R68 ;  /* 0x000000ffff44d224 */ /* 0x000fe200078e0a44 */
[----:B------:R-:W-:Y:S01]  /*29b0*/  ISETP.GT.U32.AND P5, PT, R2, R72, PT ;  /* 0x000000480200720c */ /* 0x000fe20003fa4070 */
[----:B------:R-:W-:-:S04]  /*29c0*/  IMAD.HI.U32 R11, R3, R102, RZ ;  /* 0x00000066030b7227 */ /* 0x000fc800078e00ff */
[C---:B------:R-:W-:Y:S01]  /*29d0*/  IMAD R76, R2.reuse, R14, R13 ;  /* 0x0000000e024c7224 */ /* 0x040fe200078e020d */
[----:B------:R-:W-:Y:S01]  /*29e0*/  IABS R13, R146 ;  /* 0x00000092000d7213 */ /* 0x000fe20000000000 */
[----:B------:R-:W-:Y:S01]  /*29f0*/  IMAD.MOV R9, RZ, RZ, -R9 ;  /* 0x000000ffff097224 */ /* 0x000fe200078e0a09 */
[----:B------:R-:W-:Y:S01]  /*2a00*/  IABS R14, R85 ;  /* 0x00000055000e7213 */ /* 0x000fe20000000000 */
[----:B------:R-:W-:Y:S01]  /*2a10*/  @!P3 IMAD.MOV R110, RZ, RZ, -R110 ;  /* 0x000000ffff6eb224 */ /* 0x000fe200078e0a6e */
[----:B------:R-:W-:Y:S01]  /*2a20*/  ISETP.GT.U32.AND P3, PT, R2, R106, PT ;  /* 0x0000006a0200720c */ /* 0x000fe20003f64070 */
[----:B------:R-:W-:-:S04]  /*2a30*/  IMAD.HI.U32 R12, R3, R78, RZ ;  /* 0x0000004e030c7227 */ /* 0x000fc800078e00ff */
[----:B------:R-:W-:Y:S02]  /*2a40*/  IMAD.MOV R11, RZ, RZ, -R11 ;  /* 0x000000ffff0b7224 */ /* 0x000fe400078e0a0b */
[----:B------:R-:W-:Y:S02]  /*2a50*/  IMAD R100, R2, R9, R100 ;  /* 0x0000000902647224 */ /* 0x000fe400078e0264 */
[----:B------:R-:W-:Y:S01]  /*2a60*/  @!P0 IMAD.IADD R108, R108, 0x1, -R2 ;  /* 0x000000016c6c8824 */ /* 0x000fe200078e0a02 */
[C---:B------:R-:W-:Y:S01]  /*2a70*/  ISETP.GT.U32.AND P0, PT, R2.reuse, R76, PT ;  /* 0x0000004c0200720c */ /* 0x040fe20003f04070 */
[----:B------:R-:W-:Y:S01]  /*2a80*/  IMAD.MOV R15, RZ, RZ, -R12 ;  /* 0x000000ffff0f7224 */ /* 0x000fe200078e0a0c */
[----:B------:R-:W-:Y:S01]  /*2a90*/  IABS R12, R96 ;  /* 0x00000060000c7213 */ /* 0x000fe20000000000 */
[----:B------:R-:W-:Y:S02]  /*2aa0*/  IMAD R102, R2, R11, R102 ;  /* 0x0000000b02667224 */ /* 0x000fe400078e0266 */
[----:B------:R-:W-:Y:S01]  /*2ab0*/  @!P6 IMAD.IADD R104, R104, 0x1, -R2 ;  /* 0x000000016868e824 */ /* 0x000fe200078e0a02 */
[C---:B------:R-:W-:Y:S01]  /*2ac0*/  ISETP.GT.U32.AND P6, PT, R2.reuse, R100, PT ;  /* 0x000000640200720c */ /* 0x040fe20003fc4070 */
[----:B------:R-:W-:-:S02]  /*2ad0*/  IMAD R78, R2, R15, R78 ;  /* 0x0000000f024e7224 */ /* 0x000fc400078e024e */
[--C-:B------:R-:W-:Y:S01]  /*2ae0*/  @!P5 IMAD.IADD R72, R72, 0x1, -R2.reuse ;  /* 0x000000014848d824 */ /* 0x100fe200078e0a02 */
[----:B------:R-:W-:Y:S01]  /*2af0*/  ISETP.GT.U32.AND P5, PT, R2, R102, PT ;  /* 0x000000660200720c */ /* 0x000fe20003fa4070 */
[--C-:B------:R-:W-:Y:S01]  /*2b00*/  @!P3 IMAD.IADD R106, R106, 0x1, -R2.reuse ;  /* 0x000000016a6ab824 */ /* 0x100fe200078e0a02 */
[----:B------:R-:W-:Y:S01]  /*2b10*/  ISETP.GT.U32.AND P3, PT, R2, R78, PT ;  /* 0x0000004e0200720c */ /* 0x000fe20003f64070 */
[----:B------:R-:W-:Y:S01]  /*2b20*/  @!P0 IMAD.IADD R76, R76, 0x1, -R2 ;  /* 0x000000014c4c8824 */ /* 0x000fe200078e0a02 */
[----:B------:R-:W-:Y:S01]  /*2b30*/  ISETP.GE.AND P0, PT, R80, RZ, PT ;  /* 0x000000ff5000720c */ /* 0x000fe20003f06270 */
[----:B------:R-:W-:Y:S01]  /*2b40*/  @!P2 IMAD.MOV R70, RZ, RZ, -R70 ;  /* 0x000000ffff46a224 */ /* 0x000fe200078e0a46 */
[----:B------:R-:W-:Y:S01]  /*2b50*/  ISETP.GT.U32.AND P2, PT, R2, R74, PT ;  /* 0x0000004a0200720c */ /* 0x000fe20003f44070 */
[----:B------:R-:W-:-:S04]  /*2b60*/  IMAD.HI.U32 R11, R3, R13, RZ ;  /* 0x0000000d030b7227 */ /* 0x000fc800078e00ff */
[--C-:B------:R-:W-:Y:S01]  /*2b70*/  @!P6 IMAD.IADD R100, R100, 0x1, -R2.reuse ;  /* 0x000000016464e824 */ /* 0x100fe200078e0a02 */
[----:B------:R-:W-:Y:S01]  /*2b80*/  ISETP.GT.U32.AND P6, PT, R2, R76, PT ;  /* 0x0000004c0200720c */ /* 0x000fe20003fc4070 */
[----:B------:R-:W-:Y:S01]  /*2b90*/  @!P5 IMAD.IADD R102, R102, 0x1, -R2 ;  /* 0x000000016666d824 */ /* 0x000fe200078e0a02 */
[----:B------:R-:W-:Y:S01]  /*2ba0*/  ISETP.GE.AND P5, PT, R148, RZ, PT ;  /* 0x000000ff9400720c */ /* 0x000fe20003fa6270 */
[----:B------:R-:W-:Y:S01]  /*2bb0*/  IMAD.MOV R11, RZ, RZ, -R11 ;  /* 0x000000ffff0b7224 */ /* 0x000fe200078e0a0b */
[----:B------:R-:W-:Y:S01]  /*2bc0*/  IABS R148, R23 ;  /* 0x0000001700947213 */ /* 0x000fe20000000000 */
[----:B------:R-:W-:-:S04]  /*2bd0*/  IMAD.HI.U32 R9, R3, R12, RZ ;  /* 0x0000000c03097227 */ /* 0x000fc800078e00ff */
[----:B------:R-:W-:Y:S01]  /*2be0*/  @!P3 IMAD.IADD R78, R78, 0x1, -R2 ;  /* 0x000000014e4eb824 */ /* 0x000fe200078e0a02 */
[----:B------:R-:W-:Y:S01]  /*2bf0*/  ISETP.GE.AND P3, PT, R98, RZ, PT ;  /* 0x000000ff6200720c */ /* 0x000fe20003f66270 */
[----:B------:R-:W-:Y:S01]  /*2c00*/  @!P1 IMAD.MOV R72, RZ, RZ, -R72 ;  /* 0x000000ffff489224 */ /* 0x000fe200078e0a48 */
[C---:B------:R-:W-:Y:S01]  /*2c10*/  ISETP.GT.U32.AND P1, PT, R2.reuse, R102, PT ;  /* 0x000000660200720c */ /* 0x040fe20003f24070 */
[----:B------:R-:W-:Y:S01]  /*2c20*/  @!P4 IMAD.MOV R108, RZ, RZ, -R108 ;  /* 0x000000ffff6cc224 */ /* 0x000fe200078e0a6c */
[C---:B------:R-:W-:Y:S01]  /*2c30*/  ISETP.GT.U32.AND P4, PT, R2.reuse, R100, PT ;  /* 0x000000640200720c */ /* 0x040fe20003f84070 */
        /* <DEDUP_REMOVED lines=10> */
[----:B------:R-:W-:-:S04]  /*2ce0*/  IMAD.HI.U32 R9, R3, R11, RZ ;  /* 0x0000000b03097227 */ /* 0x000fc800078e00ff */
[----:B------:R-:W-:Y:S01]  /*2cf0*/  @!P0 IMAD.MOV R74, RZ, RZ, -R74 ;  /* 0x000000ffff4a8224 */ /* 0x000fe200078e0a4a */
[----:B------:R-:W-:Y:S01]  /*2d00*/  ISETP.GT.U32.AND P0, PT, R2, R80, PT ;  /* 0x000000500200720c */ /* 0x000fe20003f04070 */
[----:B------:R-:W-:Y:S02]  /*2d10*/  IMAD.MOV R9, RZ, RZ, -R9 ;  /* 0x000000ffff097224 */ /* 0x000fe400078e0a09 */
[----:B------:R-:W-:Y:S01]  /*2d20*/  @!P1 IMAD.IADD R102, R102, 0x1, -R2 ;  /* 0x0000000166669824 */ /* 0x000fe200078e0a02 */
[----:B------:R-:W-:Y:S01]  /*2d30*/  ISETP.GE.AND P1, PT, R82, RZ, PT ;  /* 0x000000ff5200720c */ /* 0x000fe20003f26270 */
[----:B------:R-:W-:Y:S01]  /*2d40*/  @!P5 IMAD.MOV R104, RZ, RZ, -R104 ;  /* 0x000000ffff68d224 */ /* 0x000fe200078e0a68 */
[----:B------:R-:W-:Y:S01]  /*2d50*/  ISETP.GE.AND P5, PT, R147, RZ, PT ;  /* 0x000000ff9300720c */ /* 0x000fe20003fa6270 */
[--C-:B------:R-:W-:Y:S01]  /*2d60*/  @!P4 IMAD.IADD R100, R100, 0x1, -R2.reuse ;  /* 0x000000016464c824 */ /* 0x100fe200078e0a02 */
[----:B------:R-:W-:Y:S01]  /*2d70*/  ISETP.GE.AND P4, PT, R96, RZ, PT ;  /* 0x000000ff6000720c */ /* 0x000fe20003f86270 */
[----:B------:R-:W-:Y:S01]  /*2d80*/  IMAD R82, R2, R9, R11 ;  /* 0x0000000902527224 */ /* 0x000fe200078e020b */
[----:B------:R-:W-:Y:S01]  /*2d90*/  IABS R96, R88 ;  /* 0x0000005800607213 */ /* 0x000fe20000000000 */
[--C-:B------:R-:W-:Y:S01]  /*2da0*/  @!P6 IMAD.IADD R98, R98, 0x1, -R2.reuse ;  /* 0x000000016262e824 */ /* 0x100fe200078e0a02 */
[----:B------:R-:W-:Y:S01]  /*2db0*/  IABS R11, R86 ;  /* 0x00000056000b7213 */ /* 0x000fe20000000000 */
[----:B------:R-:W-:Y:S01]  /*2dc0*/  @!P0 IMAD.IADD R80, R80, 0x1, -R2 ;  /* 0x0000000150508824 */ /* 0x000fe200078e0a02 */
[----:B------:R-:W-:Y:S01]  /*2dd0*/  ISETP.GT.U32.AND P6, PT, R2, R82, PT ;  /* 0x000000520200720c */ /* 0x000fe20003fc4070 */
[----:B------:R-:W-:Y:S01]  /*2de0*/  IMAD.HI.U32 R9, R3, R96, RZ ;  /* 0x0000006003097227 */ /* 0x000fe200078e00ff */
[----:B------:R-:W-:-:S02]  /*2df0*/  ISETP.GE.AND P0, PT, R146, RZ, PT ;  /* 0x000000ff9200720c */ /* 0x000fc40003f06270 */
[----:B------:R-:W-:Y:S01]  /*2e00*/  IABS R146, R25 ;  /* 0x0000001900927213 */ /* 0x000fe20000000000 */
[----:B------:R-:W-:Y:S02]  /*2e10*/  IMAD.MOV R9, RZ, RZ, -R9 ;  /* 0x000000ffff097224 */ /* 0x000fe400078e0a09 */
[----:B------:R-:W-:Y:S01]  /*2e20*/  @!P2 IMAD.MOV R106, RZ, RZ, -R106 ;  /* 0x000000ffff6aa224 */ /* 0x000fe200078e0a6a */
[C---:B------:R-:W-:Y:S01]  /*2e30*/  ISETP.GT.U32.AND P2, PT, R2.reuse, R78, PT ;  /* 0x0000004e0200720c */ /* 0x040fe20003f44070 */
[----:B------:R-:W-:Y:S01]  /*2e40*/  @!P3 IMAD.MOV R76, RZ, RZ, -R76 ;  /* 0x000000ffff4cb224 */ /* 0x000fe200078e0a4c */
[C---:B------:R-:W-:Y:S01]  /*2e50*/  ISETP.GT.U32.AND P3, PT, R2.reuse, R80, PT ;  /* 0x000000500200720c */ /* 0x040fe20003f64070 */
[----:B------:R-:W-:Y:S01]  /*2e60*/  @!P5 IMAD.MOV R102, RZ, RZ, -R102 ;  /* 0x000000ffff66d224 */ /* 0x000fe200078e0a66 */
[C---:B------:R-:W-:Y:S01]  /*2e70*/  ISETP.GT.U32.AND P5, PT, R2.reuse, R98, PT ;  /* 0x000000620200720c */ /* 0x040fe20003fa4070 */
[----:B------:R-:W-:Y:S02]  /*2e80*/  IMAD R96, R2, R9, R96 ;  /* 0x0000000902607224 */ /* 0x000fe400078e0260 */
[----:B------:R-:W-:-:S02]  /*2e90*/  @!P6 IMAD.IADD R82, R82, 0x1, -R2 ;  /* 0x000000015252e824 */ /* 0x000fc400078e0a02 */
[----:B------:R-:W-:Y:S01]  /*2ea0*/  IMAD.MOV.U32 R9, RZ, RZ, R11 ;  /* 0x000000ffff097224 */ /* 0x000fe200078e000b */
[----:B------:R-:W-:-:S03]  /*2eb0*/  ISETP.GT.U32.AND P6, PT, R2, R96, PT ;  /* 0x000000600200720c */ /* 0x000fc60003fc4070 */
[--C-:B------:R-:W-:Y:S01]  /*2ec0*/  @!P2 IMAD.IADD R78, R78, 0x1, -R2.reuse ;  /* 0x000000014e4ea824 */ /* 0x100fe200078e0a02 */
[----:B------:R-:W-:Y:S01]  /*2ed0*/  ISETP.GE.AND P2, PT, R94, RZ, PT ;  /* 0x000000ff5e00720c */ /* 0x000fe20003f46270 */
[--C-:B------:R-:W-:Y:S01]  /*2ee0*/  @!P3 IMAD.IADD R80, R80, 0x1, -R2.reuse ;  /* 0x000000015050b824 */ /* 0x100fe200078e0a02 */
[----:B------:R-:W-:Y:S01]  /*2ef0*/  IABS R94, R7 ;  /* 0x00000007005e7213 */ /* 0x000fe20000000000 */
[----:B------:R-:W-:Y:S01]  /*2f00*/  @!P5 IMAD.IADD R98, R98, 0x1, -R2 ;  /* 0x000000016262d824 */ /* 0x000fe200078e0a02 */
[----:B------:R-:W-:Y:S01]  /*2f10*/  ISETP.GE.AND P5, PT, R7, RZ, PT ;  /* 0x000000ff0700720c */ /* 0x000fe20003fa6270 */
[----:B------:R-:W-:Y:S01]  /*2f20*/  IMAD.HI.U32 R7, R3, R9, RZ ;  /* 0x0000000903077227 */ /* 0x000fe200078e00ff */
[----:B------:R-:W-:Y:S02]  /*2f30*/  ISETP.GE.AND P3, PT, R86, RZ, PT ;  /* 0x000000ff5600720c */ /* 0x000fe40003f66270 */
[----:B------:R-:W-:Y:S01]  /*2f40*/  IABS R86, R84 ;  /* 0x0000005400567213 */ /* 0x000fe20000000000 */
[----:B------:R-:W-:Y:S01]  /*2f50*/  @!P4 IMAD.MOV R80, RZ, RZ, -R80 ;  /* 0x000000ffff50c224 */ /* 0x000fe200078e0a50 */
[----:B------:R-:W-:Y:S01]  /*2f60*/  ISETP.GT.U32.AND P4, PT, R2, R82, PT ;  /* 0x000000520200720c */ /* 0x000fe20003f84070 */
[----:B------:R-:W-:-:S02]  /*2f70*/  @!P6 IMAD.IADD R96, R96, 0x1, -R2 ;  /* 0x000000016060e824 */ /* 0x000fc400078e0a02 */
[----:B------:R-:W-:Y:S02]  /*2f80*/  IMAD.MOV R7, RZ, RZ, -R7 ;  /* 0x000000ffff077224 */ /* 0x000fe400078e0a07 */
[----:B------:R-:W-:Y:S01]  /*2f90*/  @!P0 IMAD.MOV R98, RZ, RZ, -R98 ;  /* 0x000000ffff628224 */ /* 0x000fe200078e0a62 */
[----:B------:R-:W-:Y:S01]  /*2fa0*/  ISETP.GE.AND P0, PT, R84, RZ, PT ;  /* 0x000000ff5400720c */ /* 0x000fe20003f06270 */
[C---:B------:R-:W-:Y:S01]  /*2fb0*/  IMAD R84, R2.reuse, R7, R9 ;  /* 0x0000000702547224 */ /* 0x040fe200078e0209 */
[----:B------:R-:W-:Y:S01]  /*2fc0*/  ISETP.GT.U32.AND P6, PT, R2, R96, PT ;  /* 0x000000600200720c */ /* 0x000fe20003fc4070 */
[----:B------:R-:W-:-:S04]  /*2fd0*/  IMAD.HI.U32 R7, R3, R94, RZ ;  /* 0x0000005e03077227 */ /* 0x000fc800078e00ff */
[----:B------:R-:W-:Y:S01]  /*2fe0*/  @!P1 IMAD.MOV R78, RZ, RZ, -R78 ;  /* 0x000000ffff4e9224 */ /* 0x000fe200078e0a4e */
[----:B------:R-:W-:Y:S01]  /*2ff0*/  ISETP.GE.AND P1, PT, R92, RZ, PT ;  /* 0x000000ff5c00720c */ /* 0x000fe20003f26270 */
[----:B------:R-:W-:Y:S01]  /*3000*/  IMAD.MOV R11, RZ, RZ, -R7 ;  /* 0x000000ffff0b7224 */ /* 0x000fe200078e0a07 */
[----:B------:R-:W-:Y:S01]  /*3010*/  IABS R92, R90 ;  /* 0x0000005a005c7213 */ /* 0x000fe20000000000 */
[----:B------:R-:W-:Y:S01]  /*3020*/  @!P2 IMAD.MOV R100, RZ, RZ, -R100 ;  /* 0x000000ffff64a224 */ /* 0x000fe200078e0a64 */
[----:B------:R-:W-:Y:S01]  /*3030*/  ISETP.GE.AND P2, PT, R88, RZ, PT ;  /* 0x000000ff5800720c */ /* 0x000fe20003f46270 */
[----:B------:R-:W-:Y:S01]  /*3040*/  @!P4 IMAD.IADD R82, R82, 0x1, -R2 ;  /* 0x000000015252c824 */ /* 0x000fe200078e0a02 */
[C---:B------:R-:W-:Y:S01]  /*3050*/  ISETP.GT.U32.AND P4, PT, R2.reuse, R84, PT ;  /* 0x000000540200720c */ /* 0x040fe20003f84070 */
[----:B------:R-:W-:Y:S01]  /*3060*/  IMAD R94, R2, R11, R94 ;  /* 0x0000000b025e7224 */ /* 0x000fe200078e025e */
[----:B------:R-:W-:Y:S01]  /*3070*/  IABS R88, R145 ;  /* 0x0000009100587213 */ /* 0x000fe20000000000 */
[----:B------:R-:W-:-:S04]  /*3080*/  IMAD.HI.U32 R7, R3, R86, RZ ;  /* 0x0000005603077227 */ /* 0x000fc800078e00ff */
[----:B------:R-:W-:-:S04]  /*3090*/  IMAD.HI.U32 R9, R3, R92, RZ ;  /* 0x0000005c03097227 */ /* 0x000fc800078e00ff */
[----:B------:R-:W-:Y:S01]  /*30a0*/  @!P6 IMAD.IADD R96, R96, 0x1, -R2 ;  /* 0x000000016060e824 */ /* 0x000fe200078e0a02 */
[----:B------:R-:W-:Y:S01]  /*30b0*/  ISETP.GT.U32.AND P6, PT, R2, R94, PT ;  /* 0x0000005e0200720c */ /* 0x000fe20003fc4070 */
[----:B------:R-:W-:Y:S02]  /*30c0*/  IMAD.MOV R11, RZ, RZ, -R7 ;  /* 0x000000ffff0b7224 */ /* 0x000fe400078e0a07 */
[----:B------:R-:W-:Y:S02]  /*30d0*/  IMAD.MOV R9, RZ, RZ, -R9 ;  /* 0x000000ffff097224 */ /* 0x000fe400078e0a09 */
[----:B------:R-:W-:-:S04]  /*30e0*/  IMAD.HI.U32 R7, R3, R88, RZ ;  /* 0x0000005803077227 */ /* 0x000fc800078e00ff */
[C---:B------:R-:W-:Y:S02]  /*30f0*/  IMAD R92, R2.reuse, R9, R92 ;  /* 0x00000009025c7224 */ /* 0x040fe400078e025c */
[----:B------:R-:W-:Y:S02]  /*3100*/  IMAD R86, R2, R11, R86 ;  /* 0x0000000b02567224 */ /* 0x000fe400078e0256 */
[----:B------:R-:W-:Y:S02]  /*3110*/  IMAD.MOV R9, RZ, RZ, -R7 ;  /* 0x000000ffff097224 */ /* 0x000fe400078e0a07 */
[----:B------:R-:W-:Y:S02]  /*3120*/  @!P4 IMAD.IADD R84, R84, 0x1, -R2 ;  /* 0x000000015454c824 */ /* 0x000fe400078e0a02 */
[C---:B------:R-:W-:Y:S02]  /*3130*/  IMAD R88, R2.reuse, R9, R88 ;  /* 0x0000000902587224 */ /* 0x040fe400078e0258 */
[----:B------:R-:W-:Y:S01]  /*3140*/  @!P1 IMAD.MOV R82, RZ, RZ, -R82 ;  /* 0x000000ffff529224 */ /* 0x000fe200078e0a52 */
[C---:B------:R-:W-:Y:S01]  /*3150*/  ISETP.GT.U32.AND P1, PT, R2.reuse, R86, PT ;  /* 0x000000560200720c */ /* 0x040fe20003f24070 */
[----:B------:R-:W-:Y:S01]  /*3160*/  @!P2 IMAD.MOV R96, RZ, RZ, -R96 ;  /* 0x000000ffff60a224 */ /* 0x000fe200078e0a60 */
[----:B------:R-:W-:Y:S01]  /*3170*/  ISETP.GT.U32.AND P2, PT, R2, R92, PT ;  /* 0x0000005c0200720c */ /* 0x000fe20003f44070 */
[----:B------:R-:W-:Y:S01]  /*3180*/  @!P6 IMAD.IADD R94, R94, 0x1, -R2 ;  /* 0x000000015e5ee824 */ /* 0x000fe200078e0a02 */
[C---:B------:R-:W-:Y:S01]  /*3190*/  ISETP.GT.U32.AND P4, PT, R2.reuse, R84, PT ;  /* 0x000000540200720c */ /* 0x040fe20003f84070 */
[----:B------:R-:W-:Y:S01]  /*31a0*/  IMAD.MOV.U32 R11, RZ, RZ, R12 ;  /* 0x000000ffff0b7224 */ /* 0x000fe200078e000c */
[----:B------:R-:W-:Y:S01]  /*31b0*/  ISETP.GT.U32.AND P6, PT, R2, R88, PT ;  /* 0x000000580200720c */ /* 0x000fe20003fc4070 */
[----:B------:R-:W-:Y:S01]  /*31c0*/  IMAD.HI.U32 R9, R3, R13, RZ ;  /* 0x0000000d03097227 */ /* 0x000fe200078e00ff */
[----:B------:R-:W-:-:S03]  /*31d0*/  IABS R12, R142 ;  /* 0x0000008e000c7213 */ /* 0x000fc60000000000 */
[----:B------:R-:W-:-:S04]  /*31e0*/  IMAD.HI.U32 R7, R3, R11, RZ ;  /* 0x0000000b03077227 */ /* 0x000fc800078e00ff */
[--C-:B------:R-:W-:Y:S01]  /*31f0*/  @!P1 IMAD.IADD R86, R86, 0x1, -R2.reuse ;  /* 0x0000000156569824 */ /* 0x100fe200078e0a02 */
[----:B------:R-:W-:Y:S01]  /*3200*/  ISETP.GT.U32.AND P1, PT, R2, R94, PT ;  /* 0x0000005e0200720c */ /* 0x000fe20003f24070 */
[--C-:B------:R-:W-:Y:S02]  /*3210*/  @!P2 IMAD.IADD R92, R92, 0x1, -R2.reuse ;  /* 0x000000015c5ca824 */ /* 0x100fe400078e0a02 */
[----:B------:R-:W-:Y:S01]  /*3220*/  IMAD.MOV R7, RZ, RZ, -R7 ;  /* 0x000000ffff077224 */ /* 0x000fe200078e0a07 */
[----:B------:R-:W-:Y:S01]  /*3230*/  ISETP.GT.U32.AND P2, PT, R2, R86, PT ;  /* 0x000000560200720c */ /* 0x000fe20003f44070 */
[--C-:B------:R-:W-:Y:S01]  /*3240*/  @!P4 IMAD.IADD R84, R84, 0x1, -R2.reuse ;  /* 0x000000015454c824 */ /* 0x100fe200078e0a02 */
[----:B------:R-:W-:Y:S01]  /*3250*/  ISETP.GE.AND P4, PT, R90, RZ, PT ;  /* 0x000000ff5a00720c */ /* 0x000fe20003f86270 */
[----:B------:R-:W-:Y:S01]  /*3260*/  @!P6 IMAD.IADD R88, R88, 0x1, -R2 ;  /* 0x000000015858e824 */ /* 0x000fe200078e0a02 */
[C---:B------:R-:W-:Y:S01]  /*3270*/  ISETP.GT.U32.AND P6, PT, R2.reuse, R92, PT ;  /* 0x0000005c0200720c */ /* 0x040fe20003fc4070 */
[----:B------:R-:W-:-:S02]  /*3280*/  IMAD R90, R2, R7, R11 ;  /* 0x00000007025a7224 */ /* 0x000fc400078e020b */
[----:B------:R-:W-:-:S04]  /*3290*/  IMAD.HI.U32 R7, R3, R252, RZ ;  /* 0x000000fc03077227 */ /* 0x000fc800078e00ff */
[----:B------:R-:W-:Y:S02]  /*32a0*/  IMAD.MOV R7, RZ, RZ, -R7 ;  /* 0x000000ffff077224 */ /* 0x000fe400078e0a07 */
[----:B------:R-:W-:Y:S01]  /*32b0*/  @!P1 IMAD.IADD R94, R94, 0x1, -R2 ;  /* 0x000000015e5e9824 */ /* 0x000fe200078e0a02 */
[C---:B------:R-:W-:Y:S01]  /*32c0*/  ISETP.GT.U32.AND P1, PT, R2.reuse, R90, PT ;  /* 0x0000005a0200720c */ /* 0x040fe20003f24070 */
[----:B------:R-:W-:Y:S02]  /*32d0*/  IMAD R252, R2, R7, R252 ;  /* 0x0000000702fc7224 */ /* 0x000fe400078e02fc */
[----:B------:R-:W-:Y:S02]  /*32e0*/  @!P6 IMAD.IADD R92, R92, 0x1, -R2 ;  /* 0x000000015c5ce824 */ /* 0x000fe400078e0a02 */
[----:B------:R-:W-:Y:S01]  /*32f0*/  @!P3 IMAD.MOV R84, RZ, RZ, -R84 ;  /* 0x000000ffff54b224 */ /* 0x000fe200078e0a54 */
[C---:B------:R-:W-:Y:S01]  /*3300*/  ISETP.GT.U32.AND P6, PT, R2.reuse, R252, PT ;  /* 0x000000fc0200720c */ /* 0x040fe20003fc4070 */
[----:B------:R-:W-:Y:S01]  /*3310*/  IMAD.HI.U32 R7, R3, R12, RZ ;  /* 0x0000000c03077227 */ /* 0x000fe200078e00ff */
[----:B------:R-:W-:-:S03]  /*3320*/  ISETP.GT.U32.AND P3, PT, R2, R88, PT ;  /* 0x000000580200720c */ /* 0x000fc60003f64070 */
[----:B------:R-:W-:-:S04]  /*3330*/  IMAD.HI.U32 R11, R3, R14, RZ ;  /* 0x0000000e030b7227 */ /* 0x000fc800078e00ff */
        /* <DEDUP_REMOVED lines=8> */
[----:B------:R-:W-:Y:S02]  /*33c0*/  IMAD.MOV R7, RZ, RZ, -R7 ;  /* 0x000000ffff077224 */ /* 0x000fe400078e0a07 */
[----:B------:R-:W-:-:S02]  /*33d0*/  IMAD.MOV R11, RZ, RZ, -R11 ;  /* 0x000000ffff0b7224 */ /* 0x000fc400078e0a0b */
[C---:B------:R-:W-:Y:S02]  /*33e0*/  IMAD R87, R2.reuse, R9, R13 ;  /* 0x0000000902577224 */ /* 0x040fe400078e020d */
[C---:B------:R-:W-:Y:S01]  /*33f0*/  IMAD R7, R2.reuse, R7, R12 ;  /* 0x0000000702077224 */ /* 0x040fe200078e020c */
[----:B------:R-:W-:Y:S01]  /*3400*/  IABS R12, R141 ;  /* 0x0000008d000c7213 */ /* 0x000fe20000000000 */
[C---:B------:R-:W-:Y:S01]  /*3410*/  IMAD R9, R2.reuse, R11, R14 ;  /* 0x0000000b02097224 */ /* 0x040fe200078e020e */
[----:B------:R-:W-:Y:S01]  /*3420*/  IABS R14, R113 ;  /* 0x00000071000e7213 */ /* 0x000fe20000000000 */
[----:B------:R-:W-:Y:S01]  /*3430*/  @!P4 IMAD.MOV R92, RZ, RZ, -R92 ;  /* 0x000000ffff5cc224 */ /* 0x000fe200078e0a5c */
[C---:B------:R-:W-:Y:S01]  /*3440*/  ISETP.GT.U32.AND P4, PT, R2.reuse, R87, PT ;  /* 0x000000570200720c */ /* 0x040fe20003f84070 */
[----:B------:R-:W-:Y:S01]  /*3450*/  @!P5 IMAD.MOV R94, RZ, RZ, -R94 ;  /* 0x000000ffff5ed224 */ /* 0x000fe200078e0a5e */
[----:B------:R-:W-:Y:S01]  /*3460*/  ISETP.GT.U32.AND P5, PT, R2, R7, PT ;  /* 0x000000070200720c */ /* 0x000fe20003fa4070 */
[--C-:B------:R-:W-:Y:S01]  /*3470*/  @!P6 IMAD.IADD R90, R90, 0x1, -R2.reuse ;  /* 0x000000015a5ae824 */ /* 0x100fe200078e0a02 */
[----:B------:R-:W-:Y:S01]  /*3480*/  ISETP.GT.U32.AND P6, PT, R2, R9, PT ;  /* 0x000000090200720c */ /* 0x000fe20003fc4070 */
[----:B------:R-:W-:Y:S01]  /*3490*/  @!P2 IMAD.IADD R86, R86, 0x1, -R2 ;  /* 0x000000015656a824 */ /* 0x000fe200078e0a02 */
[----:B------:R-:W-:Y:S01]  /*34a0*/  ISETP.GE.AND P2, PT, R145, RZ, PT ;  /* 0x000000ff9100720c */ /* 0x000fe20003f46270 */
[----:B------:R-:W-:-:S04]  /*34b0*/  IMAD.HI.U32 R11, R3, R12, RZ ;  /* 0x0000000c030b7227 */ /* 0x000fc800078e00ff */
[----:B------:R-:W-:Y:S01]  /*34c0*/  @!P0 IMAD.MOV R86, RZ, RZ, -R86 ;  /* 0x000000ffff568224 */ /* 0x000fe200078e0a56 */
[C---:B------:R-:W-:Y:S01]  /*34d0*/  ISETP.GT.U32.AND P0, PT, R2.reuse, R252, PT ;  /* 0x000000fc0200720c */ /* 0x040fe20003f04070 */
[--C-:B------:R-:W-:Y:S02]  /*34e0*/  @!P4 IMAD.IADD R87, R87, 0x1, -R2.reuse ;  /* 0x000000015757c824 */ /* 0x100fe400078e0a02 */
[----:B------:R-:W-:Y:S02]  /*34f0*/  IMAD.MOV R11, RZ, RZ, -R11 ;  /* 0x000000ffff0b7224 */ /* 0x000fe400078e0a0b */
[--C-:B------:R-:W-:Y:S01]  /*3500*/  @!P5 IMAD.IADD R7, R7, 0x1, -R2.reuse ;  /* 0x000000010707d824 */ /* 0x100fe200078e0a02 */
[----:B------:R-:W-:Y:S01]  /*3510*/  ISETP.GE.AND P5, PT, R85, RZ, PT ;  /* 0x000000ff5500720c */ /* 0x000fe20003fa6270 */
[----:B------:R-:W-:Y:S01]  /*3520*/  @!P6 IMAD.IADD R9, R9, 0x1, -R2 ;  /* 0x000000010909e824 */ /* 0x000fe200078e0a02 */
[C---:B------:R-:W-:Y:S01]  /*3530*/  ISETP.GT.U32.AND P6, PT, R2.reuse, R87, PT ;  /* 0x000000570200720c */ /* 0x040fe20003fc4070 */
[C---:B------:R-:W-:Y:S01]  /*3540*/  IMAD R85, R2.reuse, R11, R12 ;  /* 0x0000000b02557224 */ /* 0x040fe200078e020c */
[----:B------:R-:W-:Y:S01]  /*3550*/  ISETP.GT.U32.AND P4, PT, R2, R7, PT ;  /* 0x000000070200720c */ /* 0x000fe20003f84070 */
[----:B------:R-:W-:-:S04]  /*3560*/  IMAD.HI.U32 R11, R3, R250, RZ ;  /* 0x000000fa030b7227 */ /* 0x000fc800078e00ff */
[----:B------:R-:W-:Y:S01]  /*3570*/  @!P0 IMAD.IADD R252, R252, 0x1, -R2 ;  /* 0x00000001fcfc8824 */ /* 0x000fe200078e0a02 */
[----:B------:R-:W-:Y:S01]  /*3580*/  ISETP.GE.AND P0, PT, R143, RZ, PT ;  /* 0x000000ff8f00720c */ /* 0x000fe20003f06270 */
[----:B------:R-:W-:Y:S02]  /*3590*/  IMAD.MOV R11, RZ, RZ, -R11 ;  /* 0x000000ffff0b7224 */ /* 0x000fe400078e0a0b */
[----:B------:R-:W-:Y:S01]  /*35a0*/  @!P3 IMAD.MOV R90, RZ, RZ, -R90 ;  /* 0x000000ffff5ab224 */ /* 0x000fe200078e0a5a */
[C---:B------:R-:W-:Y:S01]  /*35b0*/  ISETP.GT.U32.AND P3, PT, R2.reuse, R9, PT ;  /* 0x000000090200720c */ /* 0x040fe20003f64070 */
[C---:B------:R-:W-:Y:S02]  /*35c0*/  IMAD R250, R2.reuse, R11, R250 ;  /* 0x0000000b02fa7224 */ /* 0x040fe400078e02fa */
[----:B------:R-:W-:Y:S01]  /*35d0*/  @!P1 IMAD.MOV R252, RZ, RZ, -R252 ;  /* 0x000000fffffc9224 */ /* 0x000fe200078e0afc */
[C---:B------:R-:W-:Y:S01]  /*35e0*/  ISETP.GT.U32.AND P1, PT, R2.reuse, R85, PT ;  /* 0x000000550200720c */ /* 0x040fe20003f24070 */
[----:B------:R-:W-:Y:S01]  /*35f0*/  @!P6 IMAD.IADD R87, R87, 0x1, -R2 ;  /* 0x000000015757e824 */ /* 0x000fe200078e0a02 */
[----:B------:R-:W-:Y:S01]  /*3600*/  ISETP.GT.U32.AND P6, PT, R2, R250, PT ;  /* 0x000000fa0200720c */ /* 0x000fe20003fc4070 */
[----:B------:R-:W-:-:S04]  /*3610*/  IMAD.HI.U32 R12, R3, R246, RZ ;  /* 0x000000f6030c7227 */ /* 0x000fc800078e00ff */
[----:B------:R-:W-:Y:S02]  /*3620*/  IMAD.MOV R13, RZ, RZ, -R12 ;  /* 0x000000ffff0d7224 */ /* 0x000fe400078e0a0c */
[----:B------:R-:W-:-:S04]  /*3630*/  IMAD.HI.U32 R11, R3, R248, RZ ;  /* 0x000000f8030b7227 */ /* 0x000fc800078e00ff */
[--C-:B------:R-:W-:Y:S01]  /*3640*/  @!P3 IMAD.IADD R9, R9, 0x1, -R2.reuse ;  /* 0x000000010909b824 */ /* 0x100fe200078e0a02 */
[----:B------:R-:W-:Y:S01]  /*3650*/  ISETP.GE.AND P3, PT, R139, RZ, PT ;  /* 0x000000ff8b00720c */ /* 0x000fe20003f66270 */
[----:B------:R-:W-:Y:S01]  /*3660*/  @!P1 IMAD.IADD R85, R85, 0x1, -R2 ;  /* 0x0000000155559824 */ /* 0x000fe200078e0a02 */
[----:B------:R-:W-:Y:S01]  /*3670*/  ISETP.GE.AND P1, PT, R140, RZ, PT ;  /* 0x000000ff8c00720c */ /* 0x000fe20003f26270 */
[----:B------:R-:W-:Y:S01]  /*3680*/  IMAD R246, R2, R13, R246 ;  /* 0x0000000d02f67224 */ /* 0x000fe200078e02f6 */
[----:B------:R-:W-:Y:S01]  /*3690*/  IABS R140, R27 ;  /* 0x0000001b008c7213 */ /* 0x000fe20000000000 */
[----:B------:R-:W-:Y:S02]  /*36a0*/  IMAD.MOV R11, RZ, RZ, -R11 ;  /* 0x000000ffff0b7224 */ /* 0x000fe400078e0a0b */
[----:B------:R-:W-:Y:S01]  /*36b0*/  @!P6 IMAD.IADD R250, R250, 0x1, -R2 ;  /* 0x00000001fafae824 */ /* 0x000fe200078e0a02 */
[C---:B------:R-:W-:Y:S01]  /*36c0*/  ISETP.GT.U32.AND P6, PT, R2.reuse, R85, PT ;  /* 0x000000550200720c */ /* 0x040fe20003fc4070 */
[----:B------:R-:W-:Y:S01]  /*36d0*/  @!P5 IMAD.MOV R9, RZ, RZ, -R9 ;  /* 0x000000ffff09d224 */ /* 0x000fe200078e0a09 */
[C---:B------:R-:W-:Y:S01]  /*36e0*/  ISETP.GT.U32.AND P5, PT, R2.reuse, R246, PT ;  /* 0x000000f60200720c */ /* 0x040fe20003fa4070 */
[----:B------:R-:W-:-:S02]  /*36f0*/  IMAD R248, R2, R11, R248 ;  /* 0x0000000b02f87224 */ /* 0x000fc400078e02f8 */
[----:B------:R-:W-:-:S04]  /*3700*/  IMAD.HI.U32 R11, R3, R244, RZ ;  /* 0x000000f4030b7227 */ /* 0x000fc800078e00ff */
[----:B------:R-:W-:Y:S01]  /*3710*/  @!P4 IMAD.IADD R7, R7, 0x1, -R2 ;  /* 0x000000010707c824 */ /* 0x000fe200078e0a02 */
[----:B------:R-:W-:Y:S01]  /*3720*/  ISETP.GE.AND P4, PT, R141, RZ, PT ;  /* 0x000000ff8d00720c */ /* 0x000fe20003f86270 */
[----:B------:R-:W-:Y:S02]  /*3730*/  IMAD.MOV R11, RZ, RZ, -R11 ;  /* 0x000000ffff0b7224 */ /* 0x000fe400078e0a0b */
[----:B------:R-:W-:Y:S01]  /*3740*/  @!P2 IMAD.MOV R88, RZ, RZ, -R88 ;  /* 0x000000ffff58a224 */ /* 0x000fe200078e0a58 */
[----:B------:R-:W-:Y:S01]  /*3750*/  ISETP.GE.AND P2, PT, R142, RZ, PT ;  /* 0x000000ff8e00720c */ /* 0x000fe20003f46270 */
[----:B------:R-:W-:Y:S01]  /*3760*/  IMAD R244, R2, R11, R244 ;  /* 0x0000000b02f47224 */ /* 0x000fe200078e02f4 */
[----:B------:R-:W-:Y:S01]  /*3770*/  IABS R142, R33 ;  /* 0x00000021008e7213 */ /* 0x000fe20000000000 */
[----:B------:R-:W-:-:S04]  /*3780*/  IMAD.HI.U32 R11, R3, R242, RZ ;  /* 0x000000f2030b7227 */ /* 0x000fc800078e00ff */
[--C-:B------:R-:W-:Y:S01]  /*3790*/  @!P6 IMAD.IADD R85, R85, 0x1, -R2.reuse ;  /* 0x000000015555e824 */ /* 0x100fe200078e0a02 */
[----:B------:R-:W-:Y:S01]  /*37a0*/  ISETP.GE.AND P6, PT, R138, RZ, PT ;  /* 0x000000ff8a00720c */ /* 0x000fe20003fc6270 */
[----:B------:R-:W-:Y:S01]  /*37b0*/  @!P5 IMAD.IADD R246, R246, 0x1, -R2 ;  /* 0x00000001f6f6d824 */ /* 0x000fe200078e0a02 */
[----:B------:R-:W-:Y:S01]  /*37c0*/  IABS R138, R29 ;  /* 0x0000001d008a7213 */ /* 0x000fe20000000000 */
[----:B------:R-:W-:Y:S02]  /*37d0*/  IMAD.MOV R11, RZ, RZ, -R11 ;  /* 0x000000ffff0b7224 */ /* 0x000fe400078e0a0b */
[----:B------:R-:W-:Y:S01]  /*37e0*/  @!P4 IMAD.MOV R85, RZ, RZ, -R85 ;  /* 0x000000ffff55c224 */ /* 0x000fe200078e0a55 */
[C---:B------:R-:W-:Y:S01]  /*37f0*/  ISETP.GT.U32.AND P4, PT, R2.reuse, R246, PT ;  /* 0x000000f60200720c */ /* 0x040fe20003f84070 */
[----:B------:R-:W-:Y:S02]  /*3800*/  IMAD R242, R2, R11, R242 ;  /* 0x0000000b02f27224 */ /* 0x000fe400078e02f2 */
[----:B------:R-:W-:-:S04]  /*3810*/  IMAD.HI.U32 R11, R3, R240, RZ ;  /* 0x000000f0030b7227 */ /* 0x000fc800078e00ff */
[----:B------:R-:W-:Y:S01]  /*3820*/  @!P0 IMAD.MOV R87, RZ, RZ, -R87 ;  /* 0x000000ffff578224 */ /* 0x000fe200078e0a57 */
[C---:B------:R-:W-:Y:S01]  /*3830*/  ISETP.GT.U32.AND P0, PT, R2.reuse, R250, PT ;  /* 0x000000fa0200720c */ /* 0x040fe20003f04070 */
[----:B------:R-:W-:Y:S01]  /*3840*/  @!P2 IMAD.MOV R7, RZ, RZ, -R7 ;  /* 0x000000ffff07a224 */ /* 0x000fe200078e0a07 */
[----:B------:R-:W-:Y:S01]  /*3850*/  ISETP.GT.U32.AND P2, PT, R2, R248, PT ;  /* 0x000000f80200720c */ /* 0x000fe20003f44070 */
[----:B------:R-:W-:Y:S02]  /*3860*/  IMAD.MOV R13, RZ, RZ, -R11 ;  /* 0x000000ffff0d7224 */ /* 0x000fe400078e0a0b */
[----:B------:R-:W-:Y:S02]  /*3870*/  @!P4 IMAD.IADD R246, R246, 0x1, -R2 ;  /* 0x00000001f6f6c824 */ /* 0x000fe400078e0a02 */
[----:B------:R-:W-:Y:S02]  /*3880*/  IMAD R240, R2, R13, R240 ;  /* 0x0000000d02f07224 */ /* 0x000fe400078e02f0 */
[----:B------:R-:W-:-:S03]  /*3890*/  IMAD.HI.U32 R11, R3, R236, RZ ;  /* 0x000000ec030b7227 */ /* 0x000fc600078e00ff */
[----:B------:R-:W-:Y:S01]  /*38a0*/  ISETP.GT.U32.AND P4, PT, R2, R240, PT ;  /* 0x000000f00200720c */ /* 0x000fe20003f84070 */
[--C-:B------:R-:W-:Y:S01]  /*38b0*/  @!P0 IMAD.IADD R250, R250, 0x1, -R2.reuse ;  /* 0x00000001fafa8824 */ /* 0x100fe200078e0a02 */
[----:B------:R-:W-:Y:S01]  /*38c0*/  ISETP.GT.U32.AND P0, PT, R2, R244, PT ;  /* 0x000000f40200720c */ /* 0x000fe20003f04070 */
[----:B------:R-:W-:Y:S01]  /*38d0*/  @!P2 IMAD.IADD R248, R248, 0x1, -R2 ;  /* 0x00000001f8f8a824 */ /* 0x000fe200078e0a02 */
[----:B------:R-:W-:Y:S01]  /*38e0*/  ISETP.GE.AND P2, PT, R137, RZ, PT ;  /* 0x000000ff8900720c */ /* 0x000fe20003f46270 */
[----:B------:R-:W-:Y:S01]  /*38f0*/  @!P3 IMAD.MOV R250, RZ, RZ, -R250 ;  /* 0x000000fffffab224 */ /* 0x000fe200078e0afa */
[C---:B------:R-:W-:Y:S01]  /*3900*/  ISETP.GT.U32.AND P3, PT, R2.reuse, R242, PT ;  /* 0x000000f20200720c */ /* 0x040fe20003f64070 */
[----:B------:R-:W-:Y:S01]  /*3910*/  IMAD.MOV R13, RZ, RZ, -R11 ;  /* 0x000000ffff0d7224 */ /* 0x000fe200078e0a0b */
[----:B------:R-:W-:Y:S01]  /*3920*/  ISETP.GT.U32.AND P5, PT, R2, R248, PT ;  /* 0x000000f80200720c */ /* 0x000fe20003fa4070 */
[----:B------:R-:W-:-:S04]  /*3930*/  IMAD.HI.U32 R11, R3, R232, RZ ;  /* 0x000000e8030b7227 */ /* 0x000fc800078e00ff */
[--C-:B------:R-:W-:Y:S02]  /*3940*/  @!P4 IMAD.IADD R240, R240, 0x1, -R2.reuse ;  /* 0x00000001f0f0c824 */ /* 0x100fe400078e0a02 */
[----:B------:R-:W-:Y:S02]  /*3950*/  IMAD.MOV R11, RZ, RZ, -R11 ;  /* 0x000000ffff0b7224 */ /* 0x000fe400078e0a0b */
[----:B------:R-:W-:Y:S01]  /*3960*/  @!P0 IMAD.IADD R244, R244, 0x1, -R2 ;  /* 0x00000001f4f48824 */ /* 0x000fe200078e0a02 */
[C---:B------:R-:W-:Y:S01]  /*3970*/  ISETP.GT.U32.AND P4, PT, R2.reuse, R240, PT ;  /* 0x000000f00200720c */ /* 0x040fe20003f84070 */
[C---:B------:R-:W-:Y:S02]  /*3980*/  IMAD R232, R2.reuse, R11, R232 ;  /* 0x0000000b02e87224 */ /* 0x040fe400078e02e8 */
[----:B------:R-:W-:Y:S01]  /*3990*/  IMAD.HI.U32 R11, R3, R238, RZ ;  /* 0x000000ee030b7227 */ /* 0x000fe200078e00ff */
[----:B------:R-:W-:-:S03]  /*39a0*/  ISETP.GT.U32.AND P0, PT, R2, R244, PT ;  /* 0x000000f40200720c */ /* 0x000fc60003f04070 */
[--C-:B------:R-:W-:Y:S01]  /*39b0*/  @!P5 IMAD.IADD R248, R248, 0x1, -R2.reuse ;  /* 0x00000001f8f8d824 */ /* 0x100fe200078e0a02 */
[----:B------:R-:W-:Y:S01]  /*39c0*/  ISETP.GE.AND P5, PT, R135, RZ, PT ;  /* 0x000000ff8700720c */ /* 0x000fe20003fa6270 */
[----:B------:R-:W-:Y:S02]  /*39d0*/  @!P3 IMAD.IADD R242, R242, 0x1, -R2 ;  /* 0x00000001f2f2b824 */ /* 0x000fe400078e0a02 */
[----:B------:R-:W-:Y:S02]  /*39e0*/  IMAD.MOV R11, RZ, RZ, -R11 ;  /* 0x000000ffff0b7224 */ /* 0x000fe400078e0a0b */
[----:B------:R-:W-:Y:S01]  /*39f0*/  @!P1 IMAD.MOV R248, RZ, RZ, -R248 ;  /* 0x000000fffff89224 */ /* 0x000fe200078e0af8 */
[C---:B------:R-:W-:Y:S01]  /*3a00*/  ISETP.GT.U32.AND P1, PT, R2.reuse, R242, PT ;  /* 0x000000f20200720c */ /* 0x040fe20003f24070 */
[----:B------:R-:W-:Y:S01]  /*3a10*/  @!P6 IMAD.MOV R246, RZ, RZ, -R246 ;  /* 0x000000fffff6e224 */ /* 0x000fe200078e0af6 */
[C---:B------:R-:W-:Y:S01]  /*3a20*/  ISETP.GT.U32.AND P6, PT, R2.reuse, R232, PT ;  /* 0x000000e80200720c */ /* 0x040fe20003fc4070 */
[----:B------:R-:W-:-:S02]  /*3a30*/  IMAD R238, R2, R11, R238 ;  /* 0x0000000b02ee7224 */ /* 0x000fc400078e02ee */
[--C-:B------:R-:W-:Y:S02]  /*3a40*/  @!P4 IMAD.IADD R240, R240, 0x1, -R2.reuse ;  /* 0x00000001f0f0c824 */ /* 0x100fe400078e0a02 */
[--C-:B------:R-:W-:Y:S01]  /*3a50*/  @!P0 IMAD.IADD R244, R244, 0x1, -R2.reuse ;  /* 0x00000001f4f48824 */ /* 0x100fe200078e0a02 */
[----:B------:R-:W-:Y:S01]  /*3a60*/  ISETP.GT.U32.AND P4, PT, R2, R238, PT ;  /* 0x000000ee0200720c */ /* 0x000fe20003f84070 */
[----:B------:R-:W-:Y:S01]  /*3a70*/  IMAD.HI.U32 R11, R3, R234, RZ ;  /* 0x000000ea030b7227 */ /* 0x000fe200078e00ff */
[----:B------:R-:W-:Y:S02]  /*3a80*/  ISETP.GE.AND P0, PT, R136, RZ, PT ;  /* 0x000000ff8800720c */ /* 0x000fe40003f06270 */
[----:B------:R-:W-:Y:S01]  /*3a90*/  IABS R136, R31 ;  /* 0x0000001f00887213 */ /* 0x000fe20000000000 */
[--C-:B------:R-:W-:Y:S01]  /*3aa0*/  @!P1 IMAD.IADD R242, R242, 0x1, -R2.reuse ;  /* 0x00000001f2f29824 */ /* 0x100fe200078e0a02 */
[----:B------:R-:W-:Y:S01]  /*3ab0*/  ISETP.GE.AND P1, PT, R133, RZ, PT ;  /* 0x000000ff8500720c */ /* 0x000fe20003f26270 */
[----:B------:R-:W-:Y:S01]  /*3ac0*/  @!P6 IMAD.IADD R232, R232, 0x1, -R2 ;  /* 0x00000001e8e8e824 */ /* 0x000fe200078e0a02 */
[----:B------:R-:W-:Y:S01]  /*3ad0*/  ISETP.GE.AND P6, PT, R127, RZ, PT ;  /* 0x000000ff7f00720c */ /* 0x000fe20003fc6270 */
[----:B------:R-:W-:-:S02]  /*3ae0*/  @!P5 IMAD.MOV R242, RZ, RZ, -R242 ;  /* 0x000000fffff2d224 */ /* 0x000fc400078e0af2 */
[C---:B------:R-:W-:Y:S01]  /*3af0*/  IMAD R236, R2.reuse, R13, R236 ;  /* 0x0000000d02ec7224 */ /* 0x040fe200078e02ec */
        /* <DEDUP_REMOVED lines=8> */
[----:B------:R-:W-:Y:S02]  /*3b80*/  IMAD R234, R2, R13, R234 ;  /* 0x0000000d02ea7224 */ /* 0x000fe400078e02ea */
[----:B------:R-:W-:Y:S02]  /*3b90*/  IMAD.MOV R11, RZ, RZ, -R11 ;  /* 0x000000ffff0b7224 */ /* 0x000fe400078e0a0b */
[----:B------:R-:W-:Y:S01]  /*3ba0*/  @!P5 IMAD.IADD R232, R232, 0x1, -R2 ;  /* 0x00000001e8e8d824 */ /* 0x000fe200078e0a02 */
[C---:B------:R-:W-:Y:S01]  /*3bb0*/  ISETP.GT.U32.AND P5, PT, R2.reuse, R234, PT ;  /* 0x000000ea0200720c */ /* 0x040fe20003fa4070 */
[----:B------:R-:W-:Y:S02]  /*3bc0*/  IMAD R230, R2, R11, R230 ;  /* 0x0000000b02e67224 */ /* 0x000fe400078e02e6 */
[--C-:B------:R-:W-:Y:S01]  /*3bd0*/  @!P0 IMAD.IADD R238, R238, 0x1, -R2.reuse ;  /* 0x00000001eeee8824 */ /* 0x100fe200078e0a02 */
[----:B------:R-:W-:Y:S01]  /*3be0*/  ISETP.GE.AND P0, PT, R10, RZ, PT ;  /* 0x000000ff0a00720c */ /* 0x000fe20003f06270 */
[----:B------:R-:W-:-:S02]  /*3bf0*/  @!P3 IMAD.IADD R236, R236, 0x1, -R2 ;  /* 0x00000001ececb824 */ /* 0x000fc400078e0a02 */
[----:B------:R-:W-:Y:S01]  /*3c00*/  @!P6 IMAD.MOV R238, RZ, RZ, -R238 ;  /* 0x000000ffffeee224 */ /* 0x000fe200078e0aee */
[C---:B------:R-:W-:Y:S01]  /*3c10*/  ISETP.GT.U32.AND P6, PT, R2.reuse, R230, PT ;  /* 0x000000e60200720c */ /* 0x040fe20003fc4070 */
[----:B------:R-:W-:Y:S01]  /*3c20*/  @!P1 IMAD.MOV R232, RZ, RZ, -R232 ;  /* 0x000000ffffe89224 */ /* 0x000fe200078e0ae8 */
[----:B------:R-:W-:Y:S01]  /*3c30*/  ISETP.GT.U32.AND P3, PT, R2, R236, PT ;  /* 0x000000ec0200720c */ /* 0x000fe20003f64070 */
[----:B------:R-:W-:Y:S01]  /*3c40*/  IMAD.HI.U32 R10, R3, R224, RZ ;  /* 0x000000e0030a7227 */ /* 0x000fe200078e00ff */
[----:B------:R-:W-:-:S03]  /*3c50*/  ISETP.GE.AND P1, PT, R8, RZ, PT ;  /* 0x000000ff0800720c */ /* 0x000fc60003f26270 */
[----:B------:R-:W-:Y:S02]  /*3c60*/  @!P5 IMAD.IADD R234, R234, 0x1, -R2 ;  /* 0x00000001eaead824 */ /* 0x000fe400078e0a02 */
[----:B------:R-:W-:-:S03]  /*3c70*/  IMAD.HI.U32 R8, R3, R228, RZ ;  /* 0x000000e403087227 */ /* 0x000fc600078e00ff */
[----:B------:R-:W-:Y:S01]  /*3c80*/  ISETP.GT.U32.AND P5, PT, R2, R234, PT ;  /* 0x000000ea0200720c */ /* 0x000fe20003fa4070 */
[----:B------:R-:W-:Y:S02]  /*3c90*/  @!P6 IMAD.IADD R230, R230, 0x1, -R2 ;  /* 0x00000001e6e6e824 */ /* 0x000fe400078e0a02 */
[----:B------:R-:W-:Y:S02]  /*3ca0*/  IMAD.MOV R11, RZ, RZ, -R8 ;  /* 0x000000ffff0b7224 */ /* 0x000fe400078e0a08 */
[----:B------:R-:W-:Y:S01]  /*3cb0*/  IMAD.HI.U32 R8, R3, R226, RZ ;  /* 0x000000e203087227 */ /* 0x000fe200078e00ff */
[----:B------:R-:W-:-:S03]  /*3cc0*/  ISETP.GT.U32.AND P6, PT, R2, R230, PT ;  /* 0x000000e60200720c */ /* 0x000fc60003fc4070 */
[----:B------:R-:W-:Y:S02]  /*3cd0*/  IMAD R228, R2, R11, R228 ;  /* 0x0000000b02e47224 */ /* 0x000fe400078e02e4 */
[----:B------:R-:W-:Y:S01]  /*3ce0*/  @!P3 IMAD.IADD R236, R236, 0x1, -R2 ;  /* 0x00000001ececb824 */ /* 0x000fe200078e0a02 */
[----:B------:R-:W-:Y:S01]  /*3cf0*/  ISETP.GE.AND P3, PT, R129, RZ, PT ;  /* 0x000000ff8100720c */ /* 0x000fe20003f66270 */
[----:B------:R-:W-:Y:S02]  /*3d00*/  IMAD.MOV R11, RZ, RZ, -R8 ;  /* 0x000000ffff0b7224 */ /* 0x000fe400078e0a08 */
[----:B------:R-:W-:Y:S01]  /*3d10*/  @!P5 IMAD.IADD R234, R234, 0x1, -R2 ;  /* 0x00000001eaead824 */ /* 0x000fe200078e0a02 */
[C---:B------:R-:W-:Y:S01]  /*3d20*/  ISETP.GT.U32.AND P5, PT, R2.reuse, R228, PT ;  /* 0x000000e40200720c */ /* 0x040fe20003fa4070 */
[----:B------:R-:W-:Y:S02]  /*3d30*/  IMAD.MOV R13, RZ, RZ, -R10 ;  /* 0x000000ffff0d7224 */ /* 0x000fe400078e0a0a */
[----:B------:R-:W-:-:S02]  /*3d40*/  IMAD R226, R2, R11, R226 ;  /* 0x0000000b02e27224 */ /* 0x000fc400078e02e2 */
[----:B------:R-:W-:Y:S01]  /*3d50*/  @!P2 IMAD.MOV R244, RZ, RZ, -R244 ;  /* 0x000000fffff4a224 */ /* 0x000fe200078e0af4 */
[----:B------:R-:W-:Y:S01]  /*3d60*/  ISETP.GE.AND P2, PT, R131, RZ, PT ;  /* 0x000000ff8300720c */ /* 0x000fe20003f46270 */
[----:B------:R-:W-:Y:S02]  /*3d70*/  IMAD R224, R2, R13, R224 ;  /* 0x0000000d02e07224 */ /* 0x000fe400078e02e0 */
[----:B------:R-:W-:Y:S01]  /*3d80*/  @!P6 IMAD.IADD R230, R230, 0x1, -R2 ;  /* 0x00000001e6e6e824 */ /* 0x000fe200078e0a02 */
[----:B------:R-:W-:Y:S01]  /*3d90*/  ISETP.GT.U32.AND P6, PT, R2, R226, PT ;  /* 0x000000e20200720c */ /* 0x000fe20003fc4070 */
[----:B------:R-:W-:-:S04]  /*3da0*/  IMAD.HI.U32 R8, R3, R222, RZ ;  /* 0x000000de03087227 */ /* 0x000fc800078e00ff */
[----:B------:R-:W-:-:S04]  /*3db0*/  IMAD.HI.U32 R10, R3, R220, RZ ;  /* 0x000000dc030a7227 */ /* 0x000fc800078e00ff */
[----:B------:R-:W-:Y:S01]  /*3dc0*/  @!P3 IMAD.MOV R234, RZ, RZ, -R234 ;  /* 0x000000ffffeab224 */ /* 0x000fe200078e0aea */
[----:B------:R-:W-:Y:S01]  /*3dd0*/  ISETP.GT.U32.AND P3, PT, R2, R224, PT ;  /* 0x000000e00200720c */ /* 0x000fe20003f64070 */
[----:B------:R-:W-:Y:S02]  /*3de0*/  IMAD.MOV R11, RZ, RZ, -R8 ;  /* 0x000000ffff0b7224 */ /* 0x000fe400078e0a08 */
[----:B------:R-:W-:Y:S02]  /*3df0*/  IMAD.MOV R13, RZ, RZ, -R10 ;  /* 0x000000ffff0d7224 */ /* 0x000fe400078e0a0a */
[----:B------:R-:W-:Y:S02]  /*3e00*/  @!P5 IMAD.IADD R228, R228, 0x1, -R2 ;  /* 0x00000001e4e4d824 */ /* 0x000fe400078e0a02 */
[C---:B------:R-:W-:Y:S02]  /*3e10*/  IMAD R222, R2.reuse, R11, R222 ;  /* 0x0000000b02de7224 */ /* 0x040fe400078e02de */
[C---:B------:R-:W-:Y:S01]  /*3e20*/  IMAD R220, R2.reuse, R13, R220 ;  /* 0x0000000d02dc7224 */ /* 0x040fe200078e02dc */
[C---:B------:R-:W-:Y:S01]  /*3e30*/  ISETP.GT.U32.AND P5, PT, R2.reuse, R228, PT ;  /* 0x000000e40200720c */ /* 0x040fe20003fa4070 */
[----:B------:R-:W-:Y:S01]  /*3e40*/  @!P2 IMAD.MOV R236, RZ, RZ, -R236 ;  /* 0x000000ffffeca224 */ /* 0x000fe200078e0aec */
[----:B------:R-:W-:Y:S01]  /*3e50*/  ISETP.GE.AND P2, PT, R123, RZ, PT ;  /* 0x000000ff7b00720c */ /* 0x000fe20003f46270 */
[----:B------:R-:W-:Y:S01]  /*3e60*/  @!P4 IMAD.MOV R230, RZ, RZ, -R230 ;  /* 0x000000ffffe6c224 */ /* 0x000fe200078e0ae6 */
[----:B------:R-:W-:Y:S01]  /*3e70*/  ISETP.GT.U32.AND P4, PT, R2, R222, PT ;  /* 0x000000de0200720c */ /* 0x000fe20003f84070 */
[--C-:B------:R-:W-:Y:S01]  /*3e80*/  @!P6 IMAD.IADD R226, R226, 0x1, -R2.reuse ;  /* 0x00000001e2e2e824 */ /* 0x100fe200078e0a02 */
[----:B------:R-:W-:Y:S01]  /*3e90*/  ISETP.GT.U32.AND P6, PT, R2, R220, PT ;  /* 0x000000dc0200720c */ /* 0x000fe20003fc4070 */
[----:B------:R-:W-:-:S02]  /*3ea0*/  @!P3 IMAD.IADD R224, R224, 0x1, -R2 ;  /* 0x00000001e0e0b824 */ /* 0x000fc400078e0a02 */
[----:B------:R-:W-:Y:S01]  /*3eb0*/  IMAD.HI.U32 R8, R3, R218, RZ ;  /* 0x000000da03087227 */ /* 0x000fe200078e00ff */
[----:B------:R-:W-:-:S03]  /*3ec0*/  ISETP.GT.U32.AND P3, PT, R2, R226, PT ;  /* 0x000000e20200720c */ /* 0x000fc60003f64070 */
[----:B------:R-:W-:Y:S02]  /*3ed0*/  IMAD.MOV R11, RZ, RZ, -R8 ;  /* 0x000000ffff0b7224 */ /* 0x000fe400078e0a08 */
[----:B------:R-:W-:Y:S01]  /*3ee0*/  @!P5 IMAD.IADD R228, R228, 0x1, -R2 ;  /* 0x00000001e4e4d824 */ /* 0x000fe200078e0a02 */
[----:B------:R-:W-:Y:S01]  /*3ef0*/  ISETP.GE.AND P5, PT, R121, RZ, PT ;  /* 0x000000ff7900720c */ /* 0x000fe20003fa6270 */
[----:B------:R-:W-:Y:S01]  /*3f00*/  IMAD R218, R2, R11, R218 ;  /* 0x0000000b02da7224 */ /* 0x000fe200078e02da */
[----:B------:R-:W-:Y:S01]  /*3f10*/  IABS R11, R66 ;  /* 0x00000042000b7213 */ /* 0x000fe20000000000 */
[----:B------:R-:W-:Y:S02]  /*3f20*/  @!P4 IMAD.IADD R222, R222, 0x1, -R2 ;  /* 0x00000001dedec824 */ /* 0x000fe400078e0a02 */
[----:B------:R-:W-:Y:S01]  /*3f30*/  @!P2 IMAD.MOV R228, RZ, RZ, -R228 ;  /* 0x000000ffffe4a224 */ /* 0x000fe200078e0ae4 */
[----:B------:R-:W-:Y:S01]  /*3f40*/  ISETP.GT.U32.AND P2, PT, R2, R224, PT ;  /* 0x000000e00200720c */ /* 0x000fe20003f44070 */
[----:B------:R-:W-:Y:S01]  /*3f50*/  @!P6 IMAD.IADD R220, R220, 0x1, -R2 ;  /* 0x00000001dcdce824 */ /* 0x000fe200078e0a02 */
[----:B------:R-:W-:Y:S01]  /*3f60*/  ISETP.GT.U32.AND P4, PT, R2, R222, PT ;  /* 0x000000de0200720c */ /* 0x000fe20003f84070 */
[----:B------:R-:W-:-:S03]  /*3f70*/  IMAD.HI.U32 R10, R3, R216, RZ ;  /* 0x000000d8030a7227 */ /* 0x000fc600078e00ff */
[----:B------:R-:W-:Y:S01]  /*3f80*/  ISETP.GT.U32.AND P6, PT, R2, R220, PT ;  /* 0x000000dc0200720c */ /* 0x000fe20003fc4070 */
[----:B------:R-:W-:Y:S01]  /*3f90*/  @!P3 IMAD.IADD R226, R226, 0x1, -R2 ;  /* 0x00000001e2e2b824 */ /* 0x000fe200078e0a02 */
[----:B------:R-:W-:Y:S01]  /*3fa0*/  ISETP.GT.U32.AND P3, PT, R2, R218, PT ;  /* 0x000000da0200720c */ /* 0x000fe20003f64070 */
[----:B------:R-:W-:Y:S02]  /*3fb0*/  IMAD.MOV R13, RZ, RZ, -R10 ;  /* 0x000000ffff0d7224 */ /* 0x000fe400078e0a0a */
[----:B------:R-:W-:-:S04]  /*3fc0*/  IMAD.HI.U32 R8, R3, R11, RZ ;  /* 0x0000000b03087227 */ /* 0x000fc800078e00ff */
[----:B------:R-:W-:Y:S02]  /*3fd0*/  IMAD R216, R2, R13, R216 ;  /* 0x0000000d02d87224 */ /* 0x000fe400078e02d8 */
[----:B------:R-:W-:Y:S02]  /*3fe0*/  IMAD.MOV R8, RZ, RZ, -R8 ;  /* 0x000000ffff087224 */ /* 0x000fe400078e0a08 */
[--C-:B------:R-:W-:Y:S01]  /*3ff0*/  @!P2 IMAD.IADD R224, R224, 0x1, -R2.reuse ;  /* 0x00000001e0e0a824 */ /* 0x100fe200078e0a02 */
[C---:B------:R-:W-:Y:S01]  /*4000*/  ISETP.GT.U32.AND P2, PT, R2.reuse, R216, PT ;  /* 0x000000d80200720c */ /* 0x040fe20003f44070 */
[----:B------:R-:W-:Y:S02]  /*4010*/  IMAD R11, R2, R8, R11 ;  /* 0x00000008020b7224 */ /* 0x000fe400078e020b */
[--C-:B------:R-:W-:Y:S01]  /*4020*/  @!P4 IMAD.IADD R222, R222, 0x1, -R2.reuse ;  /* 0x00000001dedec824 */ /* 0x100fe200078e0a02 */
[----:B------:R-:W-:Y:S01]  /*4030*/  ISETP.GE.AND P4, PT, R115, RZ, PT ;  /* 0x000000ff7300720c */ /* 0x000fe20003f86270 */
[--C-:B------:R-:W-:Y:S01]  /*4040*/  @!P6 IMAD.IADD R220, R220, 0x1, -R2.reuse ;  /* 0x00000001dcdce824 */ /* 0x100fe200078e0a02 */
[----:B------:R-:W-:Y:S01]  /*4050*/  ISETP.GT.U32.AND P6, PT, R2, R11, PT ;  /* 0x0000000b0200720c */ /* 0x000fe20003fc4070 */
[----:B------:R-:W-:Y:S01]  /*4060*/  @!P3 IMAD.IADD R218, R218, 0x1, -R2 ;  /* 0x00000001dadab824 */ /* 0x000fe200078e0a02 */
[----:B------:R-:W-:Y:S01]  /*4070*/  ISETP.GE.AND P3, PT, R117, RZ, PT ;  /* 0x000000ff7500720c */ /* 0x000fe20003f66270 */
[----:B------:R-:W-:-:S04]  /*4080*/  IMAD.HI.U32 R8, R3, R214, RZ ;  /* 0x000000d603087227 */ /* 0x000fc800078e00ff */
[----:B------:R-:W-:-:S04]  /*4090*/  IMAD.HI.U32 R10, R3, R14, RZ ;  /* 0x0000000e030a7227 */ /* 0x000fc800078e00ff */
[----:B------:R-:W-:Y:S01]  /*40a0*/  @!P1 IMAD.MOV R226, RZ, RZ, -R226 ;  /* 0x000000ffffe29224 */ /* 0x000fe200078e0ae2 */
[----:B------:R-:W-:Y:S01]  /*40b0*/  ISETP.GT.U32.AND P1, PT, R2, R218, PT ;  /* 0x000000da0200720c */ /* 0x000fe20003f24070 */
[----:B------:R-:W-:Y:S02]  /*40c0*/  IMAD.MOV R13, RZ, RZ, -R8 ;  /* 0x000000ffff0d7224 */ /* 0x000fe400078e0a08 */
[----:B------:R-:W-:-:S04]  /*40d0*/  IMAD.HI.U32 R12, R3, R210, RZ ;  /* 0x000000d2030c7227 */ /* 0x000fc800078e00ff */
[----:B------:R-:W-:Y:S02]  /*40e0*/  IMAD.MOV R15, RZ, RZ, -R10 ;  /* 0x000000ffff0f7224 */ /* 0x000fe400078e0a0a */
[----:B------:R-:W-:Y:S02]  /*40f0*/  IMAD R214, R2, R13, R214 ;  /* 0x0000000d02d67224 */ /* 0x000fe400078e02d6 */
[----:B------:R-:W-:Y:S01]  /*4100*/  IMAD.MOV R115, RZ, RZ, -R12 ;  /* 0x000000ffff737224 */ /* 0x000fe200078e0a0c */
[----:B------:R-:W-:Y:S01]  /*4110*/  IABS R12, R22 ;  /* 0x00000016000c7213 */ /* 0x000fe20000000000 */
[----:B------:R-:W-:Y:S01]  /*4120*/  @!P2 IMAD.IADD R216, R216, 0x1, -R2 ;  /* 0x00000001d8d8a824 */ /* 0x000fe200078e0a02 */
[----:B------:R-:W-:Y:S01]  /*4130*/  ISETP.GE.AND P2, PT, R119, RZ, PT ;  /* 0x000000ff7700720c */ /* 0x000fe20003f46270 */
[C---:B------:R-:W-:Y:S01]  /*4140*/  IMAD R13, R2.reuse, R15, R14 ;  /* 0x0000000f020d7224 */ /* 0x040fe200078e020e */
[----:B------:R-:W-:Y:S01]  /*4150*/  IABS R14, R45 ;  /* 0x0000002d000e7213 */ /* 0x000fe20000000000 */
[----:B------:R-:W-:-:S02]  /*4160*/  IMAD R210, R2, R115, R210 ;  /* 0x0000007302d27224 */ /* 0x000fc400078e02d2 */
[----:B------:R-:W-:Y:S01]  /*4170*/  @!P6 IMAD.IADD R11, R11, 0x1, -R2 ;  /* 0x000000010b0be824 */ /* 0x000fe200078e0a02 */
[C---:B------:R-:W-:Y:S01]  /*4180*/  ISETP.GT.U32.AND P6, PT, R2.reuse, R216, PT ;  /* 0x000000d80200720c */ /* 0x040fe20003fc4070 */
[----:B------:R-:W-:Y:S01]  /*4190*/  @!P4 IMAD.MOV R220, RZ, RZ, -R220 ;  /* 0x000000ffffdcc224 */ /* 0x000fe200078e0adc */
[----:B------:R-:W-:Y:S01]  /*41a0*/  ISETP.GT.U32.AND P4, PT, R2, R13, PT ;  /* 0x0000000d0200720c */ /* 0x000fe20003f84070 */
[----:B------:R-:W-:Y:S01]  /*41b0*/  @!P1 IMAD.IADD R218, R218, 0x1, -R2 ;  /* 0x00000001dada9824 */ /* 0x000fe200078e0a02 */
[C---:B------:R-:W-:Y:S01]  /*41c0*/  ISETP.GT.U32.AND P1, PT, R2.reuse, R210, PT ;  /* 0x000000d20200720c */ /* 0x040fe20003f24070 */
[----:B------:R-:W-:Y:S01]  /*41d0*/  @!P0 IMAD.MOV R224, RZ, RZ, -R224 ;  /* 0x000000ffffe08224 */ /* 0x000fe200078e0ae0 */
[----:B------:R-:W-:Y:S01]  /*41e0*/  ISETP.GT.U32.AND P0, PT, R2, R11, PT ;  /* 0x0000000b0200720c */ /* 0x000fe20003f04070 */
[----:B------:R-:W-:-:S04]  /*41f0*/  IMAD.HI.U32 R8, R3, R212, RZ ;  /* 0x000000d403087227 */ /* 0x000fc800078e00ff */
[----:B------:R-:W-:Y:S01]  /*4200*/  @!P5 IMAD.MOV R222, RZ, RZ, -R222 ;  /* 0x000000ffffded224 */ /* 0x000fe200078e0ade */
[----:B------:R-:W-:Y:S01]  /*4210*/  ISETP.GT.U32.AND P5, PT, R2, R214, PT ;  /* 0x000000d60200720c */ /* 0x000fe20003fa4070 */
[--C-:B------:R-:W-:Y:S01]  /*4220*/  @!P6 IMAD.IADD R216, R216, 0x1, -R2.reuse ;  /* 0x00000001d8d8e824 */ /* 0x100fe200078e0a02 */
[----:B------:R-:W-:Y:S01]  /*4230*/  ISETP.GE.AND P6, PT, R66, RZ, PT ;  /* 0x000000ff4200720c */ /* 0x000fe20003fc6270 */
[--C-:B------:R-:W-:Y:S02]  /*4240*/  @!P4 IMAD.IADD R13, R13, 0x1, -R2.reuse ;  /* 0x000000010d0dc824 */ /* 0x100fe400078e0a02 */
[----:B------:R-:W-:Y:S02]  /*4250*/  @!P1 IMAD.IADD R210, R210, 0x1, -R2 ;  /* 0x00000001d2d29824 */ /* 0x000fe400078e0a02 */
[----:B------:R-:W-:Y:S01]  /*4260*/  IMAD.MOV R15, RZ, RZ, -R8 ;  /* 0x000000ffff0f7224 */ /* 0x000fe200078e0a08 */
[----:B------:R-:W-:Y:S01]  /*4270*/  ISETP.GT.U32.AND P1, PT, R2, R13, PT ;  /* 0x0000000d0200720c */ /* 0x000fe20003f24070 */
[----:B------:R-:W-:Y:S01]  /*4280*/  @!P0 IMAD.IADD R11, R11, 0x1, -R2 ;  /* 0x000000010b0b8824 */ /* 0x000fe200078e0a02 */
[----:B------:R-:W-:Y:S01]  /*4290*/  ISETP.GE.AND P0, PT, R111, RZ, PT ;  /* 0x000000ff6f00720c */ /* 0x000fe20003f06270 */
[----:B------:R-:W-:-:S04]  /*42a0*/  IMAD.HI.U32 R8, R3, R208, RZ ;  /* 0x000000d003087227 */ /* 0x000fc800078e00ff */
[C---:B------:R-:W-:Y:S02]  /*42b0*/  IMAD R212, R2.reuse, R15, R212 ;  /* 0x0000000f02d47224 */ /* 0x040fe400078e02d4 */
[----:B------:R-:W-:Y:S02]  /*42c0*/  IMAD.MOV R15, RZ, RZ, -R8 ;  /* 0x000000ffff0f7224 */ /* 0x000fe400078e0a08 */
[----:B------:R-:W-:Y:S02]  /*42d0*/  IMAD.MOV.U32 R66, RZ, RZ, R11 ;  /* 0x000000ffff427224 */ /* 0x000fe400078e000b */
[C---:B------:R-:W-:Y:S02]  /*42e0*/  IMAD R208, R2.reuse, R15, R208 ;  /* 0x0000000f02d07224 */ /* 0x040fe400078e02d0 */
[----:B------:R-:W-:Y:S01]  /*42f0*/  @!P6 IMAD.MOV R66, RZ, RZ, -R66 ;  /* 0x000000ffff42e224 */ /* 0x000fe200078e0a42 */
[----:B------:R-:W-:Y:S01]  /*4300*/  ISETP.GT.U32.AND P6, PT, R2, R212, PT ;  /* 0x000000d40200720c */ /* 0x000fe20003fc4070 */
[--C-:B------:R-:W-:Y:S01]  /*4310*/  @!P5 IMAD.IADD R214, R214, 0x1, -R2.reuse ;  /* 0x00000001d6d6d824 */ /* 0x100fe200078e0a02 */
[----:B------:R-:W-:Y:S01]  /*4320*/  ISETP.GE.AND P5, PT, R113, RZ, PT ;  /* 0x000000ff7100720c */ /* 0x000fe20003fa6270 */
[----:B------:R-:W-:Y:S01]  /*4330*/  @!P1 IMAD.IADD R13, R13, 0x1, -R2 ;  /* 0x000000010d0d9824 */ /* 0x000fe200078e0a02 */
[C---:B------:R-:W-:Y:S01]  /*4340*/  ISETP.GT.U32.AND P1, PT, R2.reuse, R208, PT ;  /* 0x000000d00200720c */ /* 0x040fe20003f24070 */
[----:B------:R-:W-:Y:S01]  /*4350*/  IMAD.HI.U32 R8, R3, R206, RZ ;  /* 0x000000ce03087227 */ /* 0x000fe200078e00ff */
[----:B------:R-:W-:-:S03]  /*4360*/  ISETP.GT.U32.AND P4, PT, R2, R214, PT ;  /* 0x000000d60200720c */ /* 0x000fc60003f84070 */
[----:B------:R-:W-:-:S04]  /*4370*/  IMAD.HI.U32 R10, R3, R204, RZ ;  /* 0x000000cc030a7227 */ /* 0x000fc800078e00ff */
[----:B------:R-:W-:Y:S02]  /*4380*/  @!P6 IMAD.IADD R212, R212, 0x1, -R2 ;  /* 0x00000001d4d4e824 */ /* 0x000fe400078e0a02 */
[----:B------:R-:W-:Y:S02]  /*4390*/  IMAD.MOV R11, RZ, RZ, -R8 ;  /* 0x000000ffff0b7224 */ /* 0x000fe400078e0a08 */
[--C-:B------:R-:W-:Y:S01]  /*43a0*/  @!P1 IMAD.IADD R208, R208, 0x1, -R2.reuse ;  /* 0x00000001d0d09824 */ /* 0x100fe200078e0a02 */
[----:B------:R-:W-:Y:S01]  /*43b0*/  ISETP.GT.U32.AND P6, PT, R2, R212, PT ;  /* 0x000000d40200720c */ /* 0x000fe20003fc4070 */
[----:B------:R-:W-:Y:S01]  /*43c0*/  @!P4 IMAD.IADD R214, R214, 0x1, -R2 ;  /* 0x00000001d6d6c824 */ /* 0x000fe200078e0a02 */
[----:B------:R-:W-:Y:S01]  /*43d0*/  ISETP.GE.AND P4, PT, R107, RZ, PT ;  /* 0x000000ff6b00720c */ /* 0x000fe20003f86270 */
[C---:B------:R-:W-:Y:S01]  /*43e0*/  IMAD R206, R2.reuse, R11, R206 ;  /* 0x0000000b02ce7224 */ /* 0x040fe200078e02ce */
[----:B------:R-:W-:Y:S01]  /*43f0*/  ISETP.GT.U32.AND P1, PT, R2, R208, PT ;  /* 0x000000d00200720c */ /* 0x000fe20003f24070 */
[----:B------:R-:W-:Y:S01]  /*4400*/  @!P0 IMAD.MOV R214, RZ, RZ, -R214 ;  /* 0x000000ffffd68224 */ /* 0x000fe200078e0ad6 */
[----:B------:R-:W-:Y:S01]  /*4410*/  ISETP.GE.AND P0, PT, R64, RZ, PT ;  /* 0x000000ff4000720c */ /* 0x000fe20003f06270 */
[----:B------:R-:W-:-:S02]  /*4420*/  IMAD.MOV.U32 R64, RZ, RZ, R13 ;  /* 0x000000ffff407224 */ /* 0x000fc400078e000d */
[----:B------:R-:W-:Y:S02]  /*4430*/  IMAD.MOV R13, RZ, RZ, -R10 ;  /* 0x000000ffff0d7224 */ /* 0x000fe400078e0a0a */
[----:B------:R-:W-:Y:S01]  /*4440*/  @!P3 IMAD.MOV R218, RZ, RZ, -R218 ;  /* 0x000000ffffdab224 */ /* 0x000fe200078e0ada */
[C---:B------:R-:W-:Y:S01]  /*4450*/  ISETP.GT.U32.AND P3, PT, R2.reuse, R210, PT ;  /* 0x000000d20200720c */ /* 0x040fe20003f64070 */
[----:B------:R-:W-:Y:S02]  /*4460*/  IMAD R204, R2, R13, R204 ;  /* 0x0000000d02cc7224 */ /* 0x000fe400078e02cc */
[----:B------:R-:W-:Y:S01]  /*4470*/  @!P6 IMAD.IADD R212, R212, 0x1, -R2 ;  /* 0x00000001d4d4e824 */ /* 0x000fe200078e0a02 */
[----:B------:R-:W-:Y:S01]  /*4480*/  ISETP.GT.U32.AND P6, PT, R2, R206, PT ;  /* 0x000000ce0200720c */ /* 0x000fe20003fc4070 */
[----:B------:R-:W-:Y:S01]  /*4490*/  @!P2 IMAD.MOV R216, RZ, RZ, -R216 ;  /* 0x000000ffffd8a224 */ /* 0x000fe200078e0ad8 */
[----:B------:R-:W-:Y:S01]  /*44a0*/  ISETP.GE.AND P2, PT, R105, RZ, PT ;  /* 0x000000ff6900720c */ /* 0x000fe20003f46270 */
[----:B------:R-:W-:Y:S01]  /*44b0*/  @!P1 IMAD.IADD R208, R208, 0x1, -R2 ;  /* 0x00000001d0d09824 */ /* 0x000fe200078e0a02 */
[----:B------:R-:W-:Y:S01]  /*44c0*/  ISETP.GT.U32.AND P1, PT, R2, R204, PT ;  /* 0x000000cc0200720c */ /* 0x000fe20003f24070 */
[----:B------:R-:W-:-:S04]  /*44d0*/  IMAD.HI.U32 R8, R3, R200, RZ ;  /* 0x000000c803087227 */ /* 0x000fc800078e00ff */
[----:B------:R-:W-:Y:S01]  /*44e0*/  @!P3 IMAD.IADD R210, R210, 0x1, -R2 ;  /* 0x00000001d2d2b824 */ /* 0x000fe200078e0a02 */
[----:B------:R-:W-:Y:S01]  /*44f0*/  ISETP.GE.AND P3, PT, R109, RZ, PT ;  /* 0x000000ff6d00720c */ /* 0x000fe20003f66270 */
[----:B------:R-:W-:Y:S02]  /*4500*/  IMAD.MOV R13, RZ, RZ, -R8 ;  /* 0x000000ffff0d7224 */ /* 0x000fe400078e0a08 */
[----:B------:R-:W-:Y:S02]  /*4510*/  @!P6 IMAD.IADD R206, R206, 0x1, -R2 ;  /* 0x00000001cecee824 */ /* 0x000fe400078e0a02 */
[----:B------:R-:W-:Y:S01]  /*4520*/  @!P2 IMAD.MOV R210, RZ, RZ, -R210 ;  /* 0x000000ffffd2a224 */ /* 0x000fe200078e0ad2 */
[----:B------:R-:W-:Y:S01]  /*4530*/  ISETP.GE.AND P2, PT, R6, RZ, PT ;  /* 0x000000ff0600720c */ /* 0x000fe20003f46270 */
[----:B------:R-:W-:Y:S01]  /*4540*/  @!P1 IMAD.IADD R204, R204, 0x1, -R2 ;  /* 0x00000001cccc9824 */ /* 0x000fe200078e0a02 */
[----:B------:R-:W-:Y:S01]  /*4550*/  ISETP.GT.U32.AND P6, PT, R2, R206, PT ;  /* 0x000000ce0200720c */ /* 0x000fe20003fc4070 */
[----:B------:R-:W-:-:S03]  /*4560*/  IMAD.HI.U32 R6, R3, R202, RZ ;  /* 0x000000ca03067227 */ /* 0x000fc600078e00ff */
[C---:B------:R-:W-:Y:S01]  /*4570*/  ISETP.GT.U32.AND P1, PT, R2.reuse, R204, PT ;  /* 0x000000cc0200720c */ /* 0x040fe20003f24070 */
[----:B------:R-:W-:Y:S02]  /*4580*/  IMAD.MOV R11, RZ, RZ, -R6 ;  /* 0x000000ffff0b7224 */ /* 0x000fe400078e0a06 */
[C---:B------:R-:W-:Y:S02]  /*4590*/  IMAD R200, R2.reuse, R13, R200 ;  /* 0x0000000d02c87224 */ /* 0x040fe400078e02c8 */
[----:B------:R-:W-:Y:S02]  /*45a0*/  IMAD R202, R2, R11, R202 ;  /* 0x0000000b02ca7224 */ /* 0x000fe400078e02ca */
[----:B------:R-:W-:-:S04]  /*45b0*/  IMAD.HI.U32 R10, R3, R198, RZ ;  /* 0x000000c6030a7227 */ /* 0x000fc800078e00ff */
[--C-:B------:R-:W-:Y:S01]  /*45c0*/  @!P6 IMAD.IADD R206, R206, 0x1, -R2.reuse ;  /* 0x00000001cecee824 */ /* 0x100fe200078e0a02 */
[----:B------:R-:W-:Y:S01]  /*45d0*/  ISETP.GT.U32.AND P6, PT, R2, R202, PT ;  /* 0x000000ca0200720c */ /* 0x000fe20003fc4070 */
[----:B------:R-:W-:Y:S01]  /*45e0*/  @!P1 IMAD.IADD R204, R204, 0x1, -R2 ;  /* 0x00000001cccc9824 */ /* 0x000fe200078e0a02 */
[----:B------:R-:W-:Y:S01]  /*45f0*/  ISETP.GT.U32.AND P1, PT, R2, R200, PT ;  /* 0x000000c80200720c */ /* 0x000fe20003f24070 */
[----:B------:R-:W-:-:S04]  /*4600*/  IMAD.HI.U32 R6, R3, R196, RZ ;  /* 0x000000c403067227 */ /* 0x000fc800078e00ff */
[----:B------:R-:W-:Y:S02]  /*4610*/  IMAD.MOV R15, RZ, RZ, -R10 ;  /* 0x000000ffff0f7224 */ /* 0x000fe400078e0a0a */
[----:B------:R-:W-:Y:S01]  /*4620*/  @!P5 IMAD.MOV R64, RZ, RZ, -R64 ;  /* 0x000000ffff40d224 */ /* 0x000fe200078e0a40 */
[----:B------:R-:W-:Y:S01]  /*4630*/  ISETP.GE.AND P5, PT, R103, RZ, PT ;  /* 0x000000ff6700720c */ /* 0x000fe20003fa6270 */
[----:B------:R-:W-:Y:S02]  /*4640*/  IMAD.MOV R11, RZ, RZ, -R6 ;  /* 0x000000ffff0b7224 */ /* 0x000fe400078e0a06 */
[--C-:B------:R-:W-:Y:S02]  /*4650*/  @!P6 IMAD.IADD R202, R202, 0x1, -R2.reuse ;  /* 0x00000001cacae824 */ /* 0x100fe400078e0a02 */
[----:B------:R-:W-:Y:S02]  /*4660*/  @!P1 IMAD.IADD R200, R200, 0x1, -R2 ;  /* 0x00000001c8c89824 */ /* 0x000fe400078e0a02 */
[C---:B------:R-:W-:Y:S01]  /*4670*/  IMAD R198, R2.reuse, R15, R198 ;  /* 0x0000000f02c67224 */ /* 0x040fe200078e02c6 */
[----:B------:R-:W-:Y:S01]  /*4680*/  ISETP.GT.U32.AND P1, PT, R2, R202, PT ;  /* 0x000000ca0200720c */ /* 0x000fe20003f24070 */
[----:B------:R-:W-:-:S03]  /*4690*/  IMAD.HI.U32 R6, R3, R194, RZ ;  /* 0x000000c203067227 */ /* 0x000fc600078e00ff */
[C---:B------:R-:W-:Y:S01]  /*46a0*/  ISETP.GT.U32.AND P6, PT, R2.reuse, R198, PT ;  /* 0x000000c60200720c */ /* 0x040fe20003fc4070 */
[----:B------:R-:W-:Y:S02]  /*46b0*/  IMAD R196, R2, R11, R196 ;  /* 0x0000000b02c47224 */ /* 0x000fe400078e02c4 */
[----:B------:R-:W-:Y:S02]  /*46c0*/  IMAD.MOV R11, RZ, RZ, -R6 ;  /* 0x000000ffff0b7224 */ /* 0x000fe400078e0a06 */
[----:B------:R-:W-:-:S04]  /*46d0*/  IMAD.HI.U32 R8, R3, R192, RZ ;  /* 0x000000c003087227 */ /* 0x000fc800078e00ff */
[----:B------:R-:W-:Y:S02]  /*46e0*/  IMAD R194, R2, R11, R194 ;  /* 0x0000000b02c27224 */ /* 0x000fe400078e02c2 */
[----:B------:R-:W-:Y:S01]  /*46f0*/  @!P1 IMAD.IADD R202, R202, 0x1, -R2 ;  /* 0x00000001caca9824 */ /* 0x000fe200078e0a02 */
[C---:B------:R-:W-:Y:S01]  /*4700*/  ISETP.GT.U32.AND P1, PT, R2.reuse, R196, PT ;  /* 0x000000c40200720c */ /* 0x040fe20003f24070 */
[----:B------:R-:W-:Y:S02]  /*4710*/  IMAD.MOV R13, RZ, RZ, -R8 ;  /* 0x000000ffff0d7224 */ /* 0x000fe400078e0a08 */
[----:B------:R-:W-:Y:S01]  /*4720*/  @!P5 IMAD.MOV R204, RZ, RZ, -R204 ;  /* 0x000000ffffccd224 */ /* 0x000fe200078e0acc */
[C---:B------:R-:W-:Y:S01]  /*4730*/  ISETP.GT.U32.AND P5, PT, R2.reuse, R194, PT ;  /* 0x000000c20200720c */ /* 0x040fe20003fa4070 */
[----:B------:R-:W-:Y:S02]  /*4740*/  IMAD R192, R2, R13, R192 ;  /* 0x0000000d02c07224 */ /* 0x000fe400078e02c0 */
[----:B------:R-:W-:Y:S01]  /*4750*/  @!P6 IMAD.IADD R198, R198, 0x1, -R2 ;  /* 0x00000001c6c6e824 */ /* 0x000fe200078e0a02 */
[C---:B------:R-:W-:Y:S01]  /*4760*/  ISETP.GT.U32.AND P6, PT, R2.reuse, R200, PT ;  /* 0x000000c80200720c */ /* 0x040fe20003fc4070 */
[----:B------:R-:W-:Y:S01]  /*4770*/  @!P2 IMAD.MOV R202, RZ, RZ, -R202 ;  /* 0x000000ffffcaa224 */ /* 0x000fe200078e0aca */
[----:B------:R-:W-:Y:S01]  /*4780*/  ISETP.GT.U32.AND P2, PT, R2, R192, PT ;  /* 0x000000c00200720c */ /* 0x000fe20003f44070 */
[----:B------:R-:W-:-:S04]  /*4790*/  IMAD.HI.U32 R10, R3, R190, RZ ;  /* 0x000000be030a7227 */ /* 0x000fc800078e00ff */
[----:B------:R-:W-:Y:S01]  /*47a0*/  @!P1 IMAD.IADD R196, R196, 0x1, -R2 ;  /* 0x00000001c4c49824 */ /* 0x000fe200078e0a02 */
[----:B------:R-:W-:Y:S01]  /*47b0*/  ISETP.GE.AND P1, PT, R95, RZ, PT ;  /* 0x000000ff5f00720c */ /* 0x000fe20003f26270 */
[----:B------:R-:W-:Y:S01]  /*47c0*/  IMAD.MOV R15, RZ, RZ, -R10 ;  /* 0x000000ffff0f7224 */ /* 0x000fe200078e0a0a */
[----:B------:R-:W-:Y:S01]  /*47d0*/  IABS R10, R57 ;  /* 0x00000039000a7213 */ /* 0x000fe20000000000 */
[----:B------:R-:W-:Y:S01]  /*47e0*/  @!P5 IMAD.IADD R194, R194, 0x1, -R2 ;  /* 0x00000001c2c2d824 */ /* 0x000fe200078e0a02 */
[C---:B------:R-:W-:Y:S01]  /*47f0*/  ISETP.GT.U32.AND P5, PT, R2.reuse, R196, PT ;  /* 0x000000c40200720c */ /* 0x040fe20003fa4070 */
[----:B------:R-:W-:Y:S02]  /*4800*/  IMAD R190, R2, R15, R190 ;  /* 0x0000000f02be7224 */ /* 0x000fe400078e02be */
[----:B------:R-:W-:-:S04]  /*4810*/  IMAD.HI.U32 R6, R3, R188, RZ ;  /* 0x000000bc03067227 */ /* 0x000fc800078e00ff */
[----:B------:R-:W-:Y:S02]  /*4820*/  IMAD.MOV R11, RZ, RZ, -R6 ;  /* 0x000000ffff0b7224 */ /* 0x000fe400078e0a06 */
[--C-:B------:R-:W-:Y:S01]  /*4830*/  @!P6 IMAD.IADD R200, R200, 0x1, -R2.reuse ;  /* 0x00000001c8c8e824 */ /* 0x100fe200078e0a02 */
[----:B------:R-:W-:Y:S01]  /*4840*/  ISETP.GT.U32.AND P6, PT, R2, R190, PT ;  /* 0x000000be0200720c */ /* 0x000fe20003fc4070 */
[----:B------:R-:W-:Y:S01]  /*4850*/  @!P2 IMAD.IADD R192, R192, 0x1, -R2 ;  /* 0x00000001c0c0a824 */ /* 0x000fe200078e0a02 */
[----:B------:R-:W-:Y:S01]  /*4860*/  ISETP.GT.U32.AND P2, PT, R2, R194, PT ;  /* 0x000000c20200720c */ /* 0x000fe20003f44070 */
[----:B------:R-:W-:-:S04]  /*4870*/  IMAD.HI.U32 R8, R3, R186, RZ ;  /* 0x000000ba03087227 */ /* 0x000fc800078e00ff */
[----:B------:R-:W-:Y:S01]  /*4880*/  @!P0 IMAD.MOV R206, RZ, RZ, -R206 ;  /* 0x000000ffffce8224 */ /* 0x000fe200078e0ace */
[C---:B------:R-:W-:Y:S01]  /*4890*/  ISETP.GT.U32.AND P0, PT, R2.reuse, R198, PT ;  /* 0x000000c60200720c */ /* 0x040fe20003f04070 */
[----:B------:R-:W-:Y:S02]  /*48a0*/  IMAD R188, R2, R11, R188 ;  /* 0x0000000b02bc7224 */ /* 0x000fe400078e02bc */
[----:B------:R-:W-:Y:S02]  /*48b0*/  IMAD.MOV R13, RZ, RZ, -R8 ;  /* 0x000000ffff0d7224 */ /* 0x000fe400078e0a08 */
[----:B------:R-:W-:Y:S01]  /*48c0*/  @!P5 IMAD.IADD R196, R196, 0x1, -R2 ;  /* 0x00000001c4c4d824 */ /* 0x000fe200078e0a02 */
[C---:B------:R-:W-:Y:S01]  /*48d0*/  ISETP.GT.U32.AND P5, PT, R2.reuse, R188, PT ;  /* 0x000000bc0200720c */ /* 0x040fe20003fa4070 */
[----:B------:R-:W-:Y:S02]  /*48e0*/  IMAD R186, R2, R13, R186 ;  /* 0x0000000d02ba7224 */ /* 0x000fe400078e02ba */
[----:B------:R-:W-:-:S02]  /*48f0*/  @!P6 IMAD.IADD R190, R190, 0x1, -R2 ;  /* 0x00000001bebee824 */ /* 0x000fc400078e0a02 */
[--C-:B------:R-:W-:Y:S01]  /*4900*/  @!P2 IMAD.IADD R194, R194, 0x1, -R2.reuse ;  /* 0x00000001c2c2a824 */ /* 0x100fe200078e0a02 */
[----:B------:R-:W-:Y:S01]  /*4910*/  ISETP.GT.U32.AND P2, PT, R2, R186, PT ;  /* 0x000000ba0200720c */ /* 0x000fe20003f44070 */
[----:B------:R-:W-:Y:S01]  /*4920*/  @!P0 IMAD.IADD R198, R198, 0x1, -R2 ;  /* 0x00000001c6c68824 */ /* 0x000fe200078e0a02 */
[----:B------:R-:W-:Y:S01]  /*4930*/  ISETP.GE.AND P0, PT, R97, RZ, PT ;  /* 0x000000ff6100720c */ /* 0x000fe20003f06270 */
[----:B------:R-:W-:Y:S01]  /*4940*/  @!P4 IMAD.MOV R212, RZ, RZ, -R212 ;  /* 0x000000ffffd4c224 */ /* 0x000fe200078e0ad4 */
[----:B------:R-:W-:Y:S01]  /*4950*/  ISETP.GT.U32.AND P6, PT, R2, R190, PT ;  /* 0x000000be0200720c */ /* 0x000fe20003fc4070 */
[----:B------:R-:W-:Y:S01]  /*4960*/  IMAD.HI.U32 R6, R3, R184, RZ ;  /* 0x000000b803067227 */ /* 0x000fe200078e00ff */
[----:B------:R-:W-:-:S03]  /*4970*/  ISETP.GE.AND P4, PT, R101, RZ, PT ;  /* 0x000000ff6500720c */ /* 0x000fc60003f86270 */
[----:B------:R-:W-:Y:S01]  /*4980*/  @!P5 IMAD.IADD R188, R188, 0x1, -R2 ;  /* 0x00000001bcbcd824 */ /* 0x000fe200078e0a02 */
[----:B------:R-:W-:Y:S01]  /*4990*/  ISETP.GE.AND P5, PT, R91, RZ, PT ;  /* 0x000000ff5b00720c */ /* 0x000fe20003fa6270 */
[----:B------:R-:W-:Y:S02]  /*49a0*/  IMAD.MOV R11, RZ, RZ, -R6 ;  /* 0x000000ffff0b7224 */ /* 0x000fe400078e0a06 */
[----:B------:R-:W-:Y:S01]  /*49b0*/  @!P2 IMAD.IADD R186, R186, 0x1, -R2 ;  /* 0x00000001babaa824 */ /* 0x000fe200078e0a02 */
[----:B------:R-:W-:Y:S01]  /*49c0*/  ISETP.GE.AND P2, PT, R93, RZ, PT ;  /* 0x000000ff5d00720c */ /* 0x000fe20003f46270 */
[----:B------:R-:W-:Y:S02]  /*49d0*/  @!P0 IMAD.MOV R196, RZ, RZ, -R196 ;  /* 0x000000ffffc48224 */ /* 0x000fe400078e0ac4 */
[----:B------:R-:W-:Y:S01]  /*49e0*/  @!P6 IMAD.IADD R190, R190, 0x1, -R2 ;  /* 0x00000001bebee824 */ /* 0x000fe200078e0a02 */
[----:B------:R-:W-:Y:S01]  /*49f0*/  ISETP.GT.U32.AND P0, PT, R2, R186, PT ;  /* 0x000000ba0200720c */ /* 0x000fe20003f04070 */
[----:B------:R-:W-:-:S04]  /*4a00*/  IMAD.HI.U32 R6, R3, R182, RZ ;  /* 0x000000b603067227 */ /* 0x000fc800078e00ff */
[----:B------:R-:W-:Y:S01]  /*4a10*/  @!P4 IMAD.MOV R200, RZ, RZ, -R200 ;  /* 0x000000ffffc8c224 */ /* 0x000fe200078e0ac8 */
[C---:B------:R-:W-:Y:S01]  /*4a20*/  ISETP.GT.U32.AND P4, PT, R2.reuse, R192, PT ;  /* 0x000000c00200720c */ /* 0x040fe20003f84070 */
[C---:B------:R-:W-:Y:S02]  /*4a30*/  IMAD R184, R2.reuse, R11, R184 ;  /* 0x0000000b02b87224 */ /* 0x040fe400078e02b8 */
[----:B------:R-:W-:Y:S01]  /*4a40*/  @!P5 IMAD.MOV R190, RZ, RZ, -R190 ;  /* 0x000000ffffbed224 */ /* 0x000fe200078e0abe */
[----:B------:R-:W-:Y:S01]  /*4a50*/  ISETP.GE.AND P5, PT, R77, RZ, PT ;  /* 0x000000ff4d00720c */ /* 0x000fe20003fa6270 */
[----:B------:R-:W-:Y:S01]  /*4a60*/  IMAD.MOV R11, RZ, RZ, -R6 ;  /* 0x000000ffff0b7224 */ /* 0x000fe200078e0a06 */
[----:B------:R-:W-:Y:S01]  /*4a70*/  ISETP.GT.U32.AND P6, PT, R2, R184, PT ;  /* 0x000000b80200720c */ /* 0x000fe20003fc4070 */
[----:B------:R-:W-:-:S04]  /*4a80*/  IMAD.HI.U32 R6, R3, R180, RZ ;  /* 0x000000b403067227 */ /* 0x000fc800078e00ff */
[----:B------:R-:W-:Y:S01]  /*4a90*/  @!P3 IMAD.MOV R208, RZ, RZ, -R208 ;  /* 0x000000ffffd0b224 */ /* 0x000fe200078e0ad0 */
[----:B------:R-:W-:Y:S01]  /*4aa0*/  ISETP.GE.AND P3, PT, R99, RZ, PT ;  /* 0x000000ff6300720c */ /* 0x000fe20003f66270 */
[----:B------:R-:W-:Y:S02]  /*4ab0*/  IMAD R182, R2, R11, R182 ;  /* 0x0000000b02b67224 */ /* 0x000fe400078e02b6 */
[----:B------:R-:W-:Y:S02]  /*4ac0*/  IMAD.MOV R11, RZ, RZ, -R6 ;  /* 0x000000ffff0b7224 */ /* 0x000fe400078e0a06 */
[----:B------:R-:W-:Y:S01]  /*4ad0*/  @!P0 IMAD.IADD R186, R186, 0x1, -R2 ;  /* 0x00000001baba8824 */ /* 0x000fe200078e0a02 */
[----:B------:R-:W-:Y:S01]  /*4ae0*/  ISETP.GE.AND P0, PT, R81, RZ, PT ;  /* 0x000000ff5100720c */ /* 0x000fe20003f06270 */
[----:B------:R-:W-:Y:S02]  /*4af0*/  IMAD R180, R2, R11, R180 ;  /* 0x0000000b02b47224 */ /* 0x000fe400078e02b4 */
[----:B------:R-:W-:Y:S01]  /*4b00*/  @!P4 IMAD.IADD R192, R192, 0x1, -R2 ;  /* 0x00000001c0c0c824 */ /* 0x000fe200078e0a02 */
[----:B------:R-:W-:Y:S01]  /*4b10*/  ISETP.GE.AND P4, PT, R89, RZ, PT ;  /* 0x000000ff5900720c */ /* 0x000fe20003f86270 */
[----:B------:R-:W-:-:S04]  /*4b20*/  IMAD.HI.U32 R8, R3, R178, RZ ;  /* 0x000000b203087227 */ /* 0x000fc800078e00ff */
[----:B------:R-:W-:Y:S01]  /*4b30*/  @!P5 IMAD.MOV R186, RZ, RZ, -R186 ;  /* 0x000000ffffbad224 */ /* 0x000fe200078e0aba */
[C---:B------:R-:W-:Y:S01]  /*4b40*/  ISETP.GT.U32.AND P5, PT, R2.reuse, R180, PT ;  /* 0x000000b40200720c */ /* 0x040fe20003fa4070 */
[----:B------:R-:W-:Y:S02]  /*4b50*/  IMAD.MOV R13, RZ, RZ, -R8 ;  /* 0x000000ffff0d7224 */ /* 0x000fe400078e0a08 */
[----:B------:R-:W-:Y:S01]  /*4b60*/  @!P3 IMAD.MOV R198, RZ, RZ, -R198 ;  /* 0x000000ffffc6b224 */ /* 0x000fe200078e0ac6 */
[C---:B------:R-:W-:Y:S01]  /*4b70*/  ISETP.GT.U32.AND P3, PT, R2.reuse, R188, PT ;  /* 0x000000bc0200720c */ /* 0x040fe20003f64070 */
[----:B------:R-:W-:Y:S01]  /*4b80*/  @!P1 IMAD.MOV R194, RZ, RZ, -R194 ;  /* 0x000000ffffc29224 */ /* 0x000fe200078e0ac2 */
[C---:B------:R-:W-:Y:S01]  /*4b90*/  ISETP.GT.U32.AND P1, PT, R2.reuse, R182, PT ;  /* 0x000000b60200720c */ /* 0x040fe20003f24070 */
[----:B------:R-:W-:Y:S02]  /*4ba0*/  IMAD R178, R2, R13, R178 ;  /* 0x0000000d02b27224 */ /* 0x000fe400078e02b2 */
[----:B------:R-:W-:-:S02]  /*4bb0*/  @!P4 IMAD.MOV R192, RZ, RZ, -R192 ;  /* 0x000000ffffc0c224 */ /* 0x000fc400078e0ac0 */
[--C-:B------:R-:W-:Y:S01]  /*4bc0*/  @!P6 IMAD.IADD R184, R184, 0x1, -R2.reuse ;  /* 0x00000001b8b8e824 */ /* 0x100fe200078e0a02 */
[----:B------:R-:W-:Y:S01]  /*4bd0*/  ISETP.GT.U32.AND P4, PT, R2, R178, PT ;  /* 0x000000b20200720c */ /* 0x000fe20003f84070 */
[--C-:B------:R-:W-:Y:S02]  /*4be0*/  @!P5 IMAD.IADD R180, R180, 0x1, -R2.reuse ;  /* 0x00000001b4b4d824 */ /* 0x100fe400078e0a02 */
[----:B------:R-:W-:Y:S01]  /*4bf0*/  IMAD.HI.U32 R8, R3, R172, RZ ;  /* 0x000000ac03087227 */ /* 0x000fe200078e00ff */
[C---:B------:R-:W-:Y:S02]  /*4c00*/  ISETP.GT.U32.AND P6, PT, R2.reuse, R184, PT ;  /* 0x000000b80200720c */ /* 0x040fe40003fc4070 */
[----:B------:R-:W-:Y:S01]  /*4c10*/  ISETP.GT.U32.AND P5, PT, R2, R180, PT ;  /* 0x000000b40200720c */ /* 0x000fe20003fa4070 */
[--C-:B------:R-:W-:Y:S01]  /*4c20*/  @!P3 IMAD.IADD R188, R188, 0x1, -R2.reuse ;  /* 0x00000001bcbcb824 */ /* 0x100fe200078e0a02 */
[----:B------:R-:W-:Y:S01]  /*4c30*/  ISETP.GE.AND P3, PT, R79, RZ, PT ;  /* 0x000000ff4f00720c */ /* 0x000fe20003f66270 */
[----:B------:R-:W-:Y:S01]  /*4c40*/  @!P1 IMAD.IADD R182, R182, 0x1, -R2 ;  /* 0x00000001b6b69824 */ /* 0x000fe200078e0a02 */
[----:B------:R-:W-:Y:S01]  /*4c50*/  ISETP.GE.AND P1, PT, R75, RZ, PT ;  /* 0x000000ff4b00720c */ /* 0x000fe20003f26270 */
[----:B------:R-:W-:-:S02]  /*4c60*/  @!P2 IMAD.MOV R188, RZ, RZ, -R188 ;  /* 0x000000ffffbca224 */ /* 0x000fc400078e0abc */
[----:B------:R-:W-:Y:S01]  /*4c70*/  @!P4 IMAD.IADD R178, R178, 0x1, -R2 ;  /* 0x00000001b2b2c824 */ /* 0x000fe200078e0a02 */
[C---:B------:R-:W-:Y:S01]  /*4c80*/  ISETP.GT.U32.AND P2, PT, R2.reuse, R182, PT ;  /* 0x000000b60200720c */ /* 0x040fe20003f44070 */
[----:B------:R-:W-:Y:S01]  /*4c90*/  IMAD.MOV R13, RZ, RZ, -R8 ;  /* 0x000000ffff0d7224 */ /* 0x000fe200078e0a08 */
[----:B------:R-:W-:Y:S01]  /*4ca0*/  IABS R8, R63 ;  /* 0x0000003f00087213 */ /* 0x000fe20000000000 */
[----:B------:R-:W-:Y:S01]  /*4cb0*/  IMAD.HI.U32 R6, R3, R176, RZ ;  /* 0x000000b003067227 */ /* 0x000fe200078e00ff */
[----:B------:R-:W-:-:S03]  /*4cc0*/  ISETP.GT.U32.AND P4, PT, R2, R178, PT ;  /* 0x000000b20200720c */ /* 0x000fc60003f84070 */
[----:B------:R-:W-:Y:S02]  /*4cd0*/  IMAD R172, R2, R13, R172 ;  /* 0x0000000d02ac7224 */ /* 0x000fe400078e02ac */
[----:B------:R-:W-:Y:S02]  /*4ce0*/  @!P5 IMAD.IADD R180, R180, 0x1, -R2 ;  /* 0x00000001b4b4d824 */ /* 0x000fe400078e0a02 */
[----:B------:R-:W-:Y:S02]  /*4cf0*/  IMAD.MOV R11, RZ, RZ, -R6 ;  /* 0x000000ffff0b7224 */ /* 0x000fe400078e0a06 */
[----:B------:R-:W-:Y:S01]  /*4d00*/  @!P6 IMAD.IADD R184, R184, 0x1, -R2 ;  /* 0x00000001b8b8e824 */ /* 0x000fe200078e0a02 */
[----:B------:R-:W-:Y:S01]  /*4d10*/  ISETP.GE.AND P6, PT, R83, RZ, PT ;  /* 0x000000ff5300720c */ /* 0x000fe20003fc6270 */
[----:B------:R-:W-:Y:S01]  /*4d20*/  @!P1 IMAD.MOV R180, RZ, RZ, -R180 ;  /* 0x000000ffffb49224 */ /* 0x000fe200078e0ab4 */
[----:B------:R-:W-:Y:S01]  /*4d30*/  ISETP.GT.U32.AND P1, PT, R2, R172, PT ;  /* 0x000000ac0200720c */ /* 0x000fe20003f24070 */
[----:B------:R-:W-:Y:S01]  /*4d40*/  @!P2 IMAD.IADD R182, R182, 0x1, -R2 ;  /* 0x00000001b6b6a824 */ /* 0x000fe200078e0a02 */
[----:B------:R-:W-:Y:S01]  /*4d50*/  ISETP.GE.AND P2, PT, R71, RZ, PT ;  /* 0x000000ff4700720c */ /* 0x000fe20003f46270 */
[----:B------:R-:W-:-:S02]  /*4d60*/  IMAD R176, R2, R11, R176 ;  /* 0x0000000b02b07224 */ /* 0x000fc400078e02b0 */
[----:B------:R-:W-:Y:S02]  /*4d70*/  @!P0 IMAD.MOV R182, RZ, RZ, -R182 ;  /* 0x000000ffffb68224 */ /* 0x000fe400078e0ab6 */
[----:B------:R-:W-:Y:S01]  /*4d80*/  @!P4 IMAD.IADD R178, R178, 0x1, -R2 ;  /* 0x00000001b2b2c824 */ /* 0x000fe200078e0a02 */
[----:B------:R-:W-:Y:S01]  /*4d90*/  ISETP.GT.U32.AND P0, PT, R2, R176, PT ;  /* 0x000000b00200720c */ /* 0x000fe20003f04070 */
[----:B------:R-:W-:Y:S01]  /*4da0*/  IMAD.HI.U32 R6, R3, R174, RZ ;  /* 0x000000ae03067227 */ /* 0x000fe200078e00ff */
[----:B------:R-:W-:-:S03]  /*4db0*/  ISETP.GE.AND P4, PT, R73, RZ, PT ;  /* 0x000000ff4900720c */ /* 0x000fc60003f86270 */
[----:B------:R-:W-:Y:S01]  /*4dc0*/  @!P6 IMAD.MOV R178, RZ, RZ, -R178 ;  /* 0x000000ffffb2e224 */ /* 0x000fe200078e0ab2 */
[----:B------:R-:W-:Y:S01]  /*4dd0*/  ISETP.GE.AND P6, PT, R4, RZ, PT ;  /* 0x000000ff0400720c */ /* 0x000fe20003fc6270 */
[----:B------:R-:W-:Y:S02]  /*4de0*/  IMAD.MOV R11, RZ, RZ, -R6 ;  /* 0x000000ffff0b7224 */ /* 0x000fe400078e0a06 */
[----:B------:R-:W-:-:S04]  /*4df0*/  IMAD.HI.U32 R4, R3, R170, RZ ;  /* 0x000000aa03047227 */ /* 0x000fc800078e00ff */
[----:B------:R-:W-:Y:S02]  /*4e00*/  @!P1 IMAD.IADD R172, R172, 0x1, -R2 ;  /* 0x00000001acac9824 */ /* 0x000fe400078e0a02 */
[C---:B------:R-:W-:Y:S02]  /*4e10*/  IMAD R174, R2.reuse, R11, R174 ;  /* 0x0000000b02ae7224 */ /* 0x040fe400078e02ae */
[----:B------:R-:W-:Y:S01]  /*4e20*/  IMAD.MOV R11, RZ, RZ, -R4 ;  /* 0x000000ffff0b7224 */ /* 0x000fe200078e0a04 */
[----:B------:R-:W-:Y:S01]  /*4e30*/  ISETP.GT.U32.AND P1, PT, R2, R172, PT ;  /* 0x000000ac0200720c */ /* 0x000fe20003f24070 */
[----:B------:R-:W-:Y:S01]  /*4e40*/  @!P0 IMAD.IADD R176, R176, 0x1, -R2 ;  /* 0x00000001b0b08824 */ /* 0x000fe200078e0a02 */
[----:B------:R-:W-:Y:S01]  /*4e50*/  ISETP.GT.U32.AND P5, PT, R2, R174, PT ;  /* 0x000000ae0200720c */ /* 0x000fe20003fa4070 */
[----:B------:R-:W-:-:S03]  /*4e60*/  IMAD.HI.U32 R4, R3, R168, RZ ;  /* 0x000000a803047227 */ /* 0x000fc600078e00ff */
[C---:B------:R-:W-:Y:S01]  /*4e70*/  ISETP.GT.U32.AND P0, PT, R2.reuse, R176, PT ;  /* 0x000000b00200720c */ /* 0x040fe20003f04070 */
[----:B------:R-:W-:Y:S02]  /*4e80*/  IMAD R170, R2, R11, R170 ;  /* 0x0000000b02aa7224 */ /* 0x000fe400078e02aa */
[----:B------:R-:W-:Y:S02]  /*4e90*/  IMAD.MOV R11, RZ, RZ, -R4 ;  /* 0x000000ffff0b7224 */ /* 0x000fe400078e0a04 */
[----:B------:R-:W-:-:S04]  /*4ea0*/  IMAD.HI.U32 R4, R3, R166, RZ ;  /* 0x000000a603047227 */ /* 0x000fc800078e00ff */
[----:B------:R-:W-:Y:S01]  /*4eb0*/  @!P3 IMAD.MOV R184, RZ, RZ, -R184 ;  /* 0x000000ffffb8b224 */ /* 0x000fe200078e0ab8 */
[----:B------:R-:W-:Y:S01]  /*4ec0*/  ISETP.GE.AND P3, PT, R69, RZ, PT ;  /* 0x000000ff4500720c */ /* 0x000fe20003f66270 */
[----:B------:R-:W-:Y:S01]  /*4ed0*/  IMAD.MOV R13, RZ, RZ, -R4 ;  /* 0x000000ffff0d7224 */ /* 0x000fe200078e0a04 */
[----:B------:R-:W-:Y:S01]  /*4ee0*/  IABS R4, R59 ;  /* 0x0000003b00047213 */ /* 0x000fe20000000000 */
[----:B------:R-:W-:-:S04]  /*4ef0*/  IMAD.HI.U32 R6, R3, R8, RZ ;  /* 0x0000000803067227 */ /* 0x000fc800078e00ff */
[----:B------:R-:W-:Y:S02]  /*4f00*/  IMAD R166, R2, R13, R166 ;  /* 0x0000000d02a67224 */ /* 0x000fe400078e02a6 */
[----:B------:R-:W-:Y:S02]  /*4f10*/  @!P1 IMAD.IADD R172, R172, 0x1, -R2 ;  /* 0x00000001acac9824 */ /* 0x000fe400078e0a02 */
[C---:B------:R-:W-:Y:S02]  /*4f20*/  IMAD R168, R2.reuse, R11, R168 ;  /* 0x0000000b02a87224 */ /* 0x040fe400078e02a8 */
[----:B------:R-:W-:Y:S02]  /*4f30*/  IMAD.MOV R11, RZ, RZ, -R6 ;  /* 0x000000ffff0b7224 */ /* 0x000fe400078e0a06 */
[----:B------:R-:W-:Y:S01]  /*4f40*/  @!P4 IMAD.MOV R172, RZ, RZ, -R172 ;  /* 0x000000ffffacc224 */ /* 0x000fe200078e0aac */
[----:B------:R-:W-:Y:S01]  /*4f50*/  ISETP.GT.U32.AND P4, PT, R2, R166, PT ;  /* 0x000000a60200720c */ /* 0x000fe20003f84070 */
[----:B------:R-:W-:-:S02]  /*4f60*/  @!P5 IMAD.IADD R174, R174, 0x1, -R2 ;  /* 0x00000001aeaed824 */ /* 0x000fc400078e0a02 */
[----:B------:R-:W-:Y:S01]  /*4f70*/  @!P0 IMAD.IADD R176, R176, 0x1, -R2 ;  /* 0x00000001b0b08824 */ /* 0x000fe200078e0a02 */
[C---:B------:R-:W-:Y:S01]  /*4f80*/  ISETP.GT.U32.AND P0, PT, R2.reuse, R170, PT ;  /* 0x000000aa0200720c */ /* 0x040fe20003f04070 */
[C---:B------:R-:W-:Y:S01]  /*4f90*/  IMAD R11, R2.reuse, R11, R8 ;  /* 0x0000000b020b7224 */ /* 0x040fe200078e0208 */
[C---:B------:R-:W-:Y:S01]  /*4fa0*/  ISETP.GT.U32.AND P5, PT, R2.reuse, R174, PT ;  /* 0x000000ae0200720c */ /* 0x040fe20003fa4070 */
[----:B------:R-:W-:Y:S01]  /*4fb0*/  @!P3 IMAD.MOV R176, RZ, RZ, -R176 ;  /* 0x000000ffffb0b224 */ /* 0x000fe200078e0ab0 */
[C---:B------:R-:W-:Y:S01]  /*4fc0*/  ISETP.GT.U32.AND P3, PT, R2.reuse, R168, PT ;  /* 0x000000a80200720c */ /* 0x040fe20003f64070 */
[----:B------:R-:W-:Y:S01]  /*4fd0*/  IMAD.MOV.U32 R13, RZ, RZ, R4 ;  /* 0x000000ffff0d7224 */ /* 0x000fe200078e0004 */
[----:B------:R-:W-:Y:S02]  /*4fe0*/  ISETP.GT.U32.AND P1, PT, R2, R11, PT ;  /* 0x0000000b0200720c */ /* 0x000fe40003f24070 */
[----:B------:R-:W-:Y:S01]  /*4ff0*/  IABS R8, R40 ;  /* 0x0000002800087213 */ /* 0x000fe20000000000 */
[----:B------:R-:W-:-:S04]  /*5000*/  IMAD.HI.U32 R4, R3, R13, RZ ;  /* 0x0000000d03047227 */ /* 0x000fc800078e00ff */
[--C-:B------:R-:W-:Y:S02]  /*5010*/  @!P4 IMAD.IADD R166, R166, 0x1, -R2.reuse ;  /* 0x00000001a6a6c824 */ /* 0x100fe400078e0a02 */
[----:B------:R-:W-:Y:S02]  /*5020*/  @!P0 IMAD.IADD R170, R170, 0x1, -R2 ;  /* 0x00000001aaaa8824 */ /* 0x000fe400078e0a02 */
[----:B------:R-:W-:Y:S01]  /*5030*/  IMAD.MOV R4, RZ, RZ, -R4 ;  /* 0x000000ffff047224 */ /* 0x000fe200078e0a04 */
[----:B------:R-:W-:Y:S01]  /*5040*/  ISETP.GT.U32.AND P4, PT, R2, R166, PT ;  /* 0x000000a60200720c */ /* 0x000fe20003f84070 */
[--C-:B------:R-:W-:Y:S01]  /*5050*/  @!P5 IMAD.IADD R174, R174, 0x1, -R2.reuse ;  /* 0x00000001aeaed824 */ /* 0x100fe200078e0a02 */
[----:B------:R-:W-:Y:S01]  /*5060*/  ISETP.GT.U32.AND P0, PT, R2, R170, PT ;  /* 0x000000aa0200720c */ /* 0x000fe20003f04070 */
[----:B------:R-:W-:Y:S01]  /*5070*/  @!P3 IMAD.IADD R168, R168, 0x1, -R2 ;  /* 0x00000001a8a8b824 */ /* 0x000fe200078e0a02 */
[----:B------:R-:W-:Y:S01]  /*5080*/  ISETP.GE.AND P5, PT, R67, RZ, PT ;  /* 0x000000ff4300720c */ /* 0x000fe20003fa6270 */
[----:B------:R-:W-:Y:S01]  /*5090*/  IMAD R13, R2, R4, R13 ;  /* 0x00000004020d7224 */ /* 0x000fe200078e020d */
[----:B------:R-:W-:Y:S01]  /*50a0*/  ISETP.GE.AND P3, PT, R63, RZ, PT ;  /* 0x000000ff3f00720c */ /* 0x000fe20003f66270 */
[----:B------:R-:W-:-:S04]  /*50b0*/  IMAD.HI.U32 R4, R3, R164, RZ ;  /* 0x000000a403047227 */ /* 0x000fc800078e00ff */
[----:B------:R-:W-:Y:S02]  /*50c0*/  @!P1 IMAD.IADD R11, R11, 0x1, -R2 ;  /* 0x000000010b0b9824 */ /* 0x000fe400078e0a02 */
[----:B------:R-:W-:Y:S01]  /*50d0*/  @!P2 IMAD.MOV R174, RZ, RZ, -R174 ;  /* 0x000000ffffaea224 */ /* 0x000fe200078e0aae */
[C---:B------:R-:W-:Y:S01]  /*50e0*/  ISETP.GT.U32.AND P2, PT, R2.reuse, R168, PT ;  /* 0x000000a80200720c */ /* 0x040fe20003f44070 */
[----:B------:R-:W-:Y:S01]  /*50f0*/  IMAD.MOV R15, RZ, RZ, -R4 ;  /* 0x000000ffff0f7224 */ /* 0x000fe200078e0a04 */
[----:B------:R-:W-:Y:S01]  /*5100*/  ISETP.GT.U32.AND P1, PT, R2, R11, PT ;  /* 0x0000000b0200720c */ /* 0x000fe20003f24070 */
[----:B------:R-:W-:Y:S02]  /*5110*/  @!P4 IMAD.IADD R166, R166, 0x1, -R2 ;  /* 0x00000001a6a6c824 */ /* 0x000fe400078e0a02 */
[----:B------:R-:W-:Y:S02]  /*5120*/  IMAD R164, R2, R15, R164 ;  /* 0x0000000f02a47224 */ /* 0x000fe400078e02a4 */
[----:B------:R-:W-:Y:S01]  /*5130*/  @!P0 IMAD.IADD R170, R170, 0x1, -R2 ;  /* 0x00000001aaaa8824 */ /* 0x000fe200078e0a02 */
[----:B------:R-:W-:Y:S01]  /*5140*/  ISETP.GE.AND P0, PT, R65, RZ, PT ;  /* 0x000000ff4100720c */ /* 0x000fe20003f06270 */
[----:B------:R-:W-:Y:S01]  /*5150*/  IMAD.HI.U32 R6, R3, R8, RZ ;  /* 0x0000000803067227 */ /* 0x000fe200078e00ff */
[----:B------:R-:W-:-:S03]  /*5160*/  ISETP.GT.U32.AND P4, PT, R2, R164, PT ;  /* 0x000000a40200720c */ /* 0x000fc60003f84070 */
[----:B------:R-:W-:Y:S01]  /*5170*/  @!P2 IMAD.IADD R168, R168, 0x1, -R2 ;  /* 0x00000001a8a8a824 */ /* 0x000fe200078e0a02 */
[----:B------:R-:W-:Y:S01]  /*5180*/  ISETP.GT.U32.AND P2, PT, R2, R13, PT ;  /* 0x0000000d0200720c */ /* 0x000fe20003f44070 */
[----:B------:R-:W-:Y:S01]  /*5190*/  @!P6 IMAD.MOV R170, RZ, RZ, -R170 ;  /* 0x000000ffffaae224 */ /* 0x000fe200078e0aaa */
[----:B------:R-:W-:Y:S01]  /*51a0*/  ISETP.GE.AND P6, PT, R59, RZ, PT ;  /* 0x000000ff3b00720c */ /* 0x000fe20003fc6270 */
[----:B------:R-:W-:Y:S01]  /*51b0*/  @!P1 IMAD.IADD R11, R11, 0x1, -R2 ;  /* 0x000000010b0b9824 */ /* 0x000fe200078e0a02 */
[----:B------:R-:W-:Y:S01]  /*51c0*/  ISETP.GE.AND P1, PT, R61, RZ, PT ;  /* 0x000000ff3d00720c */ /* 0x000fe20003f26270 */
[----:B------:R-:W-:Y:S02]  /*51d0*/  IMAD.MOV R59, RZ, RZ, -R6 ;  /* 0x000000ffff3b7224 */ /* 0x000fe400078e0a06 */
[----:B------:R-:W-:Y:S01]  /*51e0*/  @!P5 IMAD.MOV R168, RZ, RZ, -R168 ;  /* 0x000000ffffa8d224 */ /* 0x000fe200078e0aa8 */
[----:B------:R-:W-:Y:S01]  /*51f0*/  ISETP.GE.AND P5, PT, R40, RZ, PT ;  /* 0x000000ff2800720c */ /* 0x000fe20003fa6270 */
[----:B------:R-:W-:-:S02]  /*5200*/  IMAD R15, R2, R59, R8 ;  /* 0x0000003b020f7224 */ /* 0x000fc400078e0208 */
[----:B------:R-:W-:Y:S02]  /*5210*/  IMAD.MOV.U32 R40, RZ, RZ, R11 ;  /* 0x000000ffff287224 */ /* 0x000fe400078e000b */
[----:B------:R-:W-:Y:S02]  /*5220*/  @!P4 IMAD.IADD R164, R164, 0x1, -R2 ;  /* 0x00000001a4a4c824 */ /* 0x000fe400078e0a02 */
[----:B------:R-:W-:Y:S01]  /*5230*/  @!P3 IMAD.MOV R40, RZ, RZ, -R40 ;  /* 0x000000ffff28b224 */ /* 0x000fe200078e0a28 */
[C---:B------:R-:W-:Y:S01]  /*5240*/  ISETP.GT.U32.AND P3, PT, R2.reuse, R15, PT ;  /* 0x0000000f0200720c */ /* 0x040fe20003f64070 */
[----:B------:R-:W-:Y:S01]  /*5250*/  IMAD.HI.U32 R4, R3, R162, RZ ;  /* 0x000000a203047227 */ /* 0x000fe200078e00ff */
[----:B------:R-:W-:-:S03]  /*5260*/  ISETP.GT.U32.AND P4, PT, R2, R164, PT ;  /* 0x000000a40200720c */ /* 0x000fc60003f84070 */
[----:B------:R-:W-:Y:S01]  /*5270*/  IMAD.MOV R11, RZ, RZ, -R4 ;  /* 0x000000ffff0b7224 */ /* 0x000fe200078e0a04 */
[----:B------:R-:W-:Y:S01]  /*5280*/  IABS R4, R55 ;  /* 0x0000003700047213 */ /* 0x000fe20000000000 */
[----:B------:R-:W-:Y:S02]  /*5290*/  @!P2 IMAD.IADD R13, R13, 0x1, -R2 ;  /* 0x000000010d0da824 */ /* 0x000fe400078e0a02 */
[C---:B------:R-:W-:Y:S02]  /*52a0*/  IMAD R162, R2.reuse, R11, R162 ;  /* 0x0000000b02a27224 */ /* 0x040fe400078e02a2 */
[----:B------:R-:W-:Y:S01]  /*52b0*/  IMAD.HI.U32 R6, R3, R10, RZ ;  /* 0x0000000a03067227 */ /* 0x000fe200078e00ff */
[----:B------:R-:W-:-:S03]  /*52c0*/  ISETP.GT.U32.AND P2, PT, R2, R13, PT ;  /* 0x0000000d0200720c */ /* 0x000fc60003f44070 */
[--C-:B------:R-:W-:Y:S02]  /*52d0*/  @!P3 IMAD.IADD R15, R15, 0x1, -R2.reuse ;  /* 0x000000010f0fb824 */ /* 0x100fe400078e0a02 */
[----:B------:R-:W-:Y:S01]  /*52e0*/  @!P4 IMAD.IADD R164, R164, 0x1, -R2 ;  /* 0x00000001a4a4c824 */ /* 0x000fe200078e0a02 */
[C---:B------:R-:W-:Y:S01]  /*52f0*/  ISETP.GT.U32.AND P4, PT, R2.reuse, R162, PT ;  /* 0x000000a20200720c */ /* 0x040fe20003f84070 */
[----:B------:R-:W-:Y:S01]  /*5300*/  IMAD.MOV R11, RZ, RZ, -R6 ;  /* 0x000000ffff0b7224 */ /* 0x000fe200078e0a06 */
[----:B------:R-:W-:Y:S01]  /*5310*/  ISETP.GT.U32.AND P3, PT, R2, R15, PT ;  /* 0x0000000f0200720c */ /* 0x000fe20003f64070 */
[----:B------:R-:W-:-:S04]  /*5320*/  IMAD.HI.U32 R8, R3, R160, RZ ;  /* 0x000000a003087227 */ /* 0x000fc800078e00ff */
[----:B------:R-:W-:Y:S01]  /*5330*/  IMAD R11, R2, R11, R10 ;  /* 0x0000000b020b7224 */ /* 0x000fe200078e020a */
[----:B------:R-:W-:Y:S01]  /*5340*/  IABS R10, R53 ;  /* 0x00000035000a7213 */ /* 0x000fe20000000000 */
[----:B------:R-:W-:Y:S01]  /*5350*/  @!P2 IMAD.IADD R13, R13, 0x1, -R2 ;  /* 0x000000010d0da824 */ /* 0x000fe200078e0a02 */
[----:B------:R-:W-:Y:S01]  /*5360*/  ISETP.GE.AND P2, PT, R57, RZ, PT ;  /* 0x000000ff3900720c */ /* 0x000fe20003f46270 */
[----:B------:R-:W-:Y:S01]  /*5370*/  @!P0 IMAD.MOV R166, RZ, RZ, -R166 ;  /* 0x000000ffffa68224 */ /* 0x000fe200078e0aa6 */
[----:B------:R-:W-:Y:S01]  /*5380*/  ISETP.GE.AND P0, PT, R38, RZ, PT ;  /* 0x000000ff2600720c */ /* 0x000fe20003f06270 */
[--C-:B------:R-:W-:Y:S02]  /*5390*/  @!P4 IMAD.IADD R162, R162, 0x1, -R2.reuse ;  /* 0x00000001a2a2c824 */ /* 0x100fe400078e0a02 */
[----:B------:R-:W-:Y:S01]  /*53a0*/  @!P3 IMAD.IADD R15, R15, 0x1, -R2 ;  /* 0x000000010f0fb824 */ /* 0x000fe200078e0a02 */
[C---:B------:R-:W-:Y:S01]  /*53b0*/  ISETP.GT.U32.AND P3, PT, R2.reuse, R11, PT ;  /* 0x0000000b0200720c */ /* 0x040fe20003f64070 */
[----:B------:R-:W-:Y:S01]  /*53c0*/  IMAD.MOV.U32 R6, RZ, RZ, R4 ;  /* 0x000000ffff067224 */ /* 0x000fe200078e0004 */
[----:B------:R-:W-:Y:S01]  /*53d0*/  ISETP.GT.U32.AND P4, PT, R2, R162, PT ;  /* 0x000000a20200720c */ /* 0x000fe20003f84070 */
[----:B------:R-:W-:-:S02]  /*53e0*/  IMAD.MOV.U32 R38, RZ, RZ, R13 ;  /* 0x000000ffff267224 */ /* 0x000fc400078e000d */
[----:B------:R-:W-:Y:S01]  /*53f0*/  IMAD.MOV R13, RZ, RZ, -R8 ;  /* 0x000000ffff0d7224 */ /* 0x000fe200078e0a08 */
[----:B------:R-:W-:Y:S01]  /*5400*/  IABS R8, R34 ;  /* 0x0000002200087213 */ /* 0x000fe20000000000 */
[----:B------:R-:W-:-:S04]  /*5410*/  IMAD.HI.U32 R4, R3, R6, RZ ;  /* 0x0000000603047227 */ /* 0x000fc800078e00ff */
[C---:B------:R-:W-:Y:S02]  /*5420*/  IMAD R160, R2.reuse, R13, R160 ;  /* 0x0000000d02a07224 */ /* 0x040fe400078e02a0 */
[----:B------:R-:W-:Y:S02]  /*5430*/  IMAD.MOV R13, RZ, RZ, -R4 ;  /* 0x000000ffff0d7224 */ /* 0x000fe400078e0a04 */
[----:B------:R-:W-:Y:S02]  /*5440*/  @!P3 IMAD.IADD R11, R11, 0x1, -R2 ;  /* 0x000000010b0bb824 */ /* 0x000fe400078e0a02 */
[C---:B------:R-:W-:Y:S02]  /*5450*/  IMAD R13, R2.reuse, R13, R6 ;  /* 0x0000000d020d7224 */ /* 0x040fe400078e0206 */
[----:B------:R-:W-:Y:S01]  /*5460*/  @!P1 IMAD.MOV R164, RZ, RZ, -R164 ;  /* 0x000000ffffa49224 */ /* 0x000fe200078e0aa4 */
[----:B------:R-:W-:Y:S01]  /*5470*/  ISETP.GT.U32.AND P1, PT, R2, R160, PT ;  /* 0x000000a00200720c */ /* 0x000fe20003f24070 */
[----:B------:R-:W-:Y:S01]  /*5480*/  @!P4 IMAD.IADD R162, R162, 0x1, -R2 ;  /* 0x00000001a2a2c824 */ /* 0x000fe200078e0a02 */
[C---:B------:R-:W-:Y:S01]  /*5490*/  ISETP.GT.U32.AND P4, PT, R2.reuse, R13, PT ;  /* 0x0000000d0200720c */ /* 0x040fe20003f84070 */
[----:B------:R-:W-:Y:S01]  /*54a0*/  IMAD.HI.U32 R4, R3, R158, RZ ;  /* 0x0000009e03047227 */ /* 0x000fe200078e00ff */
[----:B------:R-:W-:-:S03]  /*54b0*/  ISETP.GT.U32.AND P3, PT, R2, R11, PT ;  /* 0x0000000b0200720c */ /* 0x000fc60003f64070 */
[----:B------:R-:W-:Y:S01]  /*54c0*/  @!P6 IMAD.MOV R38, RZ, RZ, -R38 ;  /* 0x000000ffff26e224 */ /* 0x000fe200078e0a26 */
[----:B------:R-:W-:Y:S01]  /*54d0*/  ISETP.GE.AND P6, PT, R36, RZ, PT ;  /* 0x000000ff2400720c */ /* 0x000fe20003fc6270 */
[----:B------:R-:W-:Y:S02]  /*54e0*/  IMAD.MOV.U32 R36, RZ, RZ, R15 ;  /* 0x000000ffff247224 */ /* 0x000fe400078e000f */
[----:B------:R-:W-:Y:S02]  /*54f0*/  IMAD.MOV R15, RZ, RZ, -R4 ;  /* 0x000000ffff0f7224 */ /* 0x000fe400078e0a04 */
[----:B------:R-:W-:-:S04]  /*5500*/  IMAD.HI.U32 R6, R3, R8, RZ ;  /* 0x0000000803067227 */ /* 0x000fc800078e00ff */
[----:B------:R-:W-:Y:S02]  /*5510*/  IMAD R158, R2, R15, R158 ;  /* 0x0000000f029e7224 */ /* 0x000fe400078e029e */
[----:B------:R-:W-:Y:S01]  /*5520*/  @!P5 IMAD.MOV R36, RZ, RZ, -R36 ;  /* 0x000000ffff24d224 */ /* 0x000fe200078e0a24 */
[----:B------:R-:W-:Y:S01]  /*5530*/  ISETP.GE.AND P5, PT, R55, RZ, PT ;  /* 0x000000ff3700720c */ /* 0x000fe20003fa6270 */
[--C-:B------:R-:W-:Y:S02]  /*5540*/  @!P1 IMAD.IADD R160, R160, 0x1, -R2.reuse ;  /* 0x00000001a0a09824 */ /* 0x100fe400078e0a02 */
[----:B------:R-:W-:Y:S01]  /*5550*/  @!P4 IMAD.IADD R13, R13, 0x1, -R2 ;  /* 0x000000010d0dc824 */ /* 0x000fe200078e0a02 */
[----:B------:R-:W-:Y:S01]  /*5560*/  ISETP.GE.AND P4, PT, R32, RZ, PT ;  /* 0x000000ff2000720c */ /* 0x000fe20003f86270 */
[----:B------:R-:W-:Y:S01]  /*5570*/  IMAD.MOV R55, RZ, RZ, -R6 ;  /* 0x000000ffff377224 */ /* 0x000fe200078e0a06 */
[C---:B------:R-:W-:Y:S01]  /*5580*/  ISETP.GT.U32.AND P1, PT, R2.reuse, R160, PT ;  /* 0x000000a00200720c */ /* 0x040fe20003f24070 */
[----:B------:R-:W-:Y:S01]  /*5590*/  @!P3 IMAD.IADD R11, R11, 0x1, -R2 ;  /* 0x000000010b0bb824 */ /* 0x000fe200078e0a02 */
[C---:B------:R-:W-:Y:S01]  /*55a0*/  ISETP.GT.U32.AND P3, PT, R2.reuse, R158, PT ;  /* 0x0000009e0200720c */ /* 0x040fe20003f64070 */
[----:B------:R-:W-:Y:S01]  /*55b0*/  @!P0 IMAD.MOV R162, RZ, RZ, -R162 ;  /* 0x000000ffffa28224 */ /* 0x000fe200078e0aa2 */
[C---:B------:R-:W-:Y:S01]  /*55c0*/  ISETP.GT.U32.AND P0, PT, R2.reuse, R13, PT ;  /* 0x0000000d0200720c */ /* 0x040fe20003f04070 */
[----:B------:R-:W-:-:S02]  /*55d0*/  IMAD R15, R2, R55, R8 ;  /* 0x00000037020f7224 */ /* 0x000fc400078e0208 */
[----:B------:R-:W-:Y:S01]  /*55e0*/  IMAD.MOV.U32 R8, RZ, RZ, R10 ;  /* 0x000000ffff087224 */ /* 0x000fe200078e000a */
[----:B------:R-:W-:Y:S01]  /*55f0*/  IABS R10, R26 ;  /* 0x0000001a000a7213 */ /* 0x000fe20000000000 */
[----:B------:R-:W-:-:S04]  /*5600*/  IMAD.HI.U32 R4, R3, R156, RZ ;  /* 0x0000009c03047227 */ /* 0x000fc800078e00ff */
[----:B------:R-:W-:-:S04]  /*5610*/  IMAD.HI.U32 R6, R3, R8, RZ ;  /* 0x0000000803067227 */ /* 0x000fc800078e00ff */
[----:B------:R-:W-:Y:S02]  /*5620*/  IMAD.MOV R55, RZ, RZ, -R4 ;  /* 0x000000ffff377224 */ /* 0x000fe400078e0a04 */
[----:B------:R-:W-:Y:S02]  /*5630*/  IMAD.MOV R57, RZ, RZ, -R6 ;  /* 0x000000ffff397224 */ /* 0x000fe400078e0a06 */
[----:B------:R-:W-:Y:S02]  /*5640*/  IMAD R156, R2, R55, R156 ;  /* 0x00000037029c7224 */ /* 0x000fe400078e029c */
[--C-:B------:R-:W-:Y:S01]  /*5650*/  @!P3 IMAD.IADD R158, R158, 0x1, -R2.reuse ;  /* 0x000000019e9eb824 */ /* 0x100fe200078e0a02 */
[----:B------:R-:W-:Y:S01]  /*5660*/  ISETP.GE.AND P3, PT, R34, RZ, PT ;  /* 0x000000ff2200720c */ /* 0x000fe20003f66270 */
[----:B------:R-:W-:Y:S02]  /*5670*/  IMAD.MOV.U32 R34, RZ, RZ, R11 ;  /* 0x000000ffff227224 */ /* 0x000fe400078e000b */
[----:B------:R-:W-:Y:S01]  /*5680*/  @!P1 IMAD.IADD R160, R160, 0x1, -R2 ;  /* 0x00000001a0a09824 */ /* 0x000fe200078e0a02 */
[C---:B------:R-:W-:Y:S01]  /*5690*/  ISETP.GT.U32.AND P1, PT, R2.reuse, R15, PT ;  /* 0x0000000f0200720c */ /* 0x040fe20003f24070 */
[----:B------:R-:W-:-:S02]  /*56a0*/  IMAD R11, R2, R57, R8 ;  /* 0x00000039020b7224 */ /* 0x000fc400078e0208 */
[----:B------:R-:W-:Y:S01]  /*56b0*/  @!P0 IMAD.IADD R13, R13, 0x1, -R2 ;  /* 0x000000010d0d8824 */ /* 0x000fe200078e0a02 */
[C---:B------:R-:W-:Y:S01]  /*56c0*/  ISETP.GT.U32.AND P0, PT, R2.reuse, R156, PT ;  /* 0x0000009c0200720c */ /* 0x040fe20003f04070 */
[----:B------:R-:W-:Y:S01]  /*56d0*/  @!P6 IMAD.MOV R160, RZ, RZ, -R160 ;  /* 0x000000ffffa0e224 */ /* 0x000fe200078e0aa0 */
[----:B------:R-:W-:Y:S01]  /*56e0*/  ISETP.GT.U32.AND P6, PT, R2, R11, PT ;  /* 0x0000000b0200720c */ /* 0x000fe20003fc4070 */
[----:B------:R-:W-:-:S04]  /*56f0*/  IMAD.HI.U32 R4, R3, R154, RZ ;  /* 0x0000009a03047227 */ /* 0x000fc800078e00ff */
[----:B------:R-:W-:Y:S01]  /*5700*/  IMAD.MOV R55, RZ, RZ, -R4 ;  /* 0x000000ffff377224 */ /* 0x000fe200078e0a04 */
[----:B------:R-:W-:Y:S01]  /*5710*/  IABS R4, R28 ;  /* 0x0000001c00047213 */ /* 0x000fe20000000000 */
[----:B------:R-:W-:Y:S02]  /*5720*/  IMAD.MOV.U32 R32, RZ, RZ, R13 ;  /* 0x000000ffff207224 */ /* 0x000fe400078e000d */
[----:B------:R-:W-:Y:S01]  /*5730*/  @!P2 IMAD.MOV R34, RZ, RZ, -R34 ;  /* 0x000000ffff22a224 */ /* 0x000fe200078e0a22 */
[----:B------:R-:W-:Y:S01]  /*5740*/  ISETP.GT.U32.AND P2, PT, R2, R158, PT ;  /* 0x0000009e0200720c */ /* 0x000fe20003f44070 */
[----:B------:R-:W-:Y:S01]  /*5750*/  @!P0 IMAD.IADD R156, R156, 0x1, -R2 ;  /* 0x000000019c9c8824 */ /* 0x000fe200078e0a02 */
[----:B------:R-:W-:Y:S01]  /*5760*/  ISETP.GE.AND P0, PT, R30, RZ, PT ;  /* 0x000000ff1e00720c */ /* 0x000fe20003f06270 */
[----:B------:R-:W-:Y:S02]  /*5770*/  IMAD.MOV.U32 R13, RZ, RZ, R4 ;  /* 0x000000ffff0d7224 */ /* 0x000fe400078e0004 */
[----:B------:R-:W-:Y:S01]  /*5780*/  @!P6 IMAD.IADD R11, R11, 0x1, -R2 ;  /* 0x000000010b0be824 */ /* 0x000fe200078e0a02 */
[----:B------:R-:W-:Y:S01]  /*5790*/  ISETP.GT.U32.AND P6, PT, R2, R156, PT ;  /* 0x0000009c0200720c */ /* 0x000fe20003fc4070 */
[----:B------:R-:W-:-:S04]  /*57a0*/  IMAD.HI.U32 R4, R3, R13, RZ ;  /* 0x0000000d03047227 */ /* 0x000fc800078e00ff */
[----:B------:R-:W-:Y:S02]  /*57b0*/  IMAD.MOV R4, RZ, RZ, -R4 ;  /* 0x000000ffff047224 */ /* 0x000fe400078e0a04 */
[----:B------:R-:W-:Y:S02]  /*57c0*/  @!P1 IMAD.IADD R15, R15, 0x1, -R2 ;  /* 0x000000010f0f9824 */ /* 0x000fe400078e0a02 */
[C---:B------:R-:W-:Y:S02]  /*57d0*/  IMAD R13, R2.reuse, R4, R13 ;  /* 0x00000004020d7224 */ /* 0x040fe400078e020d */
[C---:B------:R-:W-:Y:S01]  /*57e0*/  IMAD R154, R2.reuse, R55, R154 ;  /* 0x00000037029a7224 */ /* 0x040fe200078e029a */
[----:B------:R-:W-:Y:S01]  /*57f0*/  ISETP.GT.U32.AND P1, PT, R2, R15, PT ;  /* 0x0000000f0200720c */ /* 0x000fe20003f24070 */
[--C-:B------:R-:W-:Y:S01]  /*5800*/  @!P6 IMAD.IADD R156, R156, 0x1, -R2.reuse ;  /* 0x000000019c9ce824 */ /* 0x100fe200078e0a02 */
[----:B------:R-:W-:Y:S01]  /*5810*/  ISETP.GT.U32.AND P6, PT, R2, R13, PT ;  /* 0x0000000d0200720c */ /* 0x000fe20003fc4070 */
[----:B------:R-:W-:Y:S01]  /*5820*/  @!P2 IMAD.IADD R158, R158, 0x1, -R2 ;  /* 0x000000019e9ea824 */ /* 0x000fe200078e0a02 */
[----:B------:R-:W-:Y:S01]  /*5830*/  ISETP.GT.U32.AND P2, PT, R2, R154, PT ;  /* 0x0000009a0200720c */ /* 0x000fe20003f44070 */
[----:B------:R-:W-:Y:S01]  /*5840*/  IMAD.HI.U32 R4, R3, R150, RZ ;  /* 0x0000009603047227 */ /* 0x000fe200078e00ff */
[----:B------:R-:W-:-:S03]  /*5850*/  IABS R55, R43 ;  /* 0x0000002b00377213 */ /* 0x000fc60000000000 */
[----:B------:R-:W-:Y:S01]  /*5860*/  @!P4 IMAD.MOV R158, RZ, RZ, -R158 ;  /* 0x000000ffff9ec224 */ /* 0x000fe200078e0a9e */
[----:B------:R-:W-:Y:S01]  /*5870*/  ISETP.GT.U32.AND P4, PT, R2, R11, PT ;  /* 0x0000000b0200720c */ /* 0x000fe20003f84070 */
[----:B------:R-:W-:-:S04]  /*5880*/  IMAD.HI.U32 R8, R3, R10, RZ ;  /* 0x0000000a03087227 */ /* 0x000fc800078e00ff */
[--C-:B------:R-:W-:Y:S01]  /*5890*/  @!P1 IMAD.IADD R15, R15, 0x1, -R2.reuse ;  /* 0x000000010f0f9824 */ /* 0x100fe200078e0a02 */
[----:B------:R-:W-:Y:S01]  /*58a0*/  ISETP.GE.AND P1, PT, R53, RZ, PT ;  /* 0x000000ff3500720c */ /* 0x000fe20003f26270 */
[--C-:B------:R-:W-:Y:S02]  /*58b0*/  @!P6 IMAD.IADD R13, R13, 0x1, -R2.reuse ;  /* 0x000000010d0de824 */ /* 0x100fe400078e0a02 */
[----:B------:R-:W-:Y:S02]  /*58c0*/  IMAD.MOV.U32 R30, RZ, RZ, R15 ;  /* 0x000000ffff1e7224 */ /* 0x000fe400078e000f */
[----:B------:R-:W-:Y:S01]  /*58d0*/  @!P2 IMAD.IADD R154, R154, 0x1, -R2 ;  /* 0x000000019a9aa824 */ /* 0x000fe200078e0a02 */
[----:B------:R-:W-:Y:S01]  /*58e0*/  ISETP.GT.U32.AND P6, PT, R2, R13, PT ;  /* 0x0000000d0200720c */ /* 0x000fe20003fc4070 */
[----:B------:R-:W-:Y:S01]  /*58f0*/  @!P3 IMAD.MOV R30, RZ, RZ, -R30 ;  /* 0x000000ffff1eb224 */ /* 0x000fe200078e0a1e */
[----:B------:R-:W-:Y:S01]  /*5900*/  ISETP.GE.AND P2, PT, R28, RZ, PT ;  /* 0x000000ff1c00720c */ /* 0x000fe20003f46270 */
[----:B------:R-:W-:Y:S01]  /*5910*/  IMAD.MOV R15, RZ, RZ, -R4 ;  /* 0x000000ffff0f7224 */ /* 0x000fe200078e0a04 */
[----:B------:R-:W-:Y:S01]  /*5920*/  ISETP.GT.U32.AND P3, PT, R2, R154, PT ;  /* 0x0000009a0200720c */ /* 0x000fe20003f64070 */
[----:B------:R-:W-:-:S04]  /*5930*/  IMAD.HI.U32 R6, R3, R152, RZ ;  /* 0x0000009803067227 */ /* 0x000fc800078e00ff */
[C---:B------:R-:W-:Y:S02]  /*5940*/  IMAD R150, R2.reuse, R15, R150 ;  /* 0x0000000f02967224 */ /* 0x040fe400078e0296 */
[----:B------:R-:W-:Y:S02]  /*5950*/  IMAD.MOV R15, RZ, RZ, -R8 ;  /* 0x000000ffff0f7224 */ /* 0x000fe400078e0a08 */
[--C-:B------:R-:W-:Y:S01]  /*5960*/  @!P4 IMAD.IADD R11, R11, 0x1, -R2.reuse ;  /* 0x000000010b0bc824 */ /* 0x100fe200078e0a02 */
[----:B------:R-:W-:Y:S01]  /*5970*/  ISETP.GE.AND P4, PT, R47, RZ, PT ;  /* 0x000000ff2f00720c */ /* 0x000fe20003f86270 */
[--C-:B------:R-:W-:Y:S01]  /*5980*/  @!P6 IMAD.IADD R13, R13, 0x1, -R2.reuse ;  /* 0x000000010d0de824 */ /* 0x100fe200078e0a02 */
[----:B------:R-:W-:Y:S01]  /*5990*/  ISETP.GT.U32.AND P6, PT, R2, R150, PT ;  /* 0x000000960200720c */ /* 0x000fe20003fc4070 */
[----:B------:R-:W-:Y:S01]  /*59a0*/  @!P3 IMAD.IADD R154, R154, 0x1, -R2 ;  /* 0x000000019a9ab824 */ /* 0x000fe200078e0a02 */
[----:B------:R-:W-:Y:S01]  /*59b0*/  ISETP.GE.AND P3, PT, R49, RZ, PT ;  /* 0x000000ff3100720c */ /* 0x000fe20003f66270 */
[----:B------:R-:W-:-:S02]  /*59c0*/  IMAD.MOV R47, RZ, RZ, -R6 ;  /* 0x000000ffff2f7224 */ /* 0x000fc400078e0a06 */
[----:B------:R-:W-:Y:S02]  /*59d0*/  IMAD R15, R2, R15, R10 ;  /* 0x0000000f020f7224 */ /* 0x000fe400078e020a */
[----:B------:R-:W-:-:S04]  /*59e0*/  IMAD.HI.U32 R6, R3, R18, RZ ;  /* 0x0000001203067227 */ /* 0x000fc800078e00ff */
[----:B------:R-:W-:Y:S01]  /*59f0*/  @!P5 IMAD.MOV R32, RZ, RZ, -R32 ;  /* 0x000000ffff20d224 */ /* 0x000fe200078e0a20 */
[----:B------:R-:W-:Y:S01]  /*5a00*/  ISETP.GE.AND P5, PT, R51, RZ, PT ;  /* 0x000000ff3300720c */ /* 0x000fe20003fa6270 */
[----:B------:R-:W-:Y:S01]  /*5a10*/  @!P0 IMAD.MOV R154, RZ, RZ, -R154 ;  /* 0x000000ffff9a8224 */ /* 0x000fe200078e0a9a */
[----:B------:R-:W-:Y:S01]  /*5a20*/  ISETP.GT.U32.AND P0, PT, R2, R15, PT ;  /* 0x0000000f0200720c */ /* 0x000fe20003f04070 */
[----:B------:R-:W-:Y:S02]  /*5a30*/  IMAD.MOV R49, RZ, RZ, -R6 ;  /* 0x000000ffff317224 */ /* 0x000fe400078e0a06 */
[----:B------:R-:W-:-:S04]  /*5a40*/  IMAD.HI.U32 R6, R3, R14, RZ ;  /* 0x0000000e03067227 */ /* 0x000fc800078e00ff */
[----:B------:R-:W-:Y:S01]  /*5a50*/  IMAD R152, R2, R47, R152 ;  /* 0x0000002f02987224 */ /* 0x000fe200078e0298 */
[----:B------:R-:W-:Y:S01]  /*5a60*/  IABS R47, R16 ;  /* 0x00000010002f7213 */ /* 0x000fe20000000000 */
[----:B------:R-:W-:Y:S02]  /*5a70*/  IMAD.MOV R51, RZ, RZ, -R6 ;  /* 0x000000ffff337224 */ /* 0x000fe400078e0a06 */
[----:B------:R-:W-:Y:S01]  /*5a80*/  @!P6 IMAD.IADD R150, R150, 0x1, -R2 ;  /* 0x000000019696e824 */ /* 0x000fe200078e0a02 */
[C---:B------:R-:W-:Y:S01]  /*5a90*/  ISETP.GT.U32.AND P6, PT, R2.reuse, R152, PT ;  /* 0x000000980200720c */ /* 0x040fe20003fc4070 */
[----:B------:R-:W-:Y:S01]  /*5aa0*/  IMAD R14, R2, R51, R14 ;  /* 0x00000033020e7224 */ /* 0x000fe200078e020e */
[----:B------:R-:W-:Y:S01]  /*5ab0*/  IABS R51, R39 ;  /* 0x0000002700337213 */ /* 0x000fe20000000000 */
[----:B------:R-:W-:Y:S02]  /*5ac0*/  IMAD.MOV.U32 R28, RZ, RZ, R11 ;  /* 0x000000ffff1c7224 */ /* 0x000fe400078e000b */
[----:B------:R-:W-:Y:S01]  /*5ad0*/  @!P5 IMAD.MOV R156, RZ, RZ, -R156 ;  /* 0x000000ffff9cd224 */ /* 0x000fe200078e0a9c */
[----:B------:R-:W-:Y:S01]  /*5ae0*/  ISETP.GE.AND P5, PT, R26, RZ, PT ;  /* 0x000000ff1a00720c */ /* 0x000fe20003fa6270 */
[----:B------:R-:W-:Y:S01]  /*5af0*/  IMAD.HI.U32 R4, R3, R47, RZ ;  /* 0x0000002f03047227 */ /* 0x000fe200078e00ff */
[----:B------:R-:W-:-:S03]  /*5b00*/  IABS R26, R35 ;  /* 0x00000023001a7213 */ /* 0x000fc60000000000 */
[----:B------:R-:W-:Y:S01]  /*5b10*/  @!P1 IMAD.MOV R28, RZ, RZ, -R28 ;  /* 0x000000ffff1c9224 */ /* 0x000fe200078e0a1c */
[C---:B------:R-:W-:Y:S01]  /*5b20*/  ISETP.GT.U32.AND P1, PT, R2.reuse, R150, PT ;  /* 0x000000960200720c */ /* 0x040fe20003f24070 */
[----:B------:R-:W-:Y:S01]  /*5b30*/  @!P0 IMAD.IADD R15, R15, 0x1, -R2 ;  /* 0x000000010f0f8824 */ /* 0x000fe200078e0a02 */
[----:B------:R-:W-:Y:S01]  /*5b40*/  ISETP.GT.U32.AND P0, PT, R2, R14, PT ;  /* 0x0000000e0200720c */ /* 0x000fe20003f04070 */
[----:B------:R-:W-:Y:S02]  /*5b50*/  IMAD.MOV R10, RZ, RZ, -R4 ;  /* 0x000000ffff0a7224 */ /* 0x000fe400078e0a04 */
[----:B------:R-:W-:-:S04]  /*5b60*/  IMAD.HI.U32 R4, R3, R12, RZ ;  /* 0x0000000c03047227 */ /* 0x000fc800078e00ff */
[----:B------:R-:W-:-:S04]  /*5b70*/  IMAD.HI.U32 R8, R3, R26, RZ ;  /* 0x0000001a03087227 */ /* 0x000fc800078e00ff */
[----:B------:R-:W-:Y:S02]  /*5b80*/  IMAD R18, R2, R49, R18 ;  /* 0x0000003102127224 */ /* 0x000fe400078e0212 */
[----:B------:R-:W-:Y:S02]  /*5b90*/  IMAD.MOV R49, RZ, RZ, -R4 ;  /* 0x000000ffff317224 */ /* 0x000fe400078e0a04 */
[----:B------:R-:W-:Y:S02]  /*5ba0*/  IMAD.MOV R53, RZ, RZ, -R8 ;  /* 0x000000ffff357224 */ /* 0x000fe400078e0a08 */
[----:B------:R-:W-:Y:S02]  /*5bb0*/  @!P6 IMAD.IADD R152, R152, 0x1, -R2 ;  /* 0x000000019898e824 */ /* 0x000fe400078e0a02 */
[C---:B------:R-:W-:Y:S01]  /*5bc0*/  IMAD R47, R2.reuse, R10, R47 ;  /* 0x0000000a022f7224 */ /* 0x040fe200078e022f */
[----:B------:R-:W-:Y:S01]  /*5bd0*/  IABS R10, R37 ;  /* 0x00000025000a7213 */ /* 0x000fe20000000000 */
[C---:B------:R-:W-:Y:S01]  /*5be0*/  IMAD R49, R2.reuse, R49, R12 ;  /* 0x0000003102317224 */ /* 0x040fe200078e020c */
[C---:B------:R-:W-:Y:S01]  /*5bf0*/  ISETP.GT.U32.AND P6, PT, R2.reuse, R152, PT ;  /* 0x000000980200720c */ /* 0x040fe20003fc4070 */
[----:B------:R-:W-:Y:S01]  /*5c00*/  IMAD R12, R2, R53, R26 ;  /* 0x00000035020c7224 */ /* 0x000fe200078e021a */
[----:B------:R-:W-:Y:S01]  /*5c10*/  IABS R53, R41 ;  /* 0x0000002900357213 */ /* 0x000fe20000000000 */
[--C-:B------:R-:W-:Y:S01]  /*5c20*/  @!P1 IMAD.IADD R150, R150, 0x1, -R2.reuse ;  /* 0x0000000196969824 */ /* 0x100fe200078e0a02 */
[----:B------:R-:W-:Y:S01]  /*5c30*/  ISETP.GT.U32.AND P1, PT, R2, R18, PT ;  /* 0x000000120200720c */ /* 0x000fe20003f24070 */
[----:B------:R-:W-:-:S02]  /*5c40*/  @!P0 IMAD.IADD R14, R14, 0x1, -R2 ;  /* 0x000000010e0e8824 */ /* 0x000fc400078e0a02 */
[----:B------:R-:W-:Y:S02]  /*5c50*/  IMAD.MOV.U32 R26, RZ, RZ, R13 ;  /* 0x000000ffff1a7224 */ /* 0x000fe400078e000d */
[----:B------:R-:W-:-:S04]  /*5c60*/  IMAD.HI.U32 R4, R3, R10, RZ ;  /* 0x0000000a03047227 */ /* 0x000fc800078e00ff */
[----:B------:R-:W-:-:S04]  /*5c70*/  IMAD.HI.U32 R6, R3, R51, RZ ;  /* 0x0000003303067227 */ /* 0x000fc800078e00ff */
[----:B------:R-:W-:Y:S01]  /*5c80*/  @!P4 IMAD.MOV R150, RZ, RZ, -R150 ;  /* 0x000000ffff96c224 */ /* 0x000fe200078e0a96 */
[----:B------:R-:W-:Y:S01]  /*5c90*/  ISETP.GT.U32.AND P4, PT, R2, R14, PT ;  /* 0x0000000e0200720c */ /* 0x000fe20003f84070 */
[----:B------:R-:W-:-:S04]  /*5ca0*/  IMAD.HI.U32 R8, R3, R53, RZ ;  /* 0x0000003503087227 */ /* 0x000fc800078e00ff */
[----:B------:R-:W-:Y:S01]  /*5cb0*/  @!P2 IMAD.MOV R26, RZ, RZ, -R26 ;  /* 0x000000ffff1aa224 */ /* 0x000fe200078e0a1a */
[----:B------:R-:W-:Y:S01]  /*5cc0*/  ISETP.GT.U32.AND P2, PT, R2, R47, PT ;  /* 0x0000002f0200720c */ /* 0x000fe20003f44070 */
[----:B------:R-:W-:-:S04]  /*5cd0*/  IMAD.HI.U32 R11, R3, R55, RZ ;  /* 0x00000037030b7227 */ /* 0x000fc800078e00ff */
[----:B------:R-:W-:Y:S02]  /*5ce0*/  IMAD.MOV R13, RZ, RZ, -R4 ;  /* 0x000000ffff0d7224 */ /* 0x000fe400078e0a04 */
[----:B------:R-:W-:Y:S02]  /*5cf0*/  IMAD.MOV R6, RZ, RZ, -R6 ;  /* 0x000000ffff067224 */ /* 0x000fe400078e0a06 */
[----:B------:R-:W-:Y:S02]  /*5d00*/  IMAD.MOV R4, RZ, RZ, -R8 ;  /* 0x000000ffff047224 */ /* 0x000fe400078e0a08 */
[----:B------:R-:W-:Y:S02]  /*5d10*/  IMAD.MOV R11, RZ, RZ, -R11 ;  /* 0x000000ffff0b7224 */ /* 0x000fe400078e0a0b */
[----:B------:R-:W-:Y:S02]  /*5d20*/  IMAD R8, R2, R6, R51 ;  /* 0x0000000602087224 */ /* 0x000fe400078e0233 */
[----:B------:R-:W-:Y:S01]  /*5d30*/  @!P6 IMAD.IADD R152, R152, 0x1, -R2 ;  /* 0x000000019898e824 */ /* 0x000fe200078e0a02 */
[C---:B------:R-:W-:Y:S01]  /*5d40*/  ISETP.GT.U32.AND P6, PT, R2.reuse, R49, PT ;  /* 0x000000310200720c */ /* 0x040fe20003fc4070 */
[----:B------:R-:W-:-:S02]  /*5d50*/  IMAD R6, R2, R4, R53 ;  /* 0x0000000402067224 */ /* 0x000fc400078e0235 */
[----:B------:R-:W-:Y:S02]  /*5d60*/  IMAD R4, R2, R11, R55 ;  /* 0x0000000b02047224 */ /* 0x000fe400078e0237 */
[--C-:B------:R-:W-:Y:S02]  /*5d70*/  @!P4 IMAD.IADD R14, R14, 0x1, -R2.reuse ;  /* 0x000000010e0ec824 */ /* 0x100fe400078e0a02 */
[----:B------:R-:W-:Y:S01]  /*5d80*/  @!P2 IMAD.IADD R47, R47, 0x1, -R2 ;  /* 0x000000012f2fa824 */ /* 0x000fe200078e0a02 */
[C---:B------:R-:W-:Y:S01]  /*5d90*/  ISETP.GT.U32.AND P4, PT, R2.reuse, R4, PT ;  /* 0x000000040200720c */ /* 0x040fe20003f84070 */
[----:B------:R-:W-:Y:S01]  /*5da0*/  IMAD.HI.U32 R11, R3, R142, RZ ;  /* 0x0000008e030b7227 */ /* 0x000fe200078e00ff */
[----:B------:R-:W-:-:S03]  /*5db0*/  ISETP.GT.U32.AND P2, PT, R2, R15, PT ;  /* 0x0000000f0200720c */ /* 0x000fc60003f44070 */
[--C-:B------:R-:W-:Y:S01]  /*5dc0*/  @!P1 IMAD.IADD R18, R18, 0x1, -R2.reuse ;  /* 0x0000000112129824 */ /* 0x100fe200078e0a02 */
[C---:B------:R-:W-:Y:S01]  /*5dd0*/  ISETP.GT.U32.AND P1, PT, R2.reuse, R47, PT ;  /* 0x0000002f0200720c */ /* 0x040fe20003f24070 */
[----:B------:R-:W-:Y:S02]  /*5de0*/  IMAD.MOV R11, RZ, RZ, -R11 ;  /* 0x000000ffff0b7224 */ /* 0x000fe400078e0a0b */
[----:B------:R-:W-:Y:S01]  /*5df0*/  @!P6 IMAD.IADD R49, R49, 0x1, -R2 ;  /* 0x000000013131e824 */ /* 0x000fe200078e0a02 */
[C---:B------:R-:W-:Y:S01]  /*5e00*/  ISETP.GT.U32.AND P6, PT, R2.reuse, R18, PT ;  /* 0x000000120200720c */ /* 0x040fe20003fc4070 */
[----:B------:R-:W-:Y:S02]  /*5e10*/  IMAD R142, R2, R11, R142 ;  /* 0x0000000b028e7224 */ /* 0x000fe400078e028e */
[----:B------:R-:W-:Y:S01]  /*5e20*/  @!P4 IMAD.IADD R4, R4, 0x1, -R2 ;  /* 0x000000010404c824 */ /* 0x000fe200078e0a02 */
[C---:B------:R-:W-:Y:S01]  /*5e30*/  ISETP.GT.U32.AND P0, PT, R2.reuse, R49, PT ;  /* 0x000000310200720c */ /* 0x040fe20003f04070 */
[C---:B------:R-:W-:Y:S01]  /*5e40*/  IMAD R10, R2.reuse, R13, R10 ;  /* 0x0000000d020a7224 */ /* 0x040fe200078e020a */
[C---:B------:R-:W-:Y:S01]  /*5e50*/  ISETP.GT.U32.AND P4, PT, R2.reuse, R142, PT ;  /* 0x0000008e0200720c */ /* 0x040fe20003f84070 */
[----:B------:R-:W-:Y:S01]  /*5e60*/  @!P2 IMAD.IADD R15, R15, 0x1, -R2 ;  /* 0x000000010f0fa824 */ /* 0x000fe200078e0a02 */
[----:B------:R-:W-:Y:S01]  /*5e70*/  ISETP.GT.U32.AND P2, PT, R2, R12, PT ;  /* 0x0000000c0200720c */ /* 0x000fe20003f44070 */
[----:B------:R-:W-:-:S04]  /*5e80*/  IMAD.HI.U32 R13, R3, R144, RZ ;  /* 0x00000090030d7227 */ /* 0x000fc800078e00ff */
[--C-:B------:R-:W-:Y:S01]  /*5e90*/  @!P1 IMAD.IADD R47, R47, 0x1, -R2.reuse ;  /* 0x000000012f2f9824 */ /* 0x100fe200078e0a02 */
[----:B------:R-:W-:Y:S01]  /*5ea0*/  ISETP.GT.U32.AND P1, PT, R2, R10, PT ;  /* 0x0000000a0200720c */ /* 0x000fe20003f24070 */
[----:B------:R-:W-:Y:S02]  /*5eb0*/  IMAD.MOV R13, RZ, RZ, -R13 ;  /* 0x000000ffff0d7224 */ /* 0x000fe400078e0a0d */
[----:B------:R-:W-:Y:S01]  /*5ec0*/  @!P6 IMAD.IADD R18, R18, 0x1, -R2 ;  /* 0x000000011212e824 */ /* 0x000fe200078e0a02 */
[C---:B------:R-:W-:Y:S01]  /*5ed0*/  ISETP.GT.U32.AND P6, PT, R2.reuse, R8, PT ;  /* 0x000000080200720c */ /* 0x040fe20003fc4070 */
[C---:B------:R-:W-:Y:S02]  /*5ee0*/  IMAD R144, R2.reuse, R13, R144 ;  /* 0x0000000d02907224 */ /* 0x040fe400078e0290 */
[--C-:B------:R-:W-:Y:S01]  /*5ef0*/  @!P0 IMAD.IADD R49, R49, 0x1, -R2.reuse ;  /* 0x0000000131318824 */ /* 0x100fe200078e0a02 */
[----:B------:R-:W-:Y:S01]  /*5f00*/  ISETP.GT.U32.AND P0, PT, R2, R6, PT ;  /* 0x000000060200720c */ /* 0x000fe20003f04070 */
[--C-:B------:R-:W-:Y:S01]  /*5f10*/  @!P4 IMAD.IADD R142, R142, 0x1, -R2.reuse ;  /* 0x000000018e8ec824 */ /* 0x100fe200078e0a02 */
[----:B------:R-:W-:Y:S01]  /*5f20*/  ISETP.GT.U32.AND P4, PT, R2, R144, PT ;  /* 0x000000900200720c */ /* 0x000fe20003f84070 */
[--C-:B------:R-:W-:Y:S01]  /*5f30*/  @!P2 IMAD.IADD R12, R12, 0x1, -R2.reuse ;  /* 0x000000010c0ca824 */ /* 0x100fe200078e0a02 */
[----:B------:R-:W-:Y:S01]  /*5f40*/  ISETP.GE.AND P2, PT, R16, RZ, PT ;  /* 0x000000ff1000720c */ /* 0x000fe20003f46270 */
[----:B------:R-:W-:Y:S01]  /*5f50*/  @!P1 IMAD.IADD R10, R10, 0x1, -R2 ;  /* 0x000000010a0a9824 */ /* 0x000fe200078e0a02 */
[----:B------:R-:W-:Y:S01]  /*5f60*/  ISETP.GE.AND P1, PT, R20, RZ, PT ;  /* 0x000000ff1400720c */ /* 0x000fe20003f26270 */
[----:B------:R-:W-:-:S04]  /*5f70*/  IMAD.HI.U32 R20, R3, R138, RZ ;  /* 0x0000008a03147227 */ /* 0x000fc800078e00ff */
[----:B------:R-:W-:Y:S02]  /*5f80*/  IMAD.MOV R51, RZ, RZ, -R20 ;  /* 0x000000ffff337224 */ /* 0x000fe400078e0a14 */
[--C-:B------:R-:W-:Y:S01]  /*5f90*/  @!P6 IMAD.IADD R8, R8, 0x1, -R2.reuse ;  /* 0x000000010808e824 */ /* 0x100fe200078e0a02 */
[----:B------:R-:W-:Y:S01]  /*5fa0*/  ISETP.GE.AND P6, PT, R22, RZ, PT ;  /* 0x000000ff1600720c */ /* 0x000fe20003fc6270 */
[----:B------:R-:W-:Y:S02]  /*5fb0*/  IMAD.MOV.U32 R20, RZ, RZ, R47 ;  /* 0x000000ffff147224 */ /* 0x000fe400078e002f */
[----:B------:R-:W-:Y:S01]  /*5fc0*/  @!P0 IMAD.IADD R6, R6, 0x1, -R2 ;  /* 0x0000000106068824 */ /* 0x000fe200078e0a02 */
[----:B------:R-:W-:Y:S01]  /*5fd0*/  ISETP.GE.AND P0, PT, R45, RZ, PT ;  /* 0x000000ff2d00720c */ /* 0x000fe20003f06270 */
[----:B------:R-:W-:Y:S01]  /*5fe0*/  @!P3 IMAD.MOV R152, RZ, RZ, -R152 ;  /* 0x000000ffff98b224 */ /* 0x000fe200078e0a98 */
[----:B------:R-:W-:Y:S01]  /*5ff0*/  ISETP.GT.U32.AND P3, PT, R2, R12, PT ;  /* 0x0000000c0200720c */ /* 0x000fe20003f64070 */
[----:B------:R-:W-:Y:S01]  /*6000*/  @!P4 IMAD.IADD R144, R144, 0x1, -R2 ;  /* 0x000000019090c824 */ /* 0x000fe200078e0a02 */
[----:B------:R-:W-:Y:S01]  /*6010*/  ISETP.GT.U32.AND P4, PT, R2, R10, PT ;  /* 0x0000000a0200720c */ /* 0x000fe20003f84070 */
[----:B------:R-:W-:-:S04]  /*6020*/  IMAD.HI.U32 R11, R3, R148, RZ ;  /* 0x00000094030b7227 */ /* 0x000fc800078e00ff */
[----:B------:R-:W-:-:S04]  /*6030*/  IMAD.HI.U32 R13, R3, R146, RZ ;  /* 0x00000092030d7227 */ /* 0x000fc800078e00ff */
[----:B------:R-:W-:Y:S01]  /*6040*/  @!P2 IMAD.MOV R20, RZ, RZ, -R20 ;  /* 0x000000ffff14a224 */ /* 0x000fe200078e0a14 */
[----:B------:R-:W-:Y:S01]  /*6050*/  ISETP.GT.U32.AND P2, PT, R2, R8, PT ;  /* 0x000000080200720c */ /* 0x000fe20003f44070 */
[----:B------:R-:W-:-:S04]  /*6060*/  IMAD.HI.U32 R16, R3, R140, RZ ;  /* 0x0000008c03107227 */ /* 0x000fc800078e00ff */
[----:B------:R-:W-:Y:S02]  /*6070*/  IMAD.MOV R11, RZ, RZ, -R11 ;  /* 0x000000ffff0b7224 */ /* 0x000fe400078e0a0b */
[----:B------:R-:W-:Y:S02]  /*6080*/  IMAD.MOV R13, RZ, RZ, -R13 ;  /* 0x000000ffff0d7224 */ /* 0x000fe400078e0a0d */
[----:B------:R-:W-:Y:S02]  /*6090*/  IMAD.MOV.U32 R22, RZ, RZ, R15 ;  /* 0x000000ffff167224 */ /* 0x000fe400078e000f */
[----:B------:R-:W-:Y:S02]  /*60a0*/  IMAD.MOV R45, RZ, RZ, -R16 ;  /* 0x000000ffff2d7224 */ /* 0x000fe400078e0a10 */
[C---:B------:R-:W-:Y:S02]  /*60b0*/  IMAD R148, R2.reuse, R11, R148 ;  /* 0x0000000b02947224 */ /* 0x040fe400078e0294 */
[----:B------:R-:W-:-:S02]  /*60c0*/  IMAD R146, R2, R13, R146 ;  /* 0x0000000d02927224 */ /* 0x000fc400078e0292 */
[----:B------:R-:W-:Y:S01]  /*60d0*/  @!P5 IMAD.MOV R22, RZ, RZ, -R22 ;  /* 0x000000ffff16d224 */ /* 0x000fe200078e0a16 */
[C---:B------:R-:W-:Y:S01]  /*60e0*/  ISETP.GT.U32.AND P5, PT, R2.reuse, R4, PT ;  /* 0x000000040200720c */ /* 0x040fe20003fa4070 */
[----:B------:R-:W-:Y:S02]  /*60f0*/  IMAD.MOV.U32 R16, RZ, RZ, R49 ;  /* 0x000000ffff107224 */ /* 0x000fe400078e0031 */
[----:B------:R-:W-:Y:S01]  /*6100*/  @!P1 IMAD.MOV R18, RZ, RZ, -R18 ;  /* 0x000000ffff129224 */ /* 0x000fe200078e0a12 */
[----:B------:R-:W-:Y:S01]  /*6110*/  ISETP.GT.U32.AND P1, PT, R2, R6, PT ;  /* 0x000000060200720c */ /* 0x000fe20003f24070 */
[----:B------:R-:W-:-:S04]  /*6120*/  IMAD.HI.U32 R3, R3, R136, RZ ;  /* 0x0000008803037227 */ /* 0x000fc800078e00ff */
[C---:B------:R-:W-:Y:S02]  /*6130*/  IMAD R140, R2.reuse, R45, R140 ;  /* 0x0000002d028c7224 */ /* 0x040fe400078e028c */
[----:B------:R-:W-:Y:S01]  /*6140*/  @!P0 IMAD.MOV R14, RZ, RZ, -R14 ;  /* 0x000000ffff0e8224 */ /* 0x000fe200078e0a0e */
[----:B------:R-:W-:Y:S01]  /*6150*/  ISETP.GT.U32.AND P0, PT, R2, R142, PT ;  /* 0x0000008e0200720c */ /* 0x000fe20003f04070 */
[----:B------:R-:W-:Y:S01]  /*6160*/  @!P3 IMAD.IADD R12, R12, 0x1, -R2 ;  /* 0x000000010c0cb824 */ /* 0x000fe200078e0a02 */
[C---:B------:R-:W-:Y:S01]  /*6170*/  ISETP.GT.U32.AND P3, PT, R2.reuse, R148, PT ;  /* 0x000000940200720c */ /* 0x040fe20003f64070 */
[----:B------:R-:W-:Y:S01]  /*6180*/  @!P6 IMAD.MOV R16, RZ, RZ, -R16 ;  /* 0x000000ffff10e224 */ /* 0x000fe200078e0a10 */
[----:B------:R-:W-:Y:S01]  /*6190*/  ISETP.GT.U32.AND P6, PT, R2, R144, PT ;  /* 0x000000900200720c */ /* 0x000fe20003fc4070 */
[----:B------:R-:W-:Y:S01]  /*61a0*/  @!P4 IMAD.IADD R10, R10, 0x1, -R2 ;  /* 0x000000010a0ac824 */ /* 0x000fe200078e0a02 */
[----:B------:R-:W-:Y:S01]  /*61b0*/  ISETP.GT.U32.AND P4, PT, R2, R146, PT ;  /* 0x000000920200720c */ /* 0x000fe20003f84070 */
[----:B------:R-:W-:-:S02]  /*61c0*/  IMAD.MOV R3, RZ, RZ, -R3 ;  /* 0x000000ffff037224 */ /* 0x000fc400078e0a03 */
[----:B------:R-:W-:Y:S01]  /*61d0*/  @!P2 IMAD.IADD R8, R8, 0x1, -R2 ;  /* 0x000000010808a824 */ /* 0x000fe200078e0a02 */
[C---:B------:R-:W-:Y:S01]  /*61e0*/  ISETP.GT.U32.AND P2, PT, R2.reuse, R140, PT ;  /* 0x0000008c0200720c */ /* 0x040fe20003f44070 */
[C---:B------:R-:W-:Y:S02]  /*61f0*/  IMAD R138, R2.reuse, R51, R138 ;  /* 0x00000033028a7224 */ /* 0x040fe400078e028a */
[----:B------:R-:W-:Y:S01]  /*6200*/  IMAD R136, R2, R3, R136 ;  /* 0x0000000302887224 */ /* 0x000fe200078e0288 */
[----:B------:R-:W-:Y:S01]  /*6210*/  SHF.R.S32.HI R3, RZ, 0x1f, R21 ;  /* 0x0000001fff037819 */ /* 0x000fe20000011415 */
[--C-:B------:R-:W-:Y:S01]  /*6220*/  @!P1 IMAD.IADD R6, R6, 0x1, -R2.reuse ;  /* 0x0000000106069824 */ /* 0x100fe200078e0a02 */
[----:B------:R-:W-:Y:S01]  /*6230*/  ISETP.GT.U32.AND P1, PT, R2, R138, PT ;  /* 0x0000008a0200720c */ /* 0x000fe20003f24070 */
[--C-:B------:R-:W-:Y:S01]  /*6240*/  @!P5 IMAD.IADD R4, R4, 0x1, -R2.reuse ;  /* 0x000000010404d824 */ /* 0x100fe200078e0a02 */
[----:B------:R-:W-:Y:S01]  /*6250*/  ISETP.GT.U32.AND P5, PT, R2, R136, PT ;  /* 0x000000880200720c */ /* 0x000fe20003fa4070 */
[--C-:B------:R-:W-:Y:S01]  /*6260*/  @!P0 IMAD.IADD R142, R142, 0x1, -R2.reuse ;  /* 0x000000018e8e8824 */ /* 0x100fe200078e0a02 */
[----:B------:R-:W-:Y:S01]  /*6270*/  ISETP.GE.AND P0, PT, R35, RZ, PT ;  /* 0x000000ff2300720c */ /* 0x000fe20003f06270 */
        /* <DEDUP_REMOVED lines=10> */
[----:B------:R-:W-:Y:S01]  /*6320*/  @!P5 IMAD.IADD R136, R136, 0x1, -R2 ;  /* 0x000000018888d824 */ /* 0x000fe200078e0a02 */
[C---:B------:R-:W-:Y:S01]  /*6330*/  ISETP.GT.U32.AND P5, PT, R2.reuse, R146, PT ;  /* 0x000000920200720c */ /* 0x040fe20003fa4070 */
[----:B------:R-:W-:Y:S01]  /*6340*/  @!P0 IMAD.MOV R12, RZ, RZ, -R12 ;  /* 0x000000ffff0c8224 */ /* 0x000fe200078e0a0c */
[C---:B------:R-:W-:Y:S01]  /*6350*/  ISETP.GT.U32.AND P0, PT, R2.reuse, R148, PT ;  /* 0x000000940200720c */ /* 0x040fe20003f04070 */
[----:B------:R-:W-:Y:S01]  /*6360*/  @!P3 IMAD.MOV R8, RZ, RZ, -R8 ;  /* 0x000000ffff08b224 */ /* 0x000fe200078e0a08 */
[C---:B------:R-:W-:Y:S01]  /*6370*/  ISETP.GT.U32.AND P3, PT, R2.reuse, R140, PT ;  /* 0x0000008c0200720c */ /* 0x040fe20003f64070 */
[----:B------:R-:W-:Y:S01]  /*6380*/  @!P6 IMAD.MOV R10, RZ, RZ, -R10 ;  /* 0x000000ffff0ae224 */ /* 0x000fe200078e0a0a */
[C---:B------:R-:W-:Y:S01]  /*6390*/  ISETP.GT.U32.AND P6, PT, R2.reuse, R136, PT ;  /* 0x000000880200720c */ /* 0x040fe20003fc4070 */
[----:B------:R-:W-:Y:S01]  /*63a0*/  @!P4 IMAD.MOV R6, RZ, RZ, -R6 ;  /* 0x000000ffff06c224 */ /* 0x000fe200078e0a06 */
[----:B------:R-:W-:Y:S01]  /*63b0*/  ISETP.GT.U32.AND P4, PT, R2, R138, PT ;  /* 0x0000008a0200720c */ /* 0x000fe20003f84070 */
[----:B------:R-:W-:Y:S01]  /*63c0*/  @!P2 IMAD.MOV R4, RZ, RZ, -R4 ;  /* 0x000000ffff04a224 */ /* 0x000fe200078e0a04 */
[----:B------:R-:W-:Y:S01]  /*63d0*/  ISETP.GE.AND P2, PT, R17, RZ, PT ;  /* 0x000000ff1100720c */ /* 0x000fe20003f46270 */
[----:B------:R-:W-:Y:S01]  /*63e0*/  @!P1 IMAD.MOV R142, RZ, RZ, -R142 ;  /* 0x000000ffff8e9224 */ /* 0x000fe200078e0a8e */
        /* <DEDUP_REMOVED lines=8> */
[----:B------:R-:W-:Y:S01]  /*6470*/  LEA.HI R21, R3, R21, RZ, 0x7 ;  /* 0x0000001503157211 */ /* 0x000fe200078f38ff */
[----:B------:R-:W-:Y:S01]  /*6480*/  @!P4 IMAD.IADD R138, R138, 0x1, -R2 ;  /* 0x000000018a8ac824 */ /* 0x000fe200078e0a02 */
[----:B------:R-:W-:Y:S01]  /*6490*/  ISETP.GE.AND P4, PT, R31, RZ, PT ;  /* 0x000000ff1f00720c */ /* 0x000fe20003f86270 */
[----:B------:R-:W-:Y:S01]  /*64a0*/  IMAD R2, R231, UR9, RZ ;  /* 0x00000009e7027c24 */ /* 0x000fe2000f8e02ff */
[----:B------:R-:W-:Y:S01]  /*64b0*/  SHF.R.S32.HI R21, RZ, 0x7, R21 ;  /* 0x00000007ff157819 */ /* 0x000fe20000011415 */
[----:B------:R-:W-:Y:S01]  /*64c0*/  @!P2 IMAD.MOV R144, RZ, RZ, -R144 ;  /* 0x000000ffff90a224 */ /* 0x000fe200078e0a90 */
[----:B------:R-:W-:Y:S01]  /*64d0*/  ISETP.NE.AND P2, PT, R19, RZ, PT ;  /* 0x000000ff1300720c */ /* 0x000fe20003f45270 */
[----:B------:R-:W-:Y:S01]  /*64e0*/  @!P1 IMAD.MOV R148, RZ, RZ, -R148 ;  /* 0x000000ffff949224 */ /* 0x000fe200078e0a94 */
[----:B------:R-:W-:Y:S01]  /*64f0*/  LOP3.LUT R19, RZ, R19, RZ, 0x33, !PT ;  /* 0x00000013ff137212 */ /* 0x000fe200078e33ff */
[----:B------:R-:W-:Y:S01]  /*6500*/  @!P0 IMAD.MOV R146, RZ, RZ, -R146 ;  /* 0x000000ffff928224 */ /* 0x000fe200078e0a92 */
[C---:B------:R-:W-:Y:S01]  /*6510*/  IADD3 R3, P6, R2.reuse, UR4, RZ ;  /* 0x0000000402037c10 */ /* 0x040fe2000ffde0ff */
[----:B------:R-:W-:Y:S01]  /*6520*/  @!P5 IMAD.MOV R140, RZ, RZ, -R140 ;  /* 0x000000ffff8cd224 */ /* 0x000fe200078e0a8c */
[C---:B------:R-:W-:Y:S01]  /*6530*/  SEL R134, R19.reuse, R134, !P2 ;  /* 0x0000008613867207 */ /* 0x040fe20005000000 */
[----:B------:R-:W-:Y:S01]  /*6540*/  @!P3 IMAD.MOV R138, RZ, RZ, -R138 ;  /* 0x000000ffff8ab224 */ /* 0x000fe200078e0a8a */
[C---:B------:R-:W-:Y:S01]  /*6550*/  SEL R133, R19.reuse, R42, !P2 ;  /* 0x0000002a13857207 */ /* 0x040fe20005000000 */
[----:B------:R-:W-:Y:S01]  /*6560*/  @!P4 IMAD.MOV R136, RZ, RZ, -R136 ;  /* 0x000000ffff88c224 */ /* 0x000fe200078e0a88 */
[C---:B------:R-:W-:Y:S01]  /*6570*/  SEL R132, R19.reuse, R132, !P2 ;  /* 0x0000008413847207 */ /* 0x040fe20005000000 */
[----:B------:R-:W-:Y:S01]  /*6580*/  ULDC UR4, c[0x0][0x234] ;  /* 0x00008d0000047ab9 */ /* 0x000fe20000000800 */
[----:B------:R-:W-:Y:S01]  /*6590*/  LEA.HI.X.SX32 R2, R2, UR5, 0x1, P6 ;  /* 0x0000000502027c11 */ /* 0x000fe2000b0f0eff */
[----:B------:R-:W-:Y:S01]  /*65a0*/  ULDC UR5, c[0x0][0x240] ;  /* 0x0000900000057ab9 */ /* 0x000fe20000000800 */
[C---:B------:R-:W-:Y:S01]  /*65b0*/  SEL R131, R19.reuse, R44, !P2 ;  /* 0x0000002c13837207 */ /* 0x040fe20005000000 */
[----:B------:R-:W-:Y:S01]  /*65c0*/  IMAD R134, R134, UR5, RZ ;  /* 0x0000000586867c24 */ /* 0x000fe2000f8e02ff */
[----:B------:R-:W-:Y:S01]  /*65d0*/  SEL R130, R19, R130, !P2 ;  /* 0x0000008213827207 */ /* 0x000fe20005000000 */
[----:B------:R-:W-:Y:S01]  /*65e0*/  IMAD R133, R133, UR5, RZ ;  /* 0x0000000585857c24 */ /* 0x000fe2000f8e02ff */
        /* <DEDUP_REMOVED lines=46> */
[C---:B------:R-:W-:Y:S01]  /*68d0*/  SEL R128, R19.reuse, R128, !P2 ;  /* 0x0000008013807207 */ /* 0x040fe20005000000 */
        /* <DEDUP_REMOVED lines=197> */
[-C--:B------:R-:W-:Y:S01]  /*7530*/  IADD3 R154, P4, R134, R3.reuse, RZ ;  /* 0x00000003869a7210 */ /* 0x080fe20007f9e0ff */
[----:B------:R-:W-:Y:S01]  /*7540*/  IMAD R13, R13, UR5, RZ ;  /* 0x000000050d0d7c24 */ /* 0x000fe2000f8e02ff */
[----:B------:R-:W-:Y:S01]  /*7550*/  SEL R19, R19, R136, !P2 ;  /* 0x0000008813137207 */ /* 0x000fe20005000000 */
[----:B------:R-:W-:Y:S01]  /*7560*/  IMAD R15, R15, UR5, RZ ;  /* 0x000000050f0f7c24 */ /* 0x000fe2000f8e02ff */
[-C--:B------:R-:W-:Y:S01]  /*7570*/  IADD3 R153, P3, R133, R3.reuse, RZ ;  /* 0x0000000385997210 */ /* 0x080fe20007f7e0ff */
[----:B------:R0:W-:Y:S01]  /*7580*/  STL [R1+0x834], R154 ;  /* 0x0008349a01007387 */ /* 0x0001e20000100800 */
[-C--:B------:R-:W-:Y:S01]  /*7590*/  IADD3 R152, P2, R132, R3.reuse, RZ ;  /* 0x0000000384987210 */ /* 0x080fe20007f5e0ff */
[----:B------:R-:W-:Y:S01]  /*75a0*/  IMAD R17, R17, UR5, RZ ;  /* 0x0000000511117c24 */ /* 0x000fe2000f8e02ff */
[----:B------:R-:W-:Y:S01]  /*75b0*/  USHF.L.U32 UR9, UR9, 0x7, URZ ;  /* 0x0000000709097899 */ /* 0x000fe2000800063f */
[----:B------:R1:W-:Y:S01]  /*75c0*/  STL [R1+0x40], R153 ;  /* 0x0000409901007387 */ /* 0x0003e20000100800 */
[----:B------:R-:W-:Y:S01]  /*75d0*/  IMAD R19, R19, UR5, RZ ;  /* 0x0000000513137c24 */ /* 0x000fe2000f8e02ff */
[----:B------:R-:W-:Y:S01]  /*75e0*/  UMOV UR5, URZ ;  /* 0x0000003f00057c82 */ /* 0x000fe20008000000 */
[----:B------:R-:W-:Y:S01]  /*75f0*/  IMAD R5, R5, UR4, RZ ;  /* 0x0000000405057c24 */ /* 0x000fe2000f8e02ff */
[----:B------:R2:W-:Y:S01]  /*7600*/  STL [R1+0x48], R152 ;  /* 0x0000489801007387 */ /* 0x0005e20000100800 */
[----:B------:R-:W-:Y:S01]  /*7610*/  UMOV UR4, URZ ;  /* 0x0000003f00047c82 */ /* 0x000fe20008000000 */
[----:B0-----:R-:W-:-:S02]  /*7620*/  IADD3 R154, P1, R131, R3, RZ ;  /* 0x00000003839a7210 */ /* 0x001fc40007f3e0ff */
[----:B------:R-:W-:Y:S02]  /*7630*/  CS2R R136, SRZ ;  /* 0x0000000000887805 */ /* 0x000fe4000001ff00 */
[----:B------:R-:W-:Y:S02]  /*7640*/  CS2R R138, SRZ ;  /* 0x00000000008a7805 */ /* 0x000fe4000001ff00 */
[----:B------:R-:W-:Y:S02]  /*7650*/  CS2R R140, SRZ ;  /* 0x00000000008c7805 */ /* 0x000fe4000001ff00 */
[----:B-1----:R-:W-:Y:S01]  /*7660*/  IADD3 R153, P0, R130, R3, RZ ;  /* 0x0000000382997210 */ /* 0x002fe20007f1e0ff */
[----:B------:R0:W-:Y:S01]  /*7670*/  STL [R1+0x50], R154 ;  /* 0x0000509a01007387 */ /* 0x0001e20000100800 */
[----:B------:R-:W-:Y:S02]  /*7680*/  CS2R R142, SRZ ;  /* 0x00000000008e7805 */ /* 0x000fe4000001ff00 */
[----:B------:R-:W-:-:S02]  /*7690*/  CS2R R144, SRZ ;  /* 0x0000000000907805 */ /* 0x000fc4000001ff00 */
[-C--:B--2---:R-:W-:Y:S01]  /*76a0*/  IADD3 R152, P6, R129, R3.reuse, RZ ;  /* 0x0000000381987210 */ /* 0x084fe20007fde0ff */
[----:B------:R1:W-:Y:S01]  /*76b0*/  STL [R1+0x58], R153 ;  /* 0x0000589901007387 */ /* 0x0003e20000100800 */
[----:B------:R-:W-:Y:S02]  /*76c0*/  CS2R R146, SRZ ;  /* 0x0000000000927805 */ /* 0x000fe4000001ff00 */
[----:B------:R-:W-:Y:S02]  /*76d0*/  CS2R R148, SRZ ;  /* 0x0000000000947805 */ /* 0x000fe4000001ff00 */
[----:B------:R-:W-:Y:S01]  /*76e0*/  CS2R R150, SRZ ;  /* 0x0000000000967805 */ /* 0x000fe2000001ff00 */
[----:B------:R2:W-:Y:S01]  /*76f0*/  STL [R1+0x60], R152 ;  /* 0x0000609801007387 */ /* 0x0005e20000100800 */
[----:B------:R-:W-:Y:S01]  /*7700*/  USHF.R.S32.HI UR42, URZ, 0x1f, UR9 ;  /* 0x0000001f3f2a7899 */ /* 0x000fe20008011409 */
[----:B0-----:R-:W-:Y:S02]  /*7710*/  IADD3 R154, P5, R128, R3, RZ ;  /* 0x00000003809a7210 */ /* 0x001fe40007fbe0ff */
[----:B-1----:R-:W-:-:S03]  /*7720*/  LEA.HI.X.SX32 R153, R134, R2, 0x1, P4 ;  /* 0x0000000286997211 */ /* 0x002fc600020f0eff */
[----:B------:R0:W-:Y:S01]  /*7730*/  STL [R1+0x68], R154 ;  /* 0x0000689a01007387 */ /* 0x0001e20000100800 */
[----:B------:R-:W-:Y:S02]  /*7740*/  CS2R R134, SRZ ;  /* 0x0000000000867805 */ /* 0x000fe4000001ff00 */
[-C--:B--2---:R-:W-:Y:S01]  /*7750*/  IADD3 R152, P4, R127, R3.reuse, RZ ;  /* 0x000000037f987210 */ /* 0x084fe20007f9e0ff */
[----:B------:R1:W-:Y:S04]  /*7760*/  STL [R1+0x830], R153 ;  /* 0x0008309901007387 */ /* 0x0003e80000100800 */
[----:B------:R2:W-:Y:S01]  /*7770*/  STL [R1+0x70], R152 ;  /* 0x0000709801007387 */ /* 0x0005e20000100800 */
[----:B0-----:R-:W-:Y:S02]  /*7780*/  LEA.HI.X.SX32 R154, R133, R2, 0x1, P3 ;  /* 0x00000002859a7211 */ /* 0x001fe400018f0eff */
[----:B-1----:R-:W-:-:S03]  /*7790*/  IADD3 R153, P3, R126, R3, RZ ;  /* 0x000000037e997210 */ /* 0x002fc60007f7e0ff */
[----:B------:R0:W-:Y:S01]  /*77a0*/  STL [R1+0x3c], R154 ;  /* 0x00003c9a01007387 */ /* 0x0001e20000100800 */
[----:B--2---:R-:W-:-:S03]  /*77b0*/  LEA.HI.X.SX32 R152, R132, R2, 0x1, P2 ;  /* 0x0000000284987211 */ /* 0x004fc600010f0eff */
[----:B------:R1:W-:Y:S01]  /*77c0*/  STL [R1+0x78], R153 ;  /* 0x0000789901007387 */ /* 0x0003e20000100800 */
[----:B------:R-:W-:-:S03]  /*77d0*/  CS2R R132, SRZ ;  /* 0x0000000000847805 */ /* 0x000fc6000001ff00 */
[----:B------:R2:W-:Y:S01]  /*77e0*/  STL [R1+0x44], R152 ;  /* 0x0000449801007387 */ /* 0x0005e20000100800 */
[----:B0-----:R-:W-:Y:S02]  /*77f0*/  IADD3 R154, P2, R125, R3, RZ ;  /* 0x000000037d9a7210 */ /* 0x001fe40007f5e0ff */
[----:B-1----:R-:W-:-:S03]  /*7800*/  LEA.HI.X.SX32 R153, R131, R2, 0x1, P1 ;  /* 0x0000000283997211 */ /* 0x002fc600008f0eff */
[----:B------:R0:W-:Y:S01]  /*7810*/  STL [R1+0x80], R154 ;  /* 0x0000809a01007387 */ /* 0x0001e20000100800 */
[----:B--2---:R-:W-:-:S03]  /*7820*/  IADD3 R152, P1, R124, R3, RZ ;  /* 0x000000037c987210 */ /* 0x004fc60007f3e0ff */
[----:B------:R1:W-:Y:S04]  /*7830*/  STL [R1+0x4c], R153 ;  /* 0x00004c9901007387 */ /* 0x0003e80000100800 */
[----:B------:R2:W-:Y:S01]  /*7840*/  STL [R1+0x88], R152 ;  /* 0x0000889801007387 */ /* 0x0005e20000100800 */
[-C--:B0-----:R-:W-:Y:S02]  /*7850*/  LEA.HI.X.SX32 R154, R130, R2.reuse, 0x1, P0 ;  /* 0x00000002829a7211 */ /* 0x081fe400000f0eff */
[----:B------:R-:W-:Y:S02]  /*7860*/  CS2R R130, SRZ ;  /* 0x0000000000827805 */ /* 0x000fe4000001ff00 */
[----:B-1----:R-:W-:Y:S01]  /*7870*/  IADD3 R153, P0, R123, R3, RZ ;  /* 0x000000037b997210 */ /* 0x002fe20007f1e0ff */
[----:B------:R0:W-:Y:S01]  /*7880*/  STL [R1+0x54], R154 ;  /* 0x0000549a01007387 */ /* 0x0001e20000100800 */
[----:B--2---:R-:W-:-:S03]  /*7890*/  LEA.HI.X.SX32 R152, R129, R2, 0x1, P6 ;  /* 0x0000000281987211 */ /* 0x004fc600030f0eff */
[----:B------:R1:W-:Y:S04]  /*78a0*/  STL [R1+0x90], R153 ;  /* 0x0000909901007387 */ /* 0x0003e80000100800 */
[----:B------:R2:W-:Y:S01]  /*78b0*/  STL [R1+0x5c], R152 ;  /* 0x00005c9801007387 */ /* 0x0005e20000100800 */
        /* <DEDUP_REMOVED lines=192> */
[----:B--2---:R-:W-:-:S03]  /*84c0*/  IADD3 R152, P5, R79, R3, RZ ;  /* 0x000000034f987210 */ /* 0x004fc60007fbe0ff */
[----:B------:R1:W-:Y:S04]  /*84d0*/  STL [R1+0x1b4], R153 ;  /* 0x0001b49901007387 */ /* 0x0003e80000100800 */
[----:B------:R2:W-:Y:S01]  /*84e0*/  STL [R1+0x1f0], R152 ;  /* 0x0001f09801007387 */ /* 0x0005e20000100800 */
[----:B0-----:R-:W-:Y:S02]  /*84f0*/  LEA.HI.X.SX32 R154, R85, R2, 0x1, P4 ;  /* 0x00000002559a7211 */ /* 0x001fe400020f0eff */
[----:B-1----:R-:W-:-:S03]  /*8500*/  IADD3 R153, P4, R78, R3, RZ ;  /* 0x000000034e997210 */ /* 0x002fc60007f9e0ff */
        /* <DEDUP_REMOVED lines=236> */
[-C--:B------:R-:W-:Y:S02]  /*93d0*/  LEA.HI.X.SX32 R22, R22, R2.reuse, 0x1, P5 ;  /* 0x0000000216167211 */ /* 0x080fe400028f0eff */
[----:B--2---:R-:W-:Y:S01]  /*93e0*/  IADD3 R152, P4, R20, R3, RZ ;  /* 0x0000000314987210 */ /* 0x004fe20007f9e0ff */
[----:B------:R1:W-:Y:S04]  /*93f0*/  STL [R1+0x37c], R153 ;  /* 0x00037c9901007387 */ /* 0x0003e80000100800 */
[----:B------:R2:W-:Y:S01]  /*9400*/  STL [R1+0x3b8], R152 ;  /* 0x0003b89801007387 */ /* 0x0005e20000100800 */
[----:B0-----:R-:W-:Y:S02]  /*9410*/  LEA.HI.X.SX32 R154, R28, R2, 0x1, P3 ;  /* 0x000000021c9a7211 */ /* 0x001fe400018f0eff */
[----:B------:R-:W-:-:S02]  /*9420*/  CS2R R28, SRZ ;  /* 0x00000000001c7805 */ /* 0x000fc4000001ff00 */
        /* <DEDUP_REMOVED lines=8> */
[-C--:B------:R-:W-:Y:S02]  /*94b0*/  LEA.HI.X.SX32 R16, R16, R2.reuse, 0x1, P2 ;  /* 0x0000000210107211 */ /* 0x080fe400010f0eff */
[----:B------:R-:W-:Y:S02]  /*94c0*/  CS2R R26, SRZ ;  /* 0x00000000001a7805 */ /* 0x000fe4000001ff00 */
[----:B--2---:R-:W-:Y:S01]  /*94d0*/  IADD3 R152, P1, R14, R3, RZ ;  /* 0x000000030e987210 */ /* 0x004fe20007f3e0ff */
[----:B------:R1:W-:Y:S04]  /*94e0*/  STL [R1+0x394], R153 ;  /* 0x0003949901007387 */ /* 0x0003e80000100800 */
[----:B------:R2:W-:Y:S01]  /*94f0*/  STL [R1+0x3d0], R152 ;  /* 0x0003d09801007387 */ /* 0x0005e20000100800 */
[----:B0-----:R-:W-:-:S02]  /*9500*/  LEA.HI.X.SX32 R154, R25, R2, 0x1, P0 ;  /* 0x00000002199a7211 */ /* 0x001fc400000f0eff */
[----:B-1----:R-:W-:-:S03]  /*9510*/  IADD3 R153, P0, R12, R3, RZ ;  /* 0x000000030c997210 */ /* 0x002fc60007f1e0ff */
[----:B------:R-:W-:Y:S01]  /*9520*/  STL [R1+0x39c], R154 ;  /* 0x00039c9a01007387 */ /* 0x000fe20000100800 */
[----:B--2---:R-:W-:-:S03]  /*9530*/  LEA.HI.X.SX32 R152, R23, R2, 0x1, P6 ;  /* 0x0000000217987211 */ /* 0x004fc600030f0eff */
[----:B------:R-:W-:Y:S01]  /*9540*/  STL [R1+0x3d8], R153 ;  /* 0x0003d89901007387 */ /* 0x000fe20000100800 */
[----:B------:R-:W-:-:S03]  /*9550*/  IADD3 R23, P6, R10, R3, RZ ;  /* 0x000000030a177210 */ /* 0x000fc60007fde0ff */
[----:B------:R0:W-:Y:S01]  /*9560*/  STL [R1+0x3a4], R152 ;  /* 0x0003a49801007387 */ /* 0x0001e20000100800 */
[----:B------:R-:W-:-:S03]  /*9570*/  LEA.HI.X.SX32 R10, R10, R2, 0x1, P6 ;  /* 0x000000020a0a7211 */ /* 0x000fc600030f0eff */
[----:B------:R1:W-:Y:S04]  /*9580*/  STL [R1+0x3e0], R23 ;  /* 0x0003e01701007387 */ /* 0x0003e80000100800 */
[----:B------:R2:W-:Y:S01]  /*9590*/  STL [R1+0x3ac], R22 ;  /* 0x0003ac1601007387 */ /* 0x0005e20000100800 */
[----:B0-----:R-:W-:Y:S02]  /*95a0*/  IADD3 R152, P5, R8, R3, RZ ;  /* 0x0000000308987210 */ /* 0x001fe40007fbe0ff */
[----:B-1----:R-:W-:-:S03]  /*95b0*/  LEA.HI.X.SX32 R23, R20, R2, 0x1, P4 ;  /* 0x0000000214177211 */ /* 0x002fc600020f0eff */
[----:B------:R-:W-:Y:S01]  /*95c0*/  STL [R1+0x3e8], R152 ;  /* 0x0003e89801007387 */ /* 0x000fe20000100800 */
[----:B------:R-:W-:Y:S02]  /*95d0*/  LEA.HI.X.SX32 R20, R18, R2, 0x1, P3 ;  /* 0x0000000212147211 */ /* 0x000fe400018f0eff */
[-C--:B--2---:R-:W-:Y:S01]  /*95e0*/  IADD3 R22, P4, R6, R3.reuse, RZ ;  /* 0x0000000306167210 */ /* 0x084fe20007f9e0ff */
[----:B------:R-:W-:Y:S01]  /*95f0*/  STL [R1+0x3b4], R23 ;  /* 0x0003b41701007387 */ /* 0x000fe20000100800 */
[----:B------:R-:W-:-:S03]  /*9600*/  IADD3 R18, P3, R4, R3, RZ ;  /* 0x0000000304127210 */ /* 0x000fc60007f7e0ff */
[----:B------:R-:W-:Y:S01]  /*9610*/  STL [R1+0x3f4], R22 ;  /* 0x0003f41601007387 */ /* 0x000fe20000100800 */
[----:B------:R-:W-:-:S03]  /*9620*/  LEA.HI.X.SX32 R4, R4, R2, 0x1, P3 ;  /* 0x0000000204047211 */ /* 0x000fc600018f0eff */
[----:B------:R0:W-:Y:S04]  /*9630*/  STL [R1+0x3bc], R20 ;  /* 0x0003bc1401007387 */ /* 0x0001e80000100800 */
        /* <DEDUP_REMOVED lines=9> */
[----:B------:R-:W-:Y:S04]  /*96d0*/  STL [R1+0x40c], R16 ;  /* 0x00040c1001007387 */ /* 0x000fe80000100800 */
[----:B------:R0:W-:Y:S04]  /*96e0*/  STL [R1+0x3d4], R14 ;  /* 0x0003d40e01007387 */ /* 0x0001e80000100800 */
[----:B------:R1:W-:Y:S04]  /*96f0*/  STL [R1+0x414], R12 ;  /* 0x0004140c01007387 */ /* 0x0003e80000100800 */
[----:B------:R2:W-:Y:S01]  /*9700*/  STL [R1+0x3dc], R10 ;  /* 0x0003dc0a01007387 */ /* 0x0005e20000100800 */
[----:B0-----:R-:W-:-:S02]  /*9710*/  IADD3 R14, P6, R13, R3, RZ ;  /* 0x000000030d0e7210 */ /* 0x001fc40007fde0ff */
[----:B-1----:R-:W-:-:S03]  /*9720*/  LEA.HI.X.SX32 R12, R8, R2, 0x1, P5 ;  /* 0x00000002080c7211 */ /* 0x002fc600028f0eff */
[----:B------:R-:W-:Y:S01]  /*9730*/  STL [R1+0x41c], R14 ;  /* 0x00041c0e01007387 */ /* 0x000fe20000100800 */
[-C--:B------:R-:W-:Y:S02]  /*9740*/  LEA.HI.X.SX32 R8, R6, R2.reuse, 0x1, P4 ;  /* 0x0000000206087211 */ /* 0x080fe400020f0eff */
[-C--:B--2---:R-:W-:Y:S01]  /*9750*/  IADD3 R10, P5, R15, R3.reuse, RZ ;  /* 0x000000030f0a7210 */ /* 0x084fe20007fbe0ff */
[----:B------:R-:W-:Y:S01]  /*9760*/  STL [R1+0x3e4], R12 ;  /* 0x0003e40c01007387 */ /* 0x000fe20000100800 */
[-C--:B------:R-:W-:Y:S02]  /*9770*/  IADD3 R6, P4, R17, R3.reuse, RZ ;  /* 0x0000000311067210 */ /* 0x080fe40007f9e0ff */
[----:B------:R-:W-:Y:S01]  /*9780*/  IADD3 R3, P3, R19, R3, RZ ;  /* 0x0000000313037210 */ /* 0x000fe20007f7e0ff */
[----:B------:R-:W-:Y:S04]  /*9790*/  STL [R1+0x820], R10 ;  /* 0x0008200a01007387 */ /* 0x000fe80000100800 */
[----:B------:R-:W-:Y:S04]  /*97a0*/  STL [R1+0x3f0], R8 ;  /* 0x0003f00801007387 */ /* 0x000fe80000100800 */
[----:B------:R0:W-:Y:S04]  /*97b0*/  STL [R1+0x828], R6 ;  /* 0x0008280601007387 */ /* 0x0001e80000100800 */
[----:B------:R1:W-:Y:S04]  /*97c0*/  STL [R1+0x3f8], R4 ;  /* 0x0003f80401007387 */ /* 0x0003e80000100800 */
[----:B------:R2:W-:Y:S01]  /*97d0*/  STL [R1+0x82c], R3 ;  /* 0x00082c0301007387 */ /* 0x0005e20000100800 */
[----:B0-----:R-:W-:-:S02]  /*97e0*/  LEA.HI.X.SX32 R6, R7, R2, 0x1, P2 ;  /* 0x0000000207067211 */ /* 0x001fc400010f0eff */
[-C--:B------:R-:W-:Y:S02]  /*97f0*/  LEA.HI.X.SX32 R7, R13, R2.reuse, 0x1, P6 ;  /* 0x000000020d077211 */ /* 0x080fe400030f0eff */
[----:B-1----:R-:W-:Y:S01]  /*9800*/  IADD3 R4, P2, R5, UR6, RZ ;  /* 0x0000000605047c10 */ /* 0x002fe2000ff5e0ff */
[----:B------:R0:W-:Y:S01]  /*9810*/  STL [R1+0x400], R6 ;  /* 0x0004000601007387 */ /* 0x0001e20000100800 */
[----:B------:R-:W-:Y:S01]  /*9820*/  UIADD3 UR6, UR8, 0x4000, URZ ;  /* 0x0000400008067890 */ /* 0x000fe2000fffe03f */
[----:B--2---:R-:W-:-:S03]  /*9830*/  LEA.HI.X.SX32 R3, R9, R2, 0x1, P1 ;  /* 0x0000000209037211 */ /* 0x004fc600008f0eff */
[----:B------:R-:W-:Y:S02]  /*9840*/  USHF.R.U32.HI UR14, URZ, 0x4, UR6 ;  /* 0x000000043f0e7899 */ /* 0x000fe40008011606 */
[----:B------:R-:W-:Y:S01]  /*9850*/  UIADD3 UR6, UP0, UR12, 0x2, URZ ;  /* 0x000000020c067890 */ /* 0x000fe2000ff1e03f */
[----:B------:R1:W-:Y:S01]  /*9860*/  STL [R1+0x408], R3 ;  /* 0x0004080301007387 */ /* 0x0003e20000100800 */
[----:B------:R-:W-:Y:S01]  /*9870*/  USGXT.U32 UR14, UR14, 0xe ;  /* 0x0000000e0e0e789a */ /* 0x000fe20008000000 */
[----:B0-----:R-:W-:-:S05]  /*9880*/  LEA.HI.X.SX32 R6, R11, R2, 0x1, P0 ;  /* 0x000000020b067211 */ /* 0x001fca00000f0eff */
[----:B------:R0:W-:Y:S01]  /*9890*/  STL [R1+0x410], R6 ;  /* 0x0004100601007387 */ /* 0x0001e20000100800 */
[----:B-1----:R-:W-:-:S03]  /*98a0*/  LEA.HI.X.SX32 R3, R15, R2, 0x1, P5 ;  /* 0x000000020f037211 */ /* 0x002fc600028f0eff */
[----:B------:R-:W-:Y:S04]  /*98b0*/  STL [R1+0x418], R7 ;  /* 0x0004180701007387 */ /* 0x000fe80000100800 */
[----:B------:R1:W-:Y:S01]  /*98c0*/  STL [R1+0x420], R3 ;  /* 0x0004200301007387 */ /* 0x0003e20000100800 */
[-C--:B0-----:R-:W-:Y:S02]  /*98d0*/  LEA.HI.X.SX32 R6, R17, R2.reuse, 0x1, P4 ;  /* 0x0000000211067211 */ /* 0x081fe400020f0eff */
[----:B------:R-:W-:-:S03]  /*98e0*/  LEA.HI.X.SX32 R2, R19, R2, 0x1, P3 ;  /* 0x0000000213027211 */ /* 0x000fc600018f0eff */
[----:B------:R0:W-:Y:S01]  /*98f0*/  STL [R1+0x824], R6 ;  /* 0x0008240601007387 */ /* 0x0001e20000100800 */
[----:B-1----:R-:W-:-:S03]  /*9900*/  LEA.HI.X.SX32 R3, R5, UR7, 0x1, P2 ;  /* 0x0000000705037c11 */ /* 0x002fc600090f0eff */
[----:B------:R1:W-:Y:S01]  /*9910*/  STL [R1+0x424], R2 ;  /* 0x0004240201007387 */ /* 0x0003e20000100800 */
[----:B------:R-:W-:Y:S02]  /*9920*/  UIADD3.X UR7, UR4, 0x40000040, URZ, UP0, !UPT ;  /* 0x4000004004077890 */ /* 0x000fe400087fe43f */
[----:B------:R-:W-:Y:S01]  /*9930*/  UIADD3 UR10, UP0, UR14, 0x2, URZ ;  /* 0x000000020e0a7890 */ /* 0x000fe2000ff1e03f */
[----:B------:R-:W-:Y:S01]  /*9940*/  UMOV UR4, UR6 ;  /* 0x0000000600047c82 */ /* 0x000fe20008000000 */
[----:B0-----:R-:W-:Y:S02]  /*9950*/  IMAD.SHL.U32 R6, R24, 0x10, RZ ;  /* 0x0000001018067824 */ /* 0x001fe400078e00ff */
[----:B------:R-:W-:Y:S01]  /*9960*/  UIADD3.X UR11, UR5, 0x40000040, URZ, UP0, !UPT ;  /* 0x40000040050b7890 */ /* 0x000fe200087fe43f */
[----:B------:R-:W-:Y:S01]  /*9970*/  CS2R R24, SRZ ;  /* 0x0000000000187805 */ /* 0x000fe2000001ff00 */
[----:B-1----:R-:W0:Y:S01]  /*9980*/  LDC R2, c[0x0][0x238] ;  /* 0x00008e00ff027b82 */ /* 0x002e220000000800 */
[----:B------:R1:W-:Y:S01]  /*9990*/  STL [R1+0x880], R6 ;  /* 0x0008800601007387 */ /* 0x0003e20000100800 */
[----:B------:R-:W-:Y:S01]  /*99a0*/  UMOV UR5, UR7 ;  /* 0x0000000700057c82 */ /* 0x000fe20008000000 */
[----:B------:R-:W-:-:S02]  /*99b0*/  UMOV UR6, UR10 ;  /* 0x0000000a00067c82 */ /* 0x000fc40008000000 */
[----:B------:R-:W-:Y:S01]  /*99c0*/  UMOV UR7, UR11 ;  /* 0x0000000b00077c82 */ /* 0x000fe20008000000 */
[----:B------:R-:W-:Y:S01]  /*99d0*/  STL [R1+0x38], RZ ;  /* 0x000038ff01007387 */ /* 0x000fe20000100800 */
[----:B------:R-:W-:Y:S02]  /*99e0*/  UIADD3.64 UR16, UR4, 0x2, URZ ;  /* 0x0000000204107897 */ /* 0x000fe4000fffe03f */
[----:B------:R-:W-:Y:S01]  /*99f0*/  UIADD3.64 UR20, UR4, 0x4, URZ ;  /* 0x0000000404147897 */ /* 0x000fe2000fffe03f */
[----:B------:R2:W-:Y:S01]  /*9a00*/  STL [R1+0x85c], R21 ;  /* 0x00085c1501007387 */ /* 0x0005e20000100800 */
[----:B------:R-:W-:Y:S01]  /*9a10*/  UIADD3.64 UR24, UR4, 0x1fe, URZ ;  /* 0x000001fe04187897 */ /* 0x000fe2000fffe03f */
[----:B-1----:R-:W-:Y:S01]  /*9a20*/  LOP3.LUT R6, R6, 0x70, RZ, 0xc0, !PT ;  /* 0x0000007006067812 */ /* 0x002fe200078ec0ff */
[----:B------:R-:W-:Y:S02]  /*9a30*/  UIADD3.64 UR28, UR4, 0x200, URZ ;  /* 0x00000200041c7897 */ /* 0x000fe4000fffe03f */
[----:B------:R-:W-:-:S02]  /*9a40*/  UIADD3.64 UR32, UR4, 0x202, URZ ;  /* 0x0000020204207897 */ /* 0x000fc4000fffe03f */
[----:B------:R-:W-:Y:S01]  /*9a50*/  IMAD R6, R231, 0x80, R6 ;  /* 0x00000080e7067824 */ /* 0x000fe200078e0206 */
[----:B------:R-:W-:Y:S02]  /*9a60*/  UIADD3.64 UR36, UR4, 0x204, URZ ;  /* 0x0000020404247897 */ /* 0x000fe4000fffe03f */
[----:B------:R-:W-:Y:S02]  /*9a70*/  UIADD3.64 UR18, UR6, 0x2, URZ ;  /* 0x0000000206127897 */ /* 0x000fe4000fffe03f */
[----:B------:R-:W-:Y:S01]  /*9a80*/  STL [R1+0x854], R6 ;  /* 0x0008540601007387 */ /* 0x000fe20000100800 */
[----:B------:R-:W-:Y:S01]  /*9a90*/  UIADD3.64 UR22, UR6, 0x4, URZ ;  /* 0x0000000406167897 */ /* 0x000fe2000fffe03f */
[C---:B0-----:R-:W-:Y:S02]  /*9aa0*/  IMAD R7, R2.reuse, 0x7f, RZ ;  /* 0x0000007f02077824 */ /* 0x041fe400078e02ff */
[C---:B------:R-:W-:Y:S02]  /*9ab0*/  IMAD R8, R2.reuse, 0x7e, RZ ;  /* 0x0000007e02087824 */ /* 0x040fe400078e02ff */
[C---:B------:R-:W-:Y:S01]  /*9ac0*/  IMAD R9, R2.reuse, 0x7d, RZ ;  /* 0x0000007d02097824 */ /* 0x040fe200078e02ff */
[-C--:B------:R-:W-:Y:S01]  /*9ad0*/  IADD3 R231, P3, R7, R4.reuse, RZ ;  /* 0x0000000407e77210 */ /* 0x080fe20007f7e0ff */
[----:B------:R-:W-:Y:S01]  /*9ae0*/  IMAD R10, R2, 0x7c, RZ ;  /* 0x0000007c020a7824 */ /* 0x000fe200078e02ff */
[----:B--2---:R-:W-:Y:S01]  /*9af0*/  IADD3 R21, P4, R8, R4, RZ ;  /* 0x0000000408157210 */ /* 0x004fe20007f9e0ff */
[----:B------:R-:W-:-:S02]  /*9b00*/  IMAD R11, R2, 0x7b, RZ ;  /* 0x0000007b020b7824 */ /* 0x000fc400078e02ff */
[----:B------:R0:W-:Y:S01]  /*9b10*/  STL [R1+0x42c], R231 ;  /* 0x00042ce701007387 */ /* 0x0001e20000100800 */
[----:B------:R-:W-:Y:S01]  /*9b20*/  IMAD R12, R2, 0x7a, RZ ;  /* 0x0000007a020c7824 */ /* 0x000fe200078e02ff */
[-C--:B------:R-:W-:Y:S01]  /*9b30*/  IADD3 R232, P6, R10, R4.reuse, RZ ;  /* 0x000000040ae87210 */ /* 0x080fe20007fde0ff */
[C---:B------:R-:W-:Y:S01]  /*9b40*/  IMAD R13, R2.reuse, 0x79, RZ ;  /* 0x00000079020d7824 */ /* 0x040fe200078e02ff */
[----:B------:R1:W-:Y:S01]  /*9b50*/  STL [R1+0x434], R21 ;  /* 0x0004341501007387 */ /* 0x0003e20000100800 */
[C---:B------:R-:W-:Y:S02]  /*9b60*/  IMAD R14, R2.reuse, 0x78, RZ ;  /* 0x00000078020e7824 */ /* 0x040fe400078e02ff */
[C---:B------:R-:W-:Y:S02]  /*9b70*/  IMAD R15, R2.reuse, 0x77, RZ ;  /* 0x00000077020f7824 */ /* 0x040fe400078e02ff */
[C---:B------:R-:W-:Y:S01]  /*9b80*/  IMAD R16, R2.reuse, 0x76, RZ ;  /* 0x0000007602107824 */ /* 0x040fe200078e02ff */
[----:B0-----:R-:W-:Y:S01]  /*9b90*/  IADD3 R231, P5, R9, R4, RZ ;  /* 0x0000000409e77210 */ /* 0x001fe20007fbe0ff */
[----:B------:R-:W-:-:S02]  /*9ba0*/  IMAD R17, R2, 0x75, RZ ;  /* 0x0000007502117824 */ /* 0x000fc400078e02ff */
[C---:B------:R-:W-:Y:S01]  /*9bb0*/  IMAD R18, R2.reuse, 0x74, RZ ;  /* 0x0000007402127824 */ /* 0x040fe200078e02ff */
[-C--:B-1----:R-:W-:Y:S01]  /*9bc0*/  IADD3 R21, P0, R11, R4.reuse, RZ ;  /* 0x000000040b157210 */ /* 0x082fe20007f1e0ff */
[----:B------:R0:W-:Y:S01]  /*9bd0*/  STL [R1+0x43c], R231 ;  /* 0x00043ce701007387 */ /* 0x0001e20000100800 */
[C---:B------:R-:W-:Y:S02]  /*9be0*/  IMAD R19, R2.reuse, 0x73, RZ ;  /* 0x0000007302137824 */ /* 0x040fe400078e02ff */
[C---:B------:R-:W-:Y:S01]  /*9bf0*/  IMAD R20, R2.reuse, 0x72, RZ ;  /* 0x0000007202147824 */ /* 0x040fe200078e02ff */
[----:B------:R1:W-:Y:S01]  /*9c00*/  STL [R1+0x444], R232 ;  /* 0x000444e801007387 */ /* 0x0003e20000100800 */
[C---:B------:R-:W-:Y:S02]  /*9c10*/  IMAD R22, R2.reuse, 0x71, RZ ;  /* 0x0000007102167824 */ /* 0x040fe400078e02ff */
[C---:B------:R-:W-:Y:S01]  /*9c20*/  IMAD R23, R2.reuse, 0x70, RZ ;  /* 0x0000007002177824 */ /* 0x040fe200078e02ff */
[----:B------:R2:W-:Y:S01]  /*9c30*/  STL [R1+0x44c], R21 ;  /* 0x00044c1501007387 */ /* 0x0005e20000100800 */
[----:B------:R-:W-:Y:S01]  /*9c40*/  IMAD R57, R2, 0x6f, RZ ;  /* 0x0000006f02397824 */ /* 0x000fe200078e02ff */
[----:B0-----:R-:W-:Y:S01]  /*9c50*/  IADD3 R231, P1, R12, R4, RZ ;  /* 0x000000040ce77210 */ /* 0x001fe20007f3e0ff */
[----:B------:R-:W-:-:S02]  /*9c60*/  IMAD R58, R2, 0x6e, RZ ;  /* 0x0000006e023a7824 */ /* 0x000fc400078e02ff */
[C---:B------:R-:W-:Y:S01]  /*9c70*/  IMAD R59, R2.reuse, 0x6d, RZ ;  /* 0x0000006d023b7824 */ /* 0x040fe200078e02ff */
[-C--:B-1----:R-:W-:Y:S01]  /*9c80*/  IADD3 R232, P2, R13, R4.reuse, RZ ;  /* 0x000000040de87210 */ /* 0x082fe20007f5e0ff */
[----:B------:R0:W-:Y:S01]  /*9c90*/  STL [R1+0x454], R231 ;  /* 0x000454e701007387 */ /* 0x0001e20000100800 */
[----:B------:R-:W-:Y:S01]  /*9ca0*/  IMAD R60, R2, 0x6c, RZ ;  /* 0x0000006c023c7824 */ /* 0x000fe200078e02ff */
[-C--:B--2---:R-:W-:Y:S02]  /*9cb0*/  LEA.HI.X.SX32 R21, R7, R3.reuse, 0x1, P3 ;  /* 0x0000000307157211 */ /* 0x084fe400018f0eff */
[----:B------:R-:W-:Y:S01]  /*9cc0*/  STL [R1+0x45c], R232 ;  /* 0x00045ce801007387 */ /* 0x000fe20000100800 */
[-C--:B------:R-:W-:Y:S01]  /*9cd0*/  LEA.HI.X.SX32 R7, R8, R3.reuse, 0x1, P4 ;  /* 0x0000000308077211 */ /* 0x080fe200020f0eff */
[----:B------:R-:W-:Y:S01]  /*9ce0*/  IMAD R61, R2, 0x6b, RZ ;  /* 0x0000006b023d7824 */ /* 0x000fe200078e02ff */
[-C--:B------:R-:W-:Y:S01]  /*9cf0*/  LEA.HI.X.SX32 R8, R9, R3.reuse, 0x1, P5 ;  /* 0x0000000309087211 */ /* 0x080fe200028f0eff */
[----:B------:R1:W-:Y:S01]  /*9d00*/  STL [R1+0x428], R21 ;  /* 0x0004281501007387 */ /* 0x0003e20000100800 */
[----:B------:R-:W-:Y:S01]  /*9d10*/  LEA.HI.X.SX32 R9, R10, R3, 0x1, P6 ;  /* 0x000000030a097211 */ /* 0x000fe200030f0eff */
[----:B------:R-:W-:Y:S01]  /*9d20*/  IMAD R62, R2, 0x6a, RZ ;  /* 0x0000006a023e7824 */ /* 0x000fe200078e02ff */
[----:B0-----:R-:W-:Y:S01]  /*9d30*/  IADD3 R231, P3, R14, R4, RZ ;  /* 0x000000040ee77210 */ /* 0x001fe20007f7e0ff */
[----:B------:R-:W-:-:S02]  /*9d40*/  IMAD R63, R2, 0x69, RZ ;  /* 0x00000069023f7824 */ /* 0x000fc400078e02ff */
[C---:B------:R-:W-:Y:S02]  /*9d50*/  IMAD R64, R2.reuse, 0x68, RZ ;  /* 0x0000006802407824 */ /* 0x040fe400078e02ff */
[----:B------:R-:W-:Y:S01]  /*9d60*/  STL [R1+0x464], R231 ;  /* 0x000464e701007387 */ /* 0x000fe20000100800 */
[C---:B------:R-:W-:Y:S01]  /*9d70*/  IMAD R65, R2.reuse, 0x67, RZ ;  /* 0x0000006702417824 */ /* 0x040fe200078e02ff */
[----:B-1----:R-:W-:Y:S01]  /*9d80*/  IADD3 R21, P4, R15, R4, RZ ;  /* 0x000000040f157210 */ /* 0x002fe20007f9e0ff */
[C---:B------:R-:W-:Y:S01]  /*9d90*/  IMAD R66, R2.reuse, 0x66, RZ ;  /* 0x0000006602427824 */ /* 0x040fe200078e02ff */
[----:B------:R0:W-:Y:S01]  /*9da0*/  STL [R1+0x430], R7 ;  /* 0x0004300701007387 */ /* 0x0001e20000100800 */
[C---:B------:R-:W-:Y:S02]  /*9db0*/  IMAD R67, R2.reuse, 0x65, RZ ;  /* 0x0000006502437824 */ /* 0x040fe400078e02ff */
[C---:B------:R-:W-:Y:S01]  /*9dc0*/  IMAD R68, R2.reuse, 0x64, RZ ;  /* 0x0000006402447824 */ /* 0x040fe200078e02ff */
[----:B------:R-:W-:Y:S01]  /*9dd0*/  STL [R1+0x46c], R21 ;  /* 0x00046c1501007387 */ /* 0x000fe20000100800 */
[----:B------:R-:W-:-:S02]  /*9de0*/  IMAD R69, R2, 0x63, RZ ;  /* 0x0000006302457824 */ /* 0x000fc400078e02ff */
[C---:B------:R-:W-:Y:S01]  /*9df0*/  IMAD R70, R2.reuse, 0x62, RZ ;  /* 0x0000006202467824 */ /* 0x040fe200078e02ff */
[----:B------:R1:W-:Y:S01]  /*9e00*/  STL [R1+0x438], R8 ;  /* 0x0004380801007387 */ /* 0x0003e20000100800 */
[----:B------:R-:W-:Y:S01]  /*9e10*/  IMAD R71, R2, 0x61, RZ ;  /* 0x0000006102477824 */ /* 0x000fe200078e02ff */
[-C--:B0-----:R-:W-:Y:S01]  /*9e20*/  IADD3 R7, P5, R16, R4.reuse, RZ ;  /* 0x0000000410077210 */ /* 0x081fe20007fbe0ff */
[C---:B------:R-:W-:Y:S02]  /*9e30*/  IMAD R72, R2.reuse, 0x60, RZ ;  /* 0x0000006002487824 */ /* 0x040fe400078e02ff */
[C---:B------:R-:W-:Y:S02]  /*9e40*/  IMAD R73, R2.reuse, 0x5f, RZ ;  /* 0x0000005f02497824 */ /* 0x040fe400078e02ff */
[----:B------:R0:W-:Y:S01]  /*9e50*/  STL [R1+0x474], R7 ;  /* 0x0004740701007387 */ /* 0x0001e20000100800 */
[----:B------:R-:W-:Y:S01]  /*9e60*/  IMAD R74, R2, 0x5e, RZ ;  /* 0x0000005e024a7824 */ /* 0x000fe200078e02ff */
[----:B-1----:R-:W-:-:S02]  /*9e70*/  IADD3 R8, P6, R17, R4, RZ ;  /* 0x0000000411087210 */ /* 0x002fc40007fde0ff */
[----:B------:R1:W-:Y:S01]  /*9e80*/  STL [R1+0x440], R9 ;  /* 0x0004400901007387 */ /* 0x0003e20000100800 */
[C---:B------:R-:W-:Y:S02]  /*9e90*/  IMAD R75, R2.reuse, 0x5d, RZ ;  /* 0x0000005d024b7824 */ /* 0x040fe400078e02ff */
[C---:B------:R-:W-:Y:S01]  /*9ea0*/  IMAD R76, R2.reuse, 0x5c, RZ ;  /* 0x0000005c024c7824 */ /* 0x040fe200078e02ff */
[----:B------:R2:W-:Y:S01]  /*9eb0*/  STL [R1+0x47c], R8 ;  /* 0x00047c0801007387 */ /* 0x0005e20000100800 */
[C---:B------:R-:W-:Y:S01]  /*9ec0*/  IMAD R77, R2.reuse, 0x5b, RZ ;  /* 0x0000005b024d7824 */ /* 0x040fe200078e02ff */
[-C--:B0-----:R-:W-:Y:S01]  /*9ed0*/  LEA.HI.X.SX32 R7, R11, R3.reuse, 0x1, P0 ;  /* 0x000000030b077211 */ /* 0x081fe200000f0eff */
[C---:B------:R-:W-:Y:S02]  /*9ee0*/  IMAD R78, R2.reuse, 0x5a, RZ ;  /* 0x0000005a024e7824 */ /* 0x040fe400078e02ff */
[----:B------:R-:W-:Y:S01]  /*9ef0*/  IMAD R79, R2, 0x59, RZ ;  /* 0x00000059024f7824 */ /* 0x000fe200078e02ff */
[----:B-1----:R-:W-:Y:S01]  /*9f00*/  IADD3 R9, P0, R18, R4, RZ ;  /* 0x0000000412097210 */ /* 0x002fe20007f1e0ff */
[----:B------:R0:W-:Y:S01]  /*9f10*/  STL [R1+0x448], R7 ;  /* 0x0004480701007387 */ /* 0x0001e20000100800 */
[----:B------:R-:W-:Y:S01]  /*9f20*/  IMAD R80, R2, 0x58, RZ ;  /* 0x0000005802507824 */ /* 0x000fe200078e02ff */
[----:B--2---:R-:W-:-:S02]  /*9f30*/  LEA.HI.X.SX32 R8, R12, R3, 0x1, P1 ;  /* 0x000000030c087211 */ /* 0x004fc400008f0eff */
[----:B------:R1:W-:Y:S01]  /*9f40*/  STL [R1+0x484], R9 ;  /* 0x0004840901007387 */ /* 0x0003e20000100800 */
[C---:B------:R-:W-:Y:S02]  /*9f50*/  IMAD R81, R2.reuse, 0x57, RZ ;  /* 0x0000005702517824 */ /* 0x040fe400078e02ff */
[C---:B------:R-:W-:Y:S01]  /*9f60*/  IMAD R82, R2.reuse, 0x56, RZ ;  /* 0x0000005602527824 */ /* 0x040fe200078e02ff */
[----:B------:R2:W-:Y:S01]  /*9f70*/  STL [R1+0x450], R8 ;  /* 0x0004500801007387 */ /* 0x0005e20000100800 */
[C---:B------:R-:W-:Y:S01]  /*9f80*/  IMAD R83, R2.reuse, 0x55, RZ ;  /* 0x0000005502537824 */ /* 0x040fe200078e02ff */
[-C--:B0-----:R-:W-:Y:S01]  /*9f90*/  IADD3 R7, P1, R19, R4.reuse, RZ ;  /* 0x0000000413077210 */ /* 0x081fe20007f3e0ff */
[C---:B------:R-:W-:Y:S02]  /*9fa0*/  IMAD R84, R2.reuse, 0x54, RZ ;  /* 0x0000005402547824 */ /* 0x040fe400078e02ff */
[C---:B------:R-:W-:Y:S01]  /*9fb0*/  IMAD R85, R2.reuse, 0x53, RZ ;  /* 0x0000005302557824 */ /* 0x040fe200078e02ff */
[----:B-1----:R-:W-:Y:S01]  /*9fc0*/  LEA.HI.X.SX32 R9, R13, R3, 0x1, P2 ;  /* 0x000000030d097211 */ /* 0x002fe200010f0eff */
[----:B------:R0:W-:Y:S01]  /*9fd0*/  STL [R1+0x48c], R7 ;  /* 0x00048c0701007387 */ /* 0x0001e20000100800 */
[----:B------:R-:W-:Y:S01]  /*9fe0*/  IMAD R86, R2, 0x52, RZ ;  /* 0x0000005202567824 */ /* 0x000fe200078e02ff */
[----:B--2---:R-:W-:-:S02]  /*9ff0*/  IADD3 R8, P2, R20, R4, RZ ;  /* 0x0000000414087210 */ /* 0x004fc40007f5e0ff */
[----:B------:R1:W-:Y:S01]  /*a000*/  STL [R1+0x458], R9 ;  /* 0x0004580901007387 */ /* 0x0003e20000100800 */
[C---:B------:R-:W-:Y:S02]  /*a010*/  IMAD R87, R2.reuse, 0x51, RZ ;  /* 0x0000005102577824 */ /* 0x040fe400078e02ff */
[C---:B------:R-:W-:Y:S01]  /*a020*/  IMAD R152, R2.reuse, 0x50, RZ ;  /* 0x0000005002987824 */ /* 0x040fe200078e02ff */
[----:B------:R2:W-:Y:S01]  /*a030*/  STL [R1+0x494], R8 ;  /* 0x0004940801007387 */ /* 0x0005e20000100800 */
[----:B------:R-:W-:Y:S01]  /*a040*/  IMAD R153, R2, 0x4f, RZ ;  /* 0x0000004f02997824 */ /* 0x000fe200078e02ff */
        /* <DEDUP_REMOVED lines=14> */
[----:B------:R-:W-:Y:S01]  /*a130*/  IMAD R161, R2, 0x47, RZ ;  /* 0x0000004702a17824 */ /* 0x000fe200078e02ff */
        /* <DEDUP_REMOVED lines=14> */
[----:B------:R-:W-:Y:S01]  /*a220*/  IMAD.SHL.U32 R168, R2, 0x40, RZ ;  /* 0x0000004002a87824 */ /* 0x000fe200078e00ff */
        /* <DEDUP_REMOVED lines=20> */
[C---:B------:R-:W-:Y:S01]  /*a370*/  IMAD R179, R2.reuse, 0x35, RZ ;  /* 0x0000003502b37824 */ /* 0x040fe200078e02ff */
        /* <DEDUP_REMOVED lines=8> */
[----:B------:R-:W-:Y:S01]  /*a400*/  IMAD R183, R2, 0x31, RZ ;  /* 0x0000003102b77824 */ /* 0x000fe200078e02ff */
        /* <DEDUP_REMOVED lines=13> */
[C---:B------:R-:W-:Y:S01]  /*a4e0*/  IMAD R190, R2.reuse, 0x2a, RZ ;  /* 0x0000002a02be7824 */ /* 0x040fe200078e02ff */
[----:B------:R-:W-:Y:S01]  /*a4f0*/  CS2R R56, SRZ ;  /* 0x0000000000387805 */ /* 0x000fe2000001ff00 */
        /* <DEDUP_REMOVED lines=10> */
[----:B0-----:R-:W-:Y:S01]  /*a5a0*/  IADD3 R7, P6, R65, R4, RZ ;  /* 0x0000000441077210 */ /* 0x001fe20007fde0ff */
[C---:B------:R-:W-:Y:S02]  /*a5b0*/  IMAD R196, R2.reuse, 0x24, RZ ;  /* 0x0000002402c47824 */ /* 0x040fe400078e02ff */
[C---:B------:R-:W-:Y:S01]  /*a5c0*/  IMAD R197, R2.reuse, 0x23, RZ ;  /* 0x0000002302c57824 */ /* 0x040fe200078e02ff */
[----:B-1----:R-:W-:Y:S01]  /*a5d0*/  LEA.HI.X.SX32 R9, R59, R3, 0x1, P0 ;  /* 0x000000033b097211 */ /* 0x002fe200000f0eff */
[----:B------:R0:W-:Y:S01]  /*a5e0*/  STL [R1+0x4ec], R7 ;  /* 0x0004ec0701007387 */ /* 0x0001e20000100800 */
[----:B------:R-:W-:Y:S01]  /*a5f0*/  IMAD R198, R2, 0x22, RZ ;  /* 0x0000002202c67824 */ /* 0x000fe200078e02ff */
[----:B------:R-:W-:-:S02]  /*a600*/  CS2R R58, SRZ ;  /* 0x00000000003a7805 */ /* 0x000fc4000001ff00 */
[-C--:B--2---:R-:W-:Y:S01]  /*a610*/  IADD3 R8, P0, R66, R4.reuse, RZ ;  /* 0x0000000442087210 */ /* 0x084fe20007f1e0ff */
[----:B------:R1:W-:Y:S01]  /*a620*/  STL [R1+0x4b8], R9 ;  /* 0x0004b80901007387 */ /* 0x0003e20000100800 */
[C---:B------:R-:W-:Y:S02]  /*a630*/  IMAD R199, R2.reuse, 0x21, RZ ;  /* 0x0000002102c77824 */ /* 0x040fe400078e02ff */
[C---:B------:R-:W-:Y:S01]  /*a640*/  IMAD.SHL.U32 R200, R2.reuse, 0x20, RZ ;  /* 0x0000002002c87824 */ /* 0x040fe200078e00ff */
        /* <DEDUP_REMOVED lines=10> */
[C---:B------:R-:W-:Y:S01]  /*a6f0*/  IMAD R205, R2.reuse, 0x1b, RZ ;  /* 0x0000001b02cd7824 */ /* 0x040fe200078e02ff */
[----:B------:R-:W-:Y:S01]  /*a700*/  CS2R R60, SRZ ;  /* 0x00000000003c7805 */ /* 0x000fe2000001ff00 */
[C---:B------:R-:W-:Y:S01]  /*a710*/  IMAD R206, R2.reuse, 0x1a, RZ ;  /* 0x0000001a02ce7824 */ /* 0x040fe200078e02ff */
[----:B------:R2:W-:Y:S01]  /*a720*/  STL [R1+0x4c8], R8 ;  /* 0x0004c80801007387 */ /* 0x0005e20000100800 */
[----:B------:R-:W-:Y:S01]  /*a730*/  IMAD R207, R2, 0x19, RZ ;  /* 0x0000001902cf7824 */ /* 0x000fe200078e02ff */
        /* <DEDUP_REMOVED lines=43> */
[----:B------:R-:W-:Y:S01]  /*a9f0*/  IMAD.SHL.U32 R228, R2, 0x4, RZ ;  /* 0x0000000402e47824 */ /* 0x000fe200078e00ff */
[----:B--2---:R-:W-:-:S02]  /*aa00*/  LEA.HI.X.SX32 R8, R67, R3, 0x1, P1 ;  /* 0x0000000343087211 */ /* 0x004fc400008f0eff */
[----:B------:R1:W-:Y:S01]  /*aa10*/  STL [R1+0x52c], R9 ;  /* 0x00052c0901007387 */ /* 0x0003e20000100800 */
[C---:B------:R-:W-:Y:S01]  /*aa20*/  IMAD R229, R2.reuse, 0x3, RZ ;  /* 0x0000000302e57824 */ /* 0x040fe200078e02ff */
[----:B------:R-:W-:Y:S01]  /*aa30*/  CS2R R66, SRZ ;  /* 0x0000000000427805 */ /* 0x000fe2000001ff00 */
[C---:B------:R-:W-:Y:S01]  /*aa40*/  IMAD.SHL.U32 R230, R2.reuse, 0x2, RZ ;  /* 0x0000000202e67824 */ /* 0x040fe200078e00ff */
[----:B------:R2:W-:Y:S01]  /*aa50*/  STL [R1+0x4f8], R8 ;  /* 0x0004f80801007387 */ /* 0x0005e20000100800 */
[----:B------:R-:W-:Y:S01]  /*aa60*/  IMAD.SHL.U32 R5, R2, 0x80, RZ ;  /* 0x0000008002057824 */ /* 0x000fe200078e00ff */
        /* <DEDUP_REMOVED lines=386> */
[-C--:B--2---:R-:W-:Y:S01]  /*c290*/  LEA.HI.X.SX32 R8, R226, R3.reuse, 0x1, P5 ;  /* 0x00000003e2087211 */ /* 0x084fe200028f0eff */
[----:B------:R1:W-:Y:S04]  /*c2a0*/  STL [R1+0x7e8], R9 ;  /* 0x0007e80901007387 */ /* 0x0003e80000100800 */
[----:B------:R2:W-:Y:S01]  /*c2b0*/  STL [R1+0x7f0], R8 ;  /* 0x0007f00801007387 */ /* 0x0005e20000100800 */
[-C--:B0-----:R-:W-:Y:S02]  /*c2c0*/  LEA.HI.X.SX32 R7, R227, R3.reuse, 0x1, P6 ;  /* 0x00000003e3077211 */ /* 0x081fe400030f0eff */
[----:B-1----:R-:W-:-:S03]  /*c2d0*/  LEA.HI.X.SX32 R9, R228, R3, 0x1, P0 ;  /* 0x00000003e4097211 */ /* 0x002fc600000f0eff */
[----:B------:R0:W-:Y:S01]  /*c2e0*/  STL [R1+0x7f8], R7 ;  /* 0x0007f80701007387 */ /* 0x0001e20000100800 */
[----:B--2---:R-:W-:-:S03]  /*c2f0*/  LEA.HI.X.SX32 R8, R229, R3, 0x1, P1 ;  /* 0x00000003e5087211 */ /* 0x004fc600008f0eff */
[----:B------:R1:W-:Y:S04]  /*c300*/  STL [R1+0x800], R9 ;  /* 0x0008000901007387 */ /* 0x0003e80000100800 */
[----:B------:R2:W-:Y:S01]  /*c310*/  STL [R1+0x808], R8 ;  /* 0x0008080801007387 */ /* 0x0005e20000100800 */
[----:B0-----:R-:W-:Y:S02]  /*c320*/  LEA.HI.X.SX32 R7, R230, R3, 0x1, P2 ;  /* 0x00000003e6077211 */ /* 0x001fe400010f0eff */
[----:B-1----:R-:W-:-:S03]  /*c330*/  LOP3.LUT R9, R6, 0x10, RZ, 0x3c, !PT ;  /* 0x0000001006097812 */ /* 0x002fc600078e3cff */
[----:B------:R0:W-:Y:S01]  /*c340*/  STL [R1+0x810], R7 ;  /* 0x0008100701007387 */ /* 0x0001e20000100800 */
[----:B--2---:R-:W-:-:S03]  /*c350*/  LOP3.LUT R8, R6, 0x20, RZ, 0x3c, !PT ;  /* 0x0000002006087812 */ /* 0x004fc600078e3cff */
[----:B------:R1:W-:Y:S04]  /*c360*/  STL [R1+0x818], R2 ;  /* 0x0008180201007387 */ /* 0x0003e80000100800 */
[----:B------:R2:W-:Y:S01]  /*c370*/  STL [R1+0x878], R9 ;  /* 0x0008780901007387 */ /* 0x0005e20000100800 */
[----:B0-----:R-:W-:-:S03]  /*c380*/  LOP3.LUT R7, R6, 0x30, RZ, 0x3c, !PT ;  /* 0x0000003006077812 */ /* 0x001fc600078e3cff */
[----:B------:R0:W-:Y:S01]  /*c390*/  STL [R1+0x874], R8 ;  /* 0x0008740801007387 */ /* 0x0001e20000100800 */
[----:B-1----:R-:W-:-:S03]  /*c3a0*/  SHF.R.S32.HI R2, RZ, 0x1f, R5 ;  /* 0x0000001fff027819 */ /* 0x002fc60000011405 */
[----:B------:R1:W-:Y:S01]  /*c3b0*/  STL [R1+0x870], R7 ;  /* 0x0008700701007387 */ /* 0x0003e20000100800 */
[C---:B--2---:R-:W-:Y:S02]  /*c3c0*/  LOP3.LUT R9, R6.reuse, 0x40, RZ, 0x3c, !PT ;  /* 0x0000004006097812 */ /* 0x044fe400078e3cff */
[----:B0-----:R-:W-:-:S03]  /*c3d0*/  LOP3.LUT R8, R6, 0x50, RZ, 0x3c, !PT ;  /* 0x0000005006087812 */ /* 0x001fc600078e3cff */
[----:B------:R0:W-:Y:S01]  /*c3e0*/  STL [R1+0x86c], R9 ;  /* 0x00086c0901007387 */ /* 0x0001e20000100800 */
[----:B-1----:R-:W-:-:S03]  /*c3f0*/  LOP3.LUT R7, R6, 0x60, RZ, 0x3c, !PT ;  /* 0x0000006006077812 */ /* 0x002fc600078e3cff */
[----:B------:R0:W-:Y:S01]  /*c400*/  STL [R1+0x868], R8 ;  /* 0x0008680801007387 */ /* 0x0001e20000100800 */
[----:B------:R-:W-:-:S03]  /*c410*/  LOP3.LUT R6, R6, 0x70, RZ, 0x3c, !PT ;  /* 0x0000007006067812 */ /* 0x000fc600078e3cff */
[----:B------:R0:W-:Y:S04]  /*c420*/  STL [R1+0x864], R7 ;  /* 0x0008640701007387 */ /* 0x0001e80000100800 */
[----:B------:R0:W-:Y:S02]  /*c430*/  STL [R1+0x860], R6 ;  /* 0x0008600601007387 */ /* 0x0001e40000100800 */
.L_x_2:
[----:B------:R-:W2:Y:S01]  /*c440*/  LDL R2, [R1+0x810] ;  /* 0x0008100001027983 */ /* 0x000ea20000100800 */
[----:B-1----:R-:W1:Y:S03]  /*c450*/  LDC R180, c[0x0][0x230] ;  /* 0x00008c00ffb47b82 */ /* 0x002e660000000800 */
[----:B------:R-:W3:Y:S04]  /*c460*/  LDL R152, [R1+0x804] ;  /* 0x0008040001987983 */ /* 0x000ee80000100800 */
[----:B------:R-:W-:Y:S04]  /*c470*/  STL [R1+0x8d8], R161 ;  /* 0x0008d8a101007387 */ /* 0x000fe80000100800 */
[----:B------:R-:W-:Y:S04]  /*c480*/  STL [R1+0x8d4], R162 ;  /* 0x0008d4a201007387 */ /* 0x000fe80000100800 */
[----:B------:R-:W-:Y:S04]  /*c490*/  STL [R1+0x8d0], R163 ;  /* 0x0008d0a301007387 */ /* 0x000fe80000100800 */
[----:B------:R-:W-:Y:S04]  /*c4a0*/  STL [R1+0x8cc], R168 ;  /* 0x0008cca801007387 */ /* 0x000fe80000100800 */
[----:B------:R-:W-:Y:S04]  /*c4b0*/  STL [R1+0x8c8], R169 ;  /* 0x0008c8a901007387 */ /* 0x000fe80000100800 */
[----:B------:R-:W1:Y:S01]  /*c4c0*/  LDL.LU R5, [R1+0x38] ;  /* 0x0000380001057983 */ /* 0x000e620000300800 */
[----:B------:R-:W-:-:S03]  /*c4d0*/  PRMT R207, RZ, 0x7610, R207 ;  /* 0x00007610ffcf7816 */ /* 0x000fc600000000cf */
[----:B-----5:R-:W-:Y:S01]  /*c4e0*/  STL [R1+0x884], R0 ;  /* 0x0008840001007387 */ /* 0x020fe20000100800 */
[----:B-1----:R-:W-:-:S03]  /*c4f0*/  IMAD R180, R5, -0x80, R180 ;  /* 0xffffff8005b47824 */ /* 0x002fc600078e02b4 */
[----:B------:R-:W-:Y:S02]  /*c500*/  STL [R1+0x898], R5 ;  /* 0x0008980501007387 */ /* 0x000fe40000100800 */
[C---:B------:R-:W-:Y:S02]  /*c510*/  ISETP.GT.AND P2, PT, R180.reuse, RZ, PT ;  /* 0x000000ffb400720c */ /* 0x040fe40003f44270 */
[----:B------:R1:W-:Y:S04]  /*c520*/  STL [R1+0x8c4], R5 ;  /* 0x0008c40501007387 */ /* 0x0003e80000100800 */
[----:B-1----:R-:W4:Y:S01]  /*c530*/  LDL R5, [R1+0x81c] ;  /* 0x00081c0001057983 */ /* 0x002f220000100800 */
[----:B------:R-:W-:-:S06]  /*c540*/  ISETP.GT.AND P3, PT, R180, 0x1, PT ;  /* 0x00000001b400780c */ /* 0x000fcc0003f64270 */
[----:B0-----:R-:W-:Y:S01]  /*c550*/  @P2 IMAD.MOV.U32 R6, RZ, RZ, R4 ;  /* 0x000000ffff062224 */ /* 0x001fe200078e0004 */
[C---:B------:R-:W-:Y:S01]  /*c560*/  ISETP.GT.AND P4, PT, R180.reuse, 0x2, PT ;  /* 0x00000002b400780c */ /* 0x040fe20003f84270 */
[----:B------:R-:W-:Y:S01]  /*c570*/  @P2 IMAD.MOV.U32 R7, RZ, RZ, R3 ;  /* 0x000000ffff072224 */ /* 0x000fe200078e0003 */
[----:B------:R-:W-:Y:S01]  /*c580*/  STL [R1+0x89c], R4 ;  /* 0x00089c0401007387 */ /* 0x000fe20000100800 */
[----:B------:R-:W-:Y:S02]  /*c590*/  PRMT R170, RZ, 0x7610, R170 ;  /* 0x00007610ffaa7816 */ /* 0x000fe400000000aa */
[----:B------:R-:W-:Y:S01]  /*c5a0*/  PRMT R206, RZ, 0x7610, R206 ;  /* 0x00007610ffce7816 */ /* 0x000fe200000000ce */
[----:B------:R0:W-:Y:S01]  /*c5b0*/  STL [R1+0x894], R3 ;  /* 0x0008940301007387 */ /* 0x0001e20000100800 */
[C---:B------:R-:W-:Y:S02]  /*c5c0*/  ISETP.GT.AND P1, PT, R180.reuse, 0x3, PT ;  /* 0x00000003b400780c */ /* 0x040fe40003f24270 */
[----:B------:R-:W-:Y:S01]  /*c5d0*/  PRMT R171, RZ, 0x7610, R171 ;  /* 0x00007610ffab7816 */ /* 0x000fe200000000ab */
[----:B------:R4:W3:Y:S01]  /*c5e0*/  @P2 LDG.E.U8 R207, desc[UR40][R6.64] ;  /* 0x0000002806cf2981 */ /* 0x0008e2000c1e1100 */
[----:B------:R-:W-:-:S03]  /*c5f0*/  ISETP.GT.AND P0, PT, R180, 0x4, PT ;  /* 0x00000004b400780c */ /* 0x000fc60003f04270 */
[----:B0-----:R-:W2:Y:S04]  /*c600*/  LDL.LU R3, [R1+0x814] ;  /* 0x0008140001037983 */ /* 0x001ea80000300800 */
[----:B------:R-:W3:Y:S01]  /*c610*/  LDL R7, [R1+0x818] ;  /* 0x0008180001077983 */ /* 0x000ee20000100800 */
[----:B----4-:R-:W-:-:S03]  /*c620*/  @P3 IMAD.MOV.U32 R6, RZ, RZ, R5 ;  /* 0x000000ffff063224 */ /* 0x010fc600078e0005 */
[----:B------:R-:W4:Y:S04]  /*c630*/  LDL R5, [R1+0x7ec] ;  /* 0x0007ec0001057983 */ /* 0x000f280000100800 */
[----:B---3--:R0:W3:Y:S04]  /*c640*/  @P3 LDG.E.U8 R170, desc[UR40][R6.64] ;  /* 0x0000002806aa3981 */ /* 0x0080e8000c1e1100 */
[----:B--2---:R-:W-:Y:S01]  /*c650*/  STL [R1+0x8a0], R3 ;  /* 0x0008a00301007387 */ /* 0x004fe20000100800 */
[----:B0-----:R-:W-:Y:S02]  /*c660*/  @P4 IMAD.MOV.U32 R6, RZ, RZ, R3 ;  /* 0x000000ffff064224 */ /* 0x001fe400078e0003 */
[----:B------:R-:W-:-:S02]  /*c670*/  @P4 IMAD.MOV.U32 R7, RZ, RZ, R2 ;  /* 0x000000ffff074224 */ /* 0x000fc400078e0002 */
[----:B------:R-:W2:Y:S04]  /*c680*/  LDL.LU R2, [R1+0x7fc] ;  /* 0x0007fc0001027983 */ /* 0x000ea80000300800 */
[----:B------:R0:W3:Y:S04]  /*c690*/  @P4 LDG.E.U8 R206, desc[UR40][R6.64] ;  /* 0x0000002806ce4981 */ /* 0x0000e8000c1e1100 */
[----:B------:R-:W0:Y:S04]  /*c6a0*/  LDL R6, [R1+0x808] ;  /* 0x0008080001067983 */ /* 0x000e280000100800 */
[----:B------:R-:W0:Y:S02]  /*c6b0*/  LDL R7, [R1+0x80c] ;  /* 0x00080c0001077983 */ /* 0x000e240000100800 */
[----:B0-----:R-:W-:-:S04]  /*c6c0*/  @P1 LOP3.LUT R7, R7, R6, RZ, 0x3c, !PT ;  /* 0x0000000607071212 */ /* 0x001fc800078e3cff */
[----:B------:R-:W-:-:S04]  /*c6d0*/  @P1 LOP3.LUT R6, R7, R6, RZ, 0x3c, !PT ;  /* 0x0000000607061212 */ /* 0x000fc800078e3cff */
[----:B------:R-:W-:-:S05]  /*c6e0*/  @P1 LOP3.LUT R7, R7, R6, RZ, 0x3c, !PT ;  /* 0x0000000607071212 */ /* 0x000fca00078e3cff */
[----:B------:R0:W3:Y:S04]  /*c6f0*/  @P1 LDG.E.U8 R171, desc[UR40][R6.64] ;  /* 0x0000002806ab1981 */ /* 0x0000e8000c1e1100 */
[----:B------:R-:W4:Y:S01]  /*c700*/  LDL R7, [R1+0x800] ;  /* 0x0008000001077983 */ /* 0x000f220000100800 */
[----:B------:R-:W-:Y:S01]  /*c710*/  PRMT R172, RZ, 0x7610, R172 ;  /* 0x00007610ffac7816 */ /* 0x000fe200000000ac */
[----:B0-----:R-:W-:Y:S01]  /*c720*/  @P0 IMAD.MOV.U32 R6, RZ, RZ, R152 ;  /* 0x000000ffff060224 */ /* 0x001fe200078e0098 */
[----:B------:R-:W-:Y:S01]  /*c730*/  ISETP.GT.AND P2, PT, R180, 0x5, PT ;  /* 0x00000005b400780c */ /* 0x000fe20003f44270 */
[----:B------:R-:W3:Y:S01]  /*c740*/  LDL R152, [R1+0x7dc] ;  /* 0x0007dc0001987983 */ /* 0x000ee20000100800 */
[----:B------:R-:W-:-:S03]  /*c750*/  PRMT R205, RZ, 0x7610, R205 ;  /* 0x00007610ffcd7816 */ /* 0x000fc600000000cd */
[----:B----4-:R2:W4:Y:S04]  /*c760*/  @P0 LDG.E.U8 R172, desc[UR40][R6.64] ;  /* 0x0000002806ac0981 */ /* 0x010528000c1e1100 */
[----:B------:R-:W3:Y:S04]  /*c770*/  LDL R7, [R1+0x7f8] ;  /* 0x0007f80001077983 */ /* 0x000ee80000100800 */
[----:B--2---:R-:W-:Y:S01]  /*c780*/  @P2 IMAD.MOV.U32 R6, RZ, RZ, R2 ;  /* 0x000000ffff062224 */ /* 0x004fe200078e0002 */
[----:B------:R-:W-:Y:S01]  /*c790*/  STL [R1+0x8a4], R2 ;  /* 0x0008a40201007387 */ /* 0x000fe20000100800 */
[----:B------:R-:W-:-:S03]  /*c7a0*/  ISETP.GT.AND P3, PT, R180, 0x6, PT ;  /* 0x00000006b400780c */ /* 0x000fc60003f64270 */
[----:B---3--:R0:W2:Y:S04]  /*c7b0*/  @P2 LDG.E.U8 R205, desc[UR40][R6.64] ;  /* 0x0000002806cd2981 */ /* 0x0080a8000c1e1100 */
[----:B------:R-:W0:Y:S04]  /*c7c0*/  LDL R6, [R1+0x7f0] ;  /* 0x0007f00001067983 */ /* 0x000e280000100800 */
[----:B------:R-:W0:Y:S01]  /*c7d0*/  LDL R7, [R1+0x7f4] ;  /* 0x0007f40001077983 */ /* 0x000e220000100800 */
[----:B------:R-:W-:Y:S02]  /*c7e0*/  PRMT R204, RZ, 0x7610, R204 ;  /* 0x00007610ffcc7816 */ /* 0x000fe400000000cc */
[----:B------:R-:W-:-:S02]  /*c7f0*/  ISETP.GT.AND P4, PT, R180, 0x7, PT ;  /* 0x00000007b400780c */ /* 0x000fc40003f84270 */
        /* <DEDUP_REMOVED lines=8> */
[----:B------:R-:W2:Y:S04]  /*c880*/  LDL R5, [R1+0x7c4] ;  /* 0x0007c40001057983 */ /* 0x000ea80000100800 */
[----:B----4-:R0:W4:Y:S04]  /*c890*/  @P4 LDG.E.U8 R203, desc[UR40][R6.64] ;  /* 0x0000002806cb4981 */ /* 0x010128000c1e1100 */
[----:B------:R-:W0:Y:S04]  /*c8a0*/  LDL R6, [R1+0x7e0] ;  /* 0x0007e00001067983 */ /* 0x000e280000100800 */
[----:B------:R-:W0:Y:S01]  /*c8b0*/  LDL R7, [R1+0x7e4] ;  /* 0x0007e40001077983 */ /* 0x000e220000100800 */
[----:B------:R-:W-:-:S02]  /*c8c0*/  PRMT R154, RZ, 0x7610, R154 ;  /* 0x00007610ff9a7816 */ /* 0x000fc4000000009a */
[----:B------:R-:W-:Y:S02]  /*c8d0*/  ISETP.GT.AND P0, PT, R180, 0x9, PT ;  /* 0x00000009b400780c */ /* 0x000fe40003f04270 */
[----:B0-----:R-:W-:-:S04]  /*c8e0*/  @P1 LOP3.LUT R7, R7, R6, RZ, 0x3c, !PT ;  /* 0x0000000607071212 */ /* 0x001fc800078e3cff */
[----:B------:R-:W-:-:S04]  /*c8f0*/  @P1 LOP3.LUT R6, R7, R6, RZ, 0x3c, !PT ;  /* 0x0000000607061212 */ /* 0x000fc800078e3cff */
[----:B------:R-:W-:-:S05]  /*c900*/  @P1 LOP3.LUT R7, R7, R6, RZ, 0x3c, !PT ;  /* 0x0000000607071212 */ /* 0x000fca00078e3cff */
[----:B------:R0:W4:Y:S04]  /*c910*/  @P1 LDG.E.U8 R154, desc[UR40][R6.64] ;  /* 0x00000028069a1981 */ /* 0x000128000c1e1100 */
[----:B------:R-:W3:Y:S01]  /*c920*/  LDL R7, [R1+0x7d8] ;  /* 0x0007d80001077983 */ /* 0x000ee20000100800 */
[----:B------:R-:W-:Y:S01]  /*c930*/  PRMT R155, RZ, 0x7610, R155 ;  /* 0x00007610ff9b7816 */ /* 0x000fe2000000009b */
[----:B0-----:R-:W-:Y:S01]  /*c940*/  @P0 IMAD.MOV.U32 R6, RZ, RZ, R152 ;  /* 0x000000ffff060224 */ /* 0x001fe200078e0098 */
[----:B------:R-:W-:Y:S01]  /*c950*/  ISETP.GT.AND P2, PT, R180, 0xa, PT ;  /* 0x0000000ab400780c */ /* 0x000fe20003f44270 */
[----:B------:R-:W4:Y:S04]  /*c960*/  LDL R152, [R1+0x7b4] ;  /* 0x0007b40001987983 */ /* 0x000f280000100800 */
[----:B---3--:R0:W3:Y:S04]  /*c970*/  @P0 LDG.E.U8 R155, desc[UR40][R6.64] ;  /* 0x00000028069b0981 */ /* 0x0080e8000c1e1100 */
[----:B------:R-:W0:Y:S04]  /*c980*/  LDL R6, [R1+0x7d0] ;  /* 0x0007d00001067983 */ /* 0x000e280000100800 */
[----:B------:R-:W0:Y:S01]  /*c990*/  LDL R7, [R1+0x7d4] ;  /* 0x0007d40001077983 */ /* 0x000e220000100800 */
[----:B------:R-:W-:-:S02]  /*c9a0*/  PRMT R192, RZ, 0x7610, R192 ;  /* 0x00007610ffc07816 */ /* 0x000fc400000000c0 */
[----:B0-----:R-:W-:-:S04]  /*c9b0*/  @P2 LOP3.LUT R7, R7, R6, RZ, 0x3c, !PT ;  /* 0x0000000607072212 */ /* 0x001fc800078e3cff */
[----:B------:R-:W-:-:S04]  /*c9c0*/  @P2 LOP3.LUT R6, R7, R6, RZ, 0x3c, !PT ;  /* 0x0000000607062212 */ /* 0x000fc800078e3cff */
[----:B------:R-:W-:-:S05]  /*c9d0*/  @P2 LOP3.LUT R7, R7, R6, RZ, 0x3c, !PT ;  /* 0x0000000607072212 */ /* 0x000fca00078e3cff */
[----:B------:R0:W3:Y:S04]  /*c9e0*/  @P2 LDG.E.U8 R192, desc[UR40][R6.64] ;  /* 0x0000002806c02981 */ /* 0x0000e8000c1e1100 */
[----:B------:R-:W0:Y:S04]  /*c9f0*/  LDL R6, [R1+0x7c8] ;  /* 0x0007c80001067983 */ /* 0x000e280000100800 */
[----:B------:R-:W0:Y:S01]  /*ca00*/  LDL R7, [R1+0x7cc] ;  /* 0x0007cc0001077983 */ /* 0x000e220000100800 */
[----:B------:R-:W-:Y:S02]  /*ca10*/  ISETP.GT.AND P3, PT, R180, 0xb, PT ;  /* 0x0000000bb400780c */ /* 0x000fe40003f64270 */
[----:B------:R-:W-:-:S11]  /*ca20*/  PRMT R193, RZ, 0x7610, R193 ;  /* 0x00007610ffc17816 */ /* 0x000fd600000000c1 */
[----:B0-----:R-:W-:-:S04]  /*ca30*/  @P3 LOP3.LUT R7, R7, R6, RZ, 0x3c, !PT ;  /* 0x0000000607073212 */ /* 0x001fc800078e3cff */
[----:B------:R-:W-:-:S04]  /*ca40*/  @P3 LOP3.LUT R6, R7, R6, RZ, 0x3c, !PT ;  /* 0x0000000607063212 */ /* 0x000fc800078e3cff */
[----:B------:R-:W-:-:S05]  /*ca50*/  @P3 LOP3.LUT R7, R7, R6, RZ, 0x3c, !PT ;  /* 0x0000000607073212 */ /* 0x000fca00078e3cff */
[----:B------:R2:W3:Y:S04]  /*ca60*/  @P3 LDG.E.U8 R193, desc[UR40][R6.64] ;  /* 0x0000002806c13981 */ /* 0x0004e8000c1e1100 */
[----:B------:R-:W4:Y:S01]  /*ca70*/  LDL R7, [R1+0x7c0] ;  /* 0x0007c00001077983 */ /* 0x000f220000100800 */
[----:B------:R-:W-:Y:S02]  /*ca80*/  ISETP.GT.AND P4, PT, R180, 0xc, PT ;  /* 0x0000000cb400780c */ /* 0x000fe40003f84270 */
[----:B------:R-:W-:-:S11]  /*ca90*/  PRMT R199, RZ, 0x7610, R199 ;  /* 0x00007610ffc77816 */ /* 0x000fd600000000c7 */
[----:B--2---:R-:W-:Y:S01]  /*caa0*/  @P4 IMAD.MOV.U32 R6, RZ, RZ, R5 ;  /* 0x000000ffff064224 */ /* 0x004fe200078e0005 */
        /* <DEDUP_REMOVED lines=190> */
[----:B------:R0:W3:Y:S04]  /*d690*/  @P1 LDG.E.U8 R164, desc[UR40][R6.64] ;  /* 0x0000002806a41981 */ /* 0x0000e8000c1e1100 */
[----:B------:R-:W2:Y:S01]  /*d6a0*/  LDL R7, [R1+0x6e8] ;  /* 0x0006e80001077983 */ /* 0x000ea20000100800 */
[----:B------:R-:W-:Y:S01]  /*d6b0*/  PRMT R175, RZ, 0x7610, R175 ;  /* 0x00007610ffaf7816 */ /* 0x000fe200000000af */
[----:B0-----:R-:W-:Y:S01]  /*d6c0*/  @P0 IMAD.MOV.U32 R6, RZ, RZ, R152 ;  /* 0x000000ffff060224 */ /* 0x001fe200078e0098 */
[----:B------:R-:W-:Y:S01]  /*d6d0*/  ISETP.GT.AND P2, PT, R180, 0x28, PT ;  /* 0x00000028b400780c */ /* 0x000fe20003f44270 */
[----:B------:R-:W4:Y:S04]  /*d6e0*/  LDL R152, [R1+0x6c4] ;  /* 0x0006c40001987983 */ /* 0x000f280000100800 */
[----:B--2---:R0:W2:Y:S04]  /*d6f0*/  @P0 LDG.E.U8 R175, desc[UR40][R6.64] ;  /* 0x0000002806af0981 */ /* 0x0040a8000c1e1100 */
[----:B------:R-:W0:Y:S04]  /*d700*/  LDL R6, [R1+0x6e0] ;  /* 0x0006e00001067983 */ /* 0x000e280000100800 */
[----:B------:R-:W0:Y:S01]  /*d710*/  LDL R7, [R1+0x6e4] ;  /* 0x0006e40001077983 */ /* 0x000e220000100800 */
[----:B------:R-:W-:-:S02]  /*d720*/  PRMT R23, RZ, 0x7610, R23 ;  /* 0x00007610ff177816 */ /* 0x000fc40000000017 */
[----:B0-----:R-:W-:-:S04]  /*d730*/  @P2 LOP3.LUT R7, R7, R6, RZ, 0x3c, !PT ;  /* 0x0000000607072212 */ /* 0x001fc800078e3cff */
[----:B------:R-:W-:-:S04]  /*d740*/  @P2 LOP3.LUT R6, R7, R6, RZ, 0x3c, !PT ;  /* 0x0000000607062212 */ /* 0x000fc800078e3cff */
[----:B------:R-:W-:-:S05]  /*d750*/  @P2 LOP3.LUT R7, R7, R6, RZ, 0x3c, !PT ;  /* 0x0000000607072212 */ /* 0x000fca00078e3cff */
[----:B------:R0:W2:Y:S04]  /*d760*/  @P2 LDG.E.U8 R23, desc[UR40][R6.64] ;  /* 0x0000002806172981 */ /* 0x0000a8000c1e1100 */
[----:B------:R-:W0:Y:S04]  /*d770*/  LDL R6, [R1+0x6d8] ;  /* 0x0006d80001067983 */ /* 0x000e280000100800 */
[----:B------:R-:W0:Y:S01]  /*d780*/  LDL R7, [R1+0x6dc] ;  /* 0x0006dc0001077983 */ /* 0x000e220000100800 */
[----:B------:R-:W-:Y:S02]  /*d790*/  ISETP.GT.AND P3, PT, R180, 0x29, PT ;  /* 0x00000029b400780c */ /* 0x000fe40003f64270 */
[----:B------:R-:W-:-:S11]  /*d7a0*/  PRMT R174, RZ, 0x7610, R174 ;  /* 0x00007610ffae7816 */ /* 0x000fd600000000ae */
[----:B0-----:R-:W-:-:S04]  /*d7b0*/  @P3 LOP3.LUT R7, R7, R6, RZ, 0x3c, !PT ;  /* 0x0000000607073212 */ /* 0x001fc800078e3cff */
[----:B------:R-:W-:-:S04]  /*d7c0*/  @P3 LOP3.LUT R6, R7, R6, RZ, 0x3c, !PT ;  /* 0x0000000607063212 */ /* 0x000fc800078e3cff */
[----:B------:R-:W-:-:S05]  /*d7d0*/  @P3 LOP3.LUT R7, R7, R6, RZ, 0x3c, !PT ;  /* 0x0000000607073212 */ /* 0x000fca00078e3cff */
[----:B------:R0:W2:Y:S04]  /*d7e0*/  @P3 LDG.E.U8 R174, desc[UR40][R6.64] ;  /* 0x0000002806ae3981 */ /* 0x0000a8000c1e1100 */
[----:B------:R-:W3:Y:S01]  /*d7f0*/  LDL R7, [R1+0x6d0] ;  /* 0x0006d00001077983 */ /* 0x000ee20000100800 */
[----:B------:R-:W-:Y:S02]  /*d800*/  ISETP.GT.AND P4, PT, R180, 0x2a, PT ;  /* 0x0000002ab400780c */ /* 0x000fe40003f84270 */
[----:B------:R-:W-:-:S11]  /*d810*/  PRMT R159, RZ, 0x7610, R159 ;  /* 0x00007610ff9f7816 */ /* 0x000fd6000000009f */
[----:B0-----:R-:W-:Y:S01]  /*d820*/  @P4 IMAD.MOV.U32 R6, RZ, RZ, R5 ;  /* 0x000000ffff064224 */ /* 0x001fe200078e0005 */
[----:B------:R-:W-:Y:S01]  /*d830*/  ISETP.GT.AND P1, PT, R180, 0x2b, PT ;  /* 0x0000002bb400780c */ /* 0x000fe20003f24270 */
[----:B------:R-:W2:Y:S04]  /*d840*/  LDL R5, [R1+0x6ac] ;  /* 0x0006ac0001057983 */ /* 0x000ea80000100800 */
[----:B---3--:R0:W3:Y:S04]  /*d850*/  @P4 LDG.E.U8 R159, desc[UR40][R6.64] ;  /* 0x00000028069f4981 */ /* 0x0080e8000c1e1100 */
        /* <DEDUP_REMOVED lines=10> */
[----:B----4-:R-:W-:Y:S01]  /*d900*/  @P0 IMAD.MOV.U32 R6, RZ, RZ, R152 ;  /* 0x000000ffff060224 */ /* 0x010fe200078e0098 */
        /* <DEDUP_REMOVED lines=153> */
[----:B------:R-:W3:Y:S04]  /*e2a0*/  @P2 LDG.E.U8 R161, desc[UR40][R6.64] ;  /* 0x0000002806a12981 */ /* 0x000ee8000c1e1100 */
[----:B--2---:R0:W-:Y:S04]  /*e2b0*/  STL [R1+0x8], R0 ;  /* 0x0000080001007387 */ /* 0x0041e80000100800 */
[----:B0-----:R-:W2:Y:S04]  /*e2c0*/  LDL R0, [R1+0x5fc] ;  /* 0x0005fc0001007983 */ /* 0x001ea80000100800 */
[----:B---3--:R0:W-:Y:S04]  /*e2d0*/  STL [R1+0x4], R161 ;  /* 0x000004a101007387 */ /* 0x0081e80000100800 */
[----:B0-----:R-:W3:Y:S04]  /*e2e0*/  LDL.LU R161, [R1+0x8d8] ;  /* 0x0008d80001a17983 */ /* 0x001ee80000300800 */
[----:B------:R-:W4:Y:S04]  /*e2f0*/  LDL R6, [R1+0x610] ;  /* 0x0006100001067983 */ /* 0x000f280000100800 */
[----:B------:R-:W4:Y:S01]  /*e300*/  LDL R7, [R1+0x614] ;  /* 0x0006140001077983 */ /* 0x000f220000100800 */
[----:B------:R-:W-:-:S02]  /*e310*/  ISETP.GT.AND P3, PT, R180, 0x42, PT ;  /* 0x00000042b400780c */ /* 0x000fc40003f64270 */
[----:B------:R-:W-:-:S11]  /*e320*/  PRMT R162, RZ, 0x7610, R162 ;  /* 0x00007610ffa27816 */ /* 0x000fd600000000a2 */
[----:B----4-:R-:W-:-:S04]  /*e330*/  @P3 LOP3.LUT R7, R7, R6, RZ, 0x3c, !PT ;  /* 0x0000000607073212 */ /* 0x010fc800078e3cff */
[----:B------:R-:W-:-:S04]  /*e340*/  @P3 LOP3.LUT R6, R7, R6, RZ, 0x3c, !PT ;  /* 0x0000000607063212 */ /* 0x000fc800078e3cff */
[----:B------:R-:W-:-:S05]  /*e350*/  @P3 LOP3.LUT R7, R7, R6, RZ, 0x3c, !PT ;  /* 0x0000000607073212 */ /* 0x000fca00078e3cff */
[----:B------:R-:W4:Y:S01]  /*e360*/  @P3 LDG.E.U8 R162, desc[UR40][R6.64] ;  /* 0x0000002806a23981 */ /* 0x000f22000c1e1100 */
[C---:B------:R-:W-:Y:S02]  /*e370*/  ISETP.GT.AND P4, PT, R180.reuse, 0x43, PT ;  /* 0x00000043b400780c */ /* 0x040fe40003f84270 */
[----:B------:R-:W-:Y:S01]  /*e380*/  PRMT R252, RZ, 0x7610, R252 ;  /* 0x00007610fffc7816 */ /* 0x000fe200000000fc */
[----:B----4-:R0:W-:Y:S04]  /*e390*/  STL [R1], R162 ;  /* 0x000000a201007387 */ /* 0x0101e80000100800 */
[----:B0-----:R-:W4:Y:S04]  /*e3a0*/  LDL.LU R162, [R1+0x8d4] ;  /* 0x0008d40001a27983 */ /* 0x001f280000300800 */
[----:B------:R-:W2:Y:S02]  /*e3b0*/  LDL R7, [R1+0x608] ;  /* 0x0006080001077983 */ /* 0x000ea40000100800 */
[----:B------:R-:W-:Y:S01]  /*e3c0*/  @P4 IMAD.MOV.U32 R6, RZ, RZ, R5 ;  /* 0x000000ffff064224 */ /* 0x000fe200078e0005 */
[----:B------:R-:W-:-:S02]  /*e3d0*/  ISETP.GT.AND P1, PT, R180, 0x44, PT ;  /* 0x00000044b400780c */ /* 0x000fc40003f24270 */
[----:B------:R-:W-:Y:S01]  /*e3e0*/  ISETP.GT.AND P0, PT, R180, 0x45, PT ;  /* 0x00000045b400780c */ /* 0x000fe20003f04270 */
[----:B------:R-:W3:Y:S04]  /*e3f0*/  LDL R5, [R1+0x5e4] ;  /* 0x0005e40001057983 */ /* 0x000ee80000100800 */
[----:B--2---:R0:W2:Y:S04]  /*e400*/  @P4 LDG.E.U8 R252, desc[UR40][R6.64] ;  /* 0x0000002806fc4981 */ /* 0x0040a8000c1e1100 */
[----:B------:R-:W0:Y:S04]  /*e410*/  LDL R6, [R1+0x600] ;  /* 0x0006000001067983 */ /* 0x000e280000100800 */
[----:B------:R-:W0:Y:S01]  /*e420*/  LDL R7, [R1+0x604] ;  /* 0x0006040001077983 */ /* 0x000e220000100800 */
[----:B------:R-:W-:-:S02]  /*e430*/  PRMT R240, RZ, 0x7610, R240 ;  /* 0x00007610fff07816 */ /* 0x000fc400000000f0 */
[----:B------:R-:W-:Y:S02]  /*e440*/  PRMT R239, RZ, 0x7610, R239 ;  /* 0x00007610ffef7816 */ /* 0x000fe400000000ef */
[----:B0-----:R-:W-:-:S04]  /*e450*/  @P1 LOP3.LUT R7, R7, R6, RZ, 0x3c, !PT ;  /* 0x0000000607071212 */ /* 0x001fc800078e3cff */
[----:B------:R-:W-:-:S04]  /*e460*/  @P1 LOP3.LUT R6, R7, R6, RZ, 0x3c, !PT ;  /* 0x0000000607061212 */ /* 0x000fc800078e3cff */
[----:B------:R-:W-:-:S05]  /*e470*/  @P1 LOP3.LUT R7, R7, R6, RZ, 0x3c, !PT ;  /* 0x0000000607071212 */ /* 0x000fca00078e3cff */
[----:B------:R0:W2:Y:S02]  /*e480*/  @P1 LDG.E.U8 R240, desc[UR40][R6.64] ;  /* 0x0000002806f01981 */ /* 0x0000a4000c1e1100 */
[----:B0-----:R-:W-:Y:S02]  /*e490*/  @P0 IMAD.MOV.U32 R6, RZ, RZ, R0 ;  /* 0x000000ffff060224 */ /* 0x001fe400078e0000 */
[----:B------:R-:W-:Y:S01]  /*e4a0*/  @P0 IMAD.MOV.U32 R7, RZ, RZ, R152 ;  /* 0x000000ffff070224 */ /* 0x000fe200078e0098 */
[----:B------:R-:W-:Y:S01]  /*e4b0*/  ISETP.GT.AND P2, PT, R180, 0x46, PT ;  /* 0x00000046b400780c */ /* 0x000fe20003f44270 */
[----:B------:R-:W4:Y:S04]  /*e4c0*/  LDL R152, [R1+0x5c8] ;  /* 0x0005c80001987983 */ /* 0x000f280000100800 */
[----:B------:R0:W2:Y:S01]  /*e4d0*/  @P0 LDG.E.U8 R239, desc[UR40][R6.64] ;  /* 0x0000002806ef0981 */ /* 0x0000a2000c1e1100 */
[----:B------:R-:W-:-:S02]  /*e4e0*/  PRMT R238, RZ, 0x7610, R238 ;  /* 0x00007610ffee7816 */ /* 0x000fc400000000ee */
[----:B------:R-:W-:Y:S01]  /*e4f0*/  ISETP.GT.AND P3, PT, R180, 0x47, PT ;  /* 0x00000047b400780c */ /* 0x000fe20003f64270 */
[----:B------:R-:W4:Y:S04]  /*e500*/  LDL R0, [R1+0x5cc] ;  /* 0x0005cc0001007983 */ /* 0x000f280000100800 */
[----:B------:R-:W0:Y:S04]  /*e510*/  LDL R6, [R1+0x5f0] ;  /* 0x0005f00001067983 */ /* 0x000e280000100800 */
[----:B------:R-:W0:Y:S02]  /*e520*/  LDL R7, [R1+0x5f4] ;  /* 0x0005f40001077983 */ /* 0x000e240000100800 */
[----:B0-----:R-:W-:-:S04]  /*e530*/  @P2 LOP3.LUT R7, R7, R6, RZ, 0x3c, !PT ;  /* 0x0000000607072212 */ /* 0x001fc800078e3cff */
[----:B------:R-:W-:-:S04]  /*e540*/  @P2 LOP3.LUT R6, R7, R6, RZ, 0x3c, !PT ;  /* 0x0000000607062212 */ /* 0x000fc800078e3cff */
[----:B------:R-:W-:-:S05]  /*e550*/  @P2 LOP3.LUT R7, R7, R6, RZ, 0x3c, !PT ;  /* 0x0000000607072212 */ /* 0x000fca00078e3cff */
[----:B------:R0:W2:Y:S04]  /*e560*/  @P2 LDG.E.U8 R238, desc[UR40][R6.64] ;  /* 0x0000002806ee2981 */ /* 0x0000a8000c1e1100 */
[----:B------:R-:W0:Y:S04]  /*e570*/  LDL R6, [R1+0x5e8] ;  /* 0x0005e80001067983 */ /* 0x000e280000100800 */
[----:B------:R-:W0:Y:S01]  /*e580*/  LDL R7, [R1+0x5ec] ;  /* 0x0005ec0001077983 */ /* 0x000e220000100800 */
[----:B------:R-:W-:Y:S02]  /*e590*/  PRMT R237, RZ, 0x7610, R237 ;  /* 0x00007610ffed7816 */ /* 0x000fe400000000ed */
[----:B------:R-:W-:-:S02]  /*e5a0*/  ISETP.GT.AND P4, PT, R180, 0x48, PT ;  /* 0x00000048b400780c */ /* 0x000fc40003f84270 */
[----:B0-----:R-:W-:-:S04]  /*e5b0*/  @P3 LOP3.LUT R7, R7, R6, RZ, 0x3c, !PT ;  /* 0x0000000607073212 */ /* 0x001fc800078e3cff */
[----:B------:R-:W-:-:S04]  /*e5c0*/  @P3 LOP3.LUT R6, R7, R6, RZ, 0x3c, !PT ;  /* 0x0000000607063212 */ /* 0x000fc800078e3cff */
[----:B------:R-:W-:-:S05]  /*e5d0*/  @P3 LOP3.LUT R7, R7, R6, RZ, 0x3c, !PT ;  /* 0x0000000607073212 */ /* 0x000fca00078e3cff */
[----:B------:R3:W2:Y:S04]  /*e5e0*/  @P3 LDG.E.U8 R237, desc[UR40][R6.64] ;  /* 0x0000002806ed3981 */ /* 0x0006a8000c1e1100 */
[----:B------:R-:W4:Y:S01]  /*e5f0*/  LDL R7, [R1+0x5e0] ;  /* 0x0005e00001077983 */ /* 0x000f220000100800 */
[----:B------:R-:W-:Y:S01]  /*e600*/  PRMT R236, RZ, 0x7610, R236 ;  /* 0x00007610ffec7816 */ /* 0x000fe200000000ec */
[----:B---3--:R-:W-:Y:S01]  /*e610*/  @P4 IMAD.MOV.U32 R6, RZ, RZ, R5 ;  /* 0x000000ffff064224 */ /* 0x008fe200078e0005 */
[----:B------:R-:W-:Y:S01]  /*e620*/  ISETP.GT.AND P0, PT, R180, 0x49, PT ;  /* 0x00000049b400780c */ /* 0x000fe20003f04270 */
[----:B------:R-:W3:Y:S04]  /*e630*/  LDL R5, [R1+0x5bc] ;  /* 0x0005bc0001057983 */ /* 0x000ee80000100800 */
[----:B----4-:R0:W4:Y:S04]  /*e640*/  @P4 LDG.E.U8 R236, desc[UR40][R6.64] ;  /* 0x0000002806ec4981 */ /* 0x010128000c1e1100 */
[----:B------:R-:W0:Y:S04]  /*e650*/  LDL R6, [R1+0x5d8] ;  /* 0x0005d80001067983 */ /* 0x000e280000100800 */
[----:B------:R-:W0:Y:S01]  /*e660*/  LDL R7, [R1+0x5dc] ;  /* 0x0005dc0001077983 */ /* 0x000e220000100800 */
[----:B------:R-:W-:-:S02]  /*e670*/  PRMT R235, RZ, 0x7610, R235 ;  /* 0x00007610ffeb7816 */ /* 0x000fc400000000eb */
[----:B0-----:R-:W-:-:S04]  /*e680*/  @P0 LOP3.LUT R7, R7, R6, RZ, 0x3c, !PT ;  /* 0x0000000607070212 */ /* 0x001fc800078e3cff */
[----:B------:R-:W-:-:S04]  /*e690*/  @P0 LOP3.LUT R6, R7, R6, RZ, 0x3c, !PT ;  /* 0x0000000607060212 */ /* 0x000fc800078e3cff */
[----:B------:R-:W-:-:S05]  /*e6a0*/  @P0 LOP3.LUT R7, R7, R6, RZ, 0x3c, !PT ;  /* 0x0000000607070212 */ /* 0x000fca00078e3cff */
[----:B------:R0:W4:Y:S04]  /*e6b0*/  @P0 LDG.E.U8 R235, desc[UR40][R6.64] ;  /* 0x0000002806eb0981 */ /* 0x000128000c1e1100 */
[----:B------:R-:W0:Y:S04]  /*e6c0*/  LDL R6, [R1+0x5d0] ;  /* 0x0005d00001067983 */ /* 0x000e280000100800 */
[----:B------:R-:W0:Y:S01]  /*e6d0*/  LDL R7, [R1+0x5d4] ;  /* 0x0005d40001077983 */ /* 0x000e220000100800 */
[C---:B------:R-:W-:Y:S02]  /*e6e0*/  ISETP.GT.AND P1, PT, R180.reuse, 0x4a, PT ;  /* 0x0000004ab400780c */ /* 0x040fe40003f24270 */
[----:B------:R-:W-:-:S02]  /*e6f0*/  ISETP.GT.AND P2, PT, R180, 0x4b, PT ;  /* 0x0000004bb400780c */ /* 0x000fc40003f44270 */
[----:B------:R-:W-:Y:S02]  /*e700*/  PRMT R234, RZ, 0x7610, R234 ;  /* 0x00007610ffea7816 */ /* 0x000fe400000000ea */
[----:B------:R-:W-:-:S07]  /*e710*/  PRMT R232, RZ, 0x7610, R232 ;  /* 0x00007610ffe87816 */ /* 0x000fce00000000e8 */
[----:B0-----:R-:W-:-:S04]  /*e720*/  @P1 LOP3.LUT R7, R7, R6, RZ, 0x3c, !PT ;  /* 0x0000000607071212 */ /* 0x001fc800078e3cff */
[----:B------:R-:W-:-:S04]  /*e730*/  @P1 LOP3.LUT R6, R7, R6, RZ, 0x3c, !PT ;  /* 0x0000000607061212 */ /* 0x000fc800078e3cff */
[----:B------:R-:W-:-:S05]  /*e740*/  @P1 LOP3.LUT R7, R7, R6, RZ, 0x3c, !PT ;  /* 0x0000000607071212 */ /* 0x000fca00078e3cff */
[----:B------:R0:W4:Y:S02]  /*e750*/  @P1 LDG.E.U8 R234, desc[UR40][R6.64] ;  /* 0x0000002806ea1981 */ /* 0x000124000c1e1100 */
[----:B0-----:R-:W-:Y:S02]  /*e760*/  @P2 IMAD.MOV.U32 R6, RZ, RZ, R0 ;  /* 0x000000ffff062224 */ /* 0x001fe400078e0000 */
[----:B------:R-:W-:Y:S01]  /*e770*/  @P2 IMAD.MOV.U32 R7, RZ, RZ, R152 ;  /* 0x000000ffff072224 */ /* 0x000fe200078e0098 */
[----:B------:R-:W-:Y:S01]  /*e780*/  ISETP.GT.AND P0, PT, R180, 0x4c, PT ;  /* 0x0000004cb400780c */ /* 0x000fe20003f04270 */
[----:B------:R-:W2:Y:S04]  /*e790*/  LDL R152, [R1+0x5a8] ;  /* 0x0005a80001987983 */ /* 0x000ea80000100800 */
[----:B------:R0:W4:Y:S01]  /*e7a0*/  @P2 LDG.E.U8 R232, desc[UR40][R6.64] ;  /* 0x0000002806e82981 */ /* 0x000122000c1e1100 */
[----:B------:R-:W-:-:S02]  /*e7b0*/  PRMT R230, RZ, 0x7610, R230 ;  /* 0x00007610ffe67816 */ /* 0x000fc400000000e6 */
[----:B------:R-:W-:Y:S01]  /*e7c0*/  ISETP.GT.AND P1, PT, R180, 0x4d, PT ;  /* 0x0000004db400780c */ /* 0x000fe20003f24270 */
[----:B------:R-:W2:Y:S04]  /*e7d0*/  LDL R0, [R1+0x5ac] ;  /* 0x0005ac0001007983 */ /* 0x000ea80000100800 */
[----:B------:R-:W0:Y:S04]  /*e7e0*/  LDL R6, [R1+0x5c0] ;  /* 0x0005c00001067983 */ /* 0x000e280000100800 */
[----:B------:R-:W0:Y:S02]  /*e7f0*/  LDL R7, [R1+0x5c4] ;  /* 0x0005c40001077983 */ /* 0x000e240000100800 */
[----:B0-----:R-:W-:-:S04]  /*e800*/  @P0 LOP3.LUT R7, R7, R6, RZ, 0x3c, !PT ;  /* 0x0000000607070212 */ /* 0x001fc800078e3cff */
[----:B------:R-:W-:-:S04]  /*e810*/  @P0 LOP3.LUT R6, R7, R6, RZ, 0x3c, !PT ;  /* 0x0000000607060212 */ /* 0x000fc800078e3cff */
[----:B------:R-:W-:-:S05]  /*e820*/  @P0 LOP3.LUT R7, R7, R6, RZ, 0x3c, !PT ;  /* 0x0000000607070212 */ /* 0x000fca00078e3cff */
[----:B------:R3:W4:Y:S04]  /*e830*/  @P0 LDG.E.U8 R230, desc[UR40][R6.64] ;  /* 0x0000002806e60981 */ /* 0x000728000c1e1100 */
[----:B------:R-:W2:Y:S01]  /*e840*/  LDL R7, [R1+0x5b8] ;  /* 0x0005b80001077983 */ /* 0x000ea20000100800 */
[----:B------:R-:W-:Y:S01]  /*e850*/  PRMT R229, RZ, 0x7610, R229 ;  /* 0x00007610ffe57816 */ /* 0x000fe200000000e5 */
[----:B---3--:R-:W-:Y:S01]  /*e860*/  @P1 IMAD.MOV.U32 R6, RZ, RZ, R5 ;  /* 0x000000ffff061224 */ /* 0x008fe200078e0005 */
[C---:B------:R-:W-:Y:S01]  /*e870*/  ISETP.GT.AND P0, PT, R180.reuse, 0x4e, PT ;  /* 0x0000004eb400780c */ /* 0x040fe20003f04270 */
[----:B------:R-:W3:Y:S04]  /*e880*/  LDL R5, [R1+0x59c] ;  /* 0x00059c0001057983 */ /* 0x000ee80000100800 */
[----:B--2---:R0:W2:Y:S04]  /*e890*/  @P1 LDG.E.U8 R229, desc[UR40][R6.64] ;  /* 0x0000002806e51981 */ /* 0x0040a8000c1e1100 */
[----:B------:R-:W0:Y:S04]  /*e8a0*/  LDL R6, [R1+0x5b0] ;  /* 0x0005b00001067983 */ /* 0x000e280000100800 */
[----:B------:R-:W0:Y:S01]  /*e8b0*/  LDL R7, [R1+0x5b4] ;  /* 0x0005b40001077983 */ /* 0x000e220000100800 */
[----:B------:R-:W-:-:S02]  /*e8c0*/  ISETP.GT.AND P1, PT, R180, 0x4f, PT ;  /* 0x0000004fb400780c */ /* 0x000fc40003f24270 */
[----:B------:R-:W-:Y:S02]  /*e8d0*/  PRMT R227, RZ, 0x7610, R227 ;  /* 0x00007610ffe37816 */ /* 0x000fe400000000e3 */
        /* <DEDUP_REMOVED lines=11> */
[----:B------:R-:W-:Y:S01]  /*e990*/  PRMT R233, RZ, 0x7610, R233 ;  /* 0x00007610ffe97816 */ /* 0x000fe200000000e9 */
[----:B------:R-:W4:Y:S04]  /*e9a0*/  LDL R0, [R1+0x58c] ;  /* 0x00058c0001007983 */ /* 0x000f280000100800 */
[----:B------:R-:W0:Y:S04]  /*e9b0*/  LDL R6, [R1+0x5a0] ;  /* 0x0005a00001067983 */ /* 0x000e280000100800 */
[----:B------:R-:W0:Y:S01]  /*e9c0*/  LDL R7, [R1+0x5a4] ;  /* 0x0005a40001077983 */ /* 0x000e220000100800 */
[----:B------:R-:W-:-:S02]  /*e9d0*/  ISETP.GT.AND P1, PT, R180, 0x51, PT ;  /* 0x00000051b400780c */ /* 0x000fc40003f24270 */
[----:B0-----:R-:W-:-:S04]  /*e9e0*/  @P0 LOP3.LUT R7, R7, R6, RZ, 0x3c, !PT ;  /* 0x0000000607070212 */ /* 0x001fc800078e3cff */
[----:B------:R-:W-:-:S04]  /*e9f0*/  @P0 LOP3.LUT R6, R7, R6, RZ, 0x3c, !PT ;  /* 0x0000000607060212 */ /* 0x000fc800078e3cff */
[----:B------:R-:W-:-:S05]  /*ea00*/  @P0 LOP3.LUT R7, R7, R6, RZ, 0x3c, !PT ;  /* 0x0000000607070212 */ /* 0x000fca00078e3cff */
[----:B------:R3:W2:Y:S04]  /*ea10*/  @P0 LDG.E.U8 R251, desc[UR40][R6.64] ;  /* 0x0000002806fb0981 */ /* 0x0006a8000c1e1100 */
[----:B------:R-:W4:Y:S01]  /*ea20*/  LDL R7, [R1+0x598] ;  /* 0x0005980001077983 */ /* 0x000f220000100800 */
[----:B---3--:R-:W-:Y:S01]  /*ea30*/  @P1 IMAD.MOV.U32 R6, RZ, RZ, R5 ;  /* 0x000000ffff061224 */ /* 0x008fe200078e0005 */
[C---:B------:R-:W-:Y:S02]  /*ea40*/  ISETP.GT.AND P0, PT, R180.reuse, 0x52, PT ;  /* 0x00000052b400780c */ /* 0x040fe40003f04270 */
[----:B------:R-:W-:Y:S01]  /*ea50*/  PRMT R231, RZ, 0x7610, R231 ;  /* 0x00007610ffe77816 */ /* 0x000fe200000000e7 */
[----:B------:R-:W3:Y:S04]  /*ea60*/  LDL R5, [R1+0x57c] ;  /* 0x00057c0001057983 */ /* 0x000ee80000100800 */
[----:B----4-:R0:W4:Y:S04]  /*ea70*/  @P1 LDG.E.U8 R233, desc[UR40][R6.64] ;  /* 0x0000002806e91981 */ /* 0x010128000c1e1100 */
[----:B------:R-:W0:Y:S04]  /*ea80*/  LDL R6, [R1+0x590] ;  /* 0x0005900001067983 */ /* 0x000e280000100800 */
[----:B------:R-:W0:Y:S01]  /*ea90*/  LDL R7, [R1+0x594] ;  /* 0x0005940001077983 */ /* 0x000e220000100800 */
[----:B------:R-:W-:-:S02]  /*eaa0*/  ISETP.GT.AND P1, PT, R180, 0x53, PT ;  /* 0x00000053b400780c */ /* 0x000fc40003f24270 */
[----:B------:R-:W-:Y:S02]  /*eab0*/  PRMT R228, RZ, 0x7610, R228 ;  /* 0x00007610ffe47816 */ /* 0x000fe400000000e4 */
        /* <DEDUP_REMOVED lines=10> */
[----:B------:R-:W-:Y:S01]  /*eb60*/  PRMT R224, RZ, 0x7610, R224 ;  /* 0x00007610ffe07816 */ /* 0x000fe200000000e0 */
[----:B------:R-:W2:Y:S04]  /*eb70*/  LDL R0, [R1+0x56c] ;  /* 0x00056c0001007983 */ /* 0x000ea80000100800 */
[----:B------:R-:W0:Y:S04]  /*eb80*/  LDL R6, [R1+0x580] ;  /* 0x0005800001067983 */ /* 0x000e280000100800 */
[----:B------:R-:W0:Y:S01]  /*eb90*/  LDL R7, [R1+0x584] ;  /* 0x0005840001077983 */ /* 0x000e220000100800 */
[----:B------:R-:W-:-:S02]  /*eba0*/  ISETP.GT.AND P1, PT, R180, 0x55, PT ;  /* 0x00000055b400780c */ /* 0x000fc40003f24270 */
[----:B0-----:R-:W-:-:S04]  /*ebb0*/  @P0 LOP3.LUT R7, R7, R6, RZ, 0x3c, !PT ;  /* 0x0000000607070212 */ /* 0x001fc800078e3cff */
[----:B------:R-:W-:-:S04]  /*ebc0*/  @P0 LOP3.LUT R6, R7, R6, RZ, 0x3c, !PT ;  /* 0x0000000607060212 */ /* 0x000fc800078e3cff */
[----:B------:R-:W-:-:S05]  /*ebd0*/  @P0 LOP3.LUT R7, R7, R6, RZ, 0x3c, !PT ;  /* 0x0000000607070212 */ /* 0x000fca00078e3cff */
[----:B------:R3:W4:Y:S04]  /*ebe0*/  @P0 LDG.E.U8 R225, desc[UR40][R6.64] ;  /* 0x0000002806e10981 */ /* 0x000728000c1e1100 */
[----:B------:R-:W2:Y:S01]  /*ebf0*/  LDL R7, [R1+0x578] ;  /* 0x0005780001077983 */ /* 0x000ea20000100800 */
[----:B---3--:R-:W-:Y:S01]  /*ec00*/  @P1 IMAD.MOV.U32 R6, RZ, RZ, R5 ;  /* 0x000000ffff061224 */ /* 0x008fe200078e0005 */
[C---:B------:R-:W-:Y:S02]  /*ec10*/  ISETP.GT.AND P0, PT, R180.reuse, 0x56, PT ;  /* 0x00000056b400780c */ /* 0x040fe40003f04270 */
[----:B------:R-:W-:Y:S01]  /*ec20*/  PRMT R223, RZ, 0x7610, R223 ;  /* 0x00007610ffdf7816 */ /* 0x000fe200000000df */
[----:B------:R-:W3:Y:S04]  /*ec30*/  LDL R5, [R1+0x55c] ;  /* 0x00055c0001057983 */ /* 0x000ee80000100800 */
[----:B--2---:R0:W2:Y:S04]  /*ec40*/  @P1 LDG.E.U8 R224, desc[UR40][R6.64] ;  /* 0x0000002806e01981 */ /* 0x0040a8000c1e1100 */
[----:B------:R-:W0:Y:S04]  /*ec50*/  LDL R6, [R1+0x570] ;  /* 0x0005700001067983 */ /* 0x000e280000100800 */
[----:B------:R-:W0:Y:S01]  /*ec60*/  LDL R7, [R1+0x574] ;  /* 0x0005740001077983 */ /* 0x000e220000100800 */
[----:B------:R-:W-:-:S02]  /*ec70*/  ISETP.GT.AND P1, PT, R180, 0x57, PT ;  /* 0x00000057b400780c */ /* 0x000fc40003f24270 */
        /* <DEDUP_REMOVED lines=68> */
[----:B------:R-:W-:-:S03]  /*f0c0*/  PRMT R163, RZ, 0x7610, R163 ;  /* 0x00007610ffa37816 */ /* 0x000fc600000000a3 */
[----:B------:R-:W4:Y:S04]  /*f0d0*/  LDL R0, [R1+0x50c] ;  /* 0x00050c0001007983 */ /* 0x000f280000100800 */
[----:B------:R-:W0:Y:S04]  /*f0e0*/  LDL R6, [R1+0x520] ;  /* 0x0005200001067983 */ /* 0x000e280000100800 */
[----:B------:R-:W0:Y:S02]  /*f0f0*/  LDL R7, [R1+0x524] ;  /* 0x0005240001077983 */ /* 0x000e240000100800 */
[----:B0-----:R-:W-:-:S04]  /*f100*/  @P0 LOP3.LUT R7, R7, R6, RZ, 0x3c, !PT ;  /* 0x0000000607070212 */ /* 0x001fc800078e3cff */
[----:B------:R-:W-:-:S04]  /*f110*/  @P0 LOP3.LUT R6, R7, R6, RZ, 0x3c, !PT ;  /* 0x0000000607060212 */ /* 0x000fc800078e3cff */
[----:B------:R-:W-:-:S05]  /*f120*/  @P0 LOP3.LUT R7, R7, R6, RZ, 0x3c, !PT ;  /* 0x0000000607070212 */ /* 0x000fca00078e3cff */
[----:B------:R-:W3:Y:S01]  /*f130*/  @P0 LDG.E.U8 R163, desc[UR40][R6.64] ;  /* 0x0000002806a30981 */ /* 0x000ee2000c1e1100 */
[C---:B------:R-:W-:Y:S02]  /*f140*/  ISETP.GT.AND P1, PT, R180.reuse, 0x61, PT ;  /* 0x00000061b400780c */ /* 0x040fe40003f24270 */
[----:B------:R-:W-:Y:S01]  /*f150*/  PRMT R221, RZ, 0x7610, R221 ;  /* 0x00007610ffdd7816 */ /* 0x000fe200000000dd */
[----:B---3--:R0:W-:Y:S04]  /*f160*/  STL [R1+0x10], R163 ;  /* 0x000010a301007387 */ /* 0x0081e80000100800 */
[----:B0-----:R-:W3:Y:S04]  /*f170*/  LDL.LU R163, [R1+0x8d0] ;  /* 0x0008d00001a37983 */ /* 0x001ee80000300800 */
[----:B------:R-:W2:Y:S02]  /*f180*/  LDL R7, [R1+0x518] ;  /* 0x0005180001077983 */ /* 0x000ea40000100800 */
[----:B------:R-:W-:Y:S01]  /*f190*/  @P1 IMAD.MOV.U32 R6, RZ, RZ, R5 ;  /* 0x000000ffff061224 */ /* 0x000fe200078e0005 */
[----:B------:R-:W-:-:S02]  /*f1a0*/  ISETP.GT.AND P0, PT, R180, 0x62, PT ;  /* 0x00000062b400780c */ /* 0x000fc40003f04270 */
        /* <DEDUP_REMOVED lines=11> */
[----:B----4-:R-:W-:Y:S02]  /*f260*/  @P1 IMAD.MOV.U32 R6, RZ, RZ, R0 ;  /* 0x000000ffff061224 */ /* 0x010fe400078e0000 */
        /* <DEDUP_REMOVED lines=99> */
[----:B------:R-:W-:Y:S02]  /*f8a0*/  ISETP.GT.AND P1, PT, R180, 0x71, PT ;  /* 0x00000071b400780c */ /* 0x000fe40003f24270 */
[----:B------:R-:W-:Y:S01]  /*f8b0*/  PRMT R169, RZ, 0x7610, R169 ;  /* 0x00007610ffa97816 */ /* 0x000fe200000000a9 */
[----:B---3--:R0:W-:Y:S04]  /*f8c0*/  STL [R1+0x18], R168 ;  /* 0x000018a801007387 */ /* 0x0081e80000100800 */
[----:B0-----:R-:W3:Y:S04]  /*f8d0*/  LDL.LU R168, [R1+0x8cc] ;  /* 0x0008cc0001a87983 */ /* 0x001ee80000300800 */
[----:B------:R-:W2:Y:S02]  /*f8e0*/  LDL R7, [R1+0x498] ;  /* 0x0004980001077983 */ /* 0x000ea40000100800 */
[----:B------:R-:W-:-:S02]  /*f8f0*/  @P1 IMAD.MOV.U32 R6, RZ, RZ, R5 ;  /* 0x000000ffff061224 */ /* 0x000fc400078e0005 */
[----:B------:R-:W3:Y:S04]  /*f900*/  LDL R5, [R1+0x47c] ;  /* 0x00047c0001057983 */ /* 0x000ee80000100800 */
[----:B--2---:R-:W2:Y:S01]  /*f910*/  @P1 LDG.E.U8 R169, desc[UR40][R6.64] ;  /* 0x0000002806a91981 */ /* 0x004ea2000c1e1100 */
[----:B------:R-:W-:-:S03]  /*f920*/  ISETP.GT.AND P0, PT, R180, 0x72, PT ;  /* 0x00000072b400780c */ /* 0x000fc60003f04270 */
[----:B--2---:R0:W-:Y:S04]  /*f930*/  STL [R1+0x14], R169 ;  /* 0x000014a901007387 */ /* 0x0041e80000100800 */
[----:B0-----:R-:W2:Y:S04]  /*f940*/  LDL.LU R169, [R1+0x8c8] ;  /* 0x0008c80001a97983 */ /* 0x001ea80000300800 */
[----:B------:R-:W4:Y:S04]  /*f950*/  LDL R6, [R1+0x490] ;  /* 0x0004900001067983 */ /* 0x000f280000100800 */
[----:B------:R-:W4:Y:S01]  /*f960*/  LDL R7, [R1+0x494] ;  /* 0x0004940001077983 */ /* 0x000f220000100800 */
[----:B------:R-:W-:-:S02]  /*f970*/  PRMT R153, RZ, 0x7610, R153 ;  /* 0x00007610ff997816 */ /* 0x000fc40000000099 */
[----:B----4-:R-:W-:-:S04]  /*f980*/  @P0 LOP3.LUT R7, R7, R6, RZ, 0x3c, !PT ;  /* 0x0000000607070212 */ /* 0x010fc800078e3cff */
[----:B------:R-:W-:-:S04]  /*f990*/  @P0 LOP3.LUT R6, R7, R6, RZ, 0x3c, !PT ;  /* 0x0000000607060212 */ /* 0x000fc800078e3cff */
[----:B------:R-:W-:-:S05]  /*f9a0*/  @P0 LOP3.LUT R7, R7, R6, RZ, 0x3c, !PT ;  /* 0x0000000607070212 */ /* 0x000fca00078e3cff */
[----:B------:R0:W4:Y:S01]  /*f9b0*/  @P0 LDG.E.U8 R153, desc[UR40][R6.64] ;  /* 0x0000002806990981 */ /* 0x000122000c1e1100 */
[----:B------:R-:W-:Y:S02]  /*f9c0*/  ISETP.GT.AND P1, PT, R180, 0x73, PT ;  /* 0x00000073b400780c */ /* 0x000fe40003f24270 */
[----:B0-----:R-:W-:Y:S01]  /*f9d0*/  PRMT R6, RZ, 0x7610, R6 ;  /* 0x00007610ff067816 */ /* 0x001fe20000000006 */
[----:B----4-:R0:W-:Y:S10]  /*f9e0*/  STL [R1+0xc], R153 ;  /* 0x00000c9901007387 */ /* 0x0101f40000100800 */
[----:B0-----:R-:W-:-:S02]  /*f9f0*/  @P1 IMAD.MOV.U32 R153, RZ, RZ, R152 ;  /* 0x000000ffff991224 */ /* 0x001fc400078e0098 */
[----:B------:R-:W-:Y:S01]  /*fa00*/  @P1 IMAD.MOV.U32 R152, RZ, RZ, R0 ;  /* 0x000000ffff981224 */ /* 0x000fe200078e0000 */
[----:B------:R-:W-:Y:S01]  /*fa10*/  ISETP.GT.AND P0, PT, R180, 0x74, PT ;  /* 0x00000074b400780c */ /* 0x000fe20003f04270 */
[----:B------:R-:W4:Y:S04]  /*fa20*/  LDL R0, [R1+0x46c] ;  /* 0x00046c0001007983 */ /* 0x000f280000100800 */
[----:B------:R0:W2:Y:S04]  /*fa30*/  @P1 LDG.E.U8 R6, desc[UR40][R152.64] ;  /* 0x0000002898061981 */ /* 0x0000a8000c1e1100 */
[----:B------:R-:W0:Y:S04]  /*fa40*/  LDL R152, [R1+0x480] ;  /* 0x0004800001987983 */ /* 0x000e280000100800 */
[----:B------:R-:W0:Y:S01]  /*fa50*/  LDL R153, [R1+0x484] ;  /* 0x0004840001997983 */ /* 0x000e220000100800 */
[----:B------:R-:W-:-:S02]  /*fa60*/  PRMT R7, RZ, 0x7610, R7 ;  /* 0x00007610ff077816 */ /* 0x000fc40000000007 */
[----:B------:R-:W-:Y:S02]  /*fa70*/  ISETP.GT.AND P1, PT, R180, 0x75, PT ;  /* 0x00000075b400780c */ /* 0x000fe40003f24270 */
        /* <DEDUP_REMOVED lines=39> */
[----:B------:R-:W4:Y:S01]  /*fcf0*/  LDL R153, [R1+0x450] ;  /* 0x0004500001997983 */ /* 0x000f220000100800 */
[----:B------:R-:W-:Y:S02]  /*fd00*/  ISETP.GT.AND P0, PT, R180, 0x7a, PT ;  /* 0x0000007ab400780c */ /* 0x000fe40003f04270 */
[----:B------:R-:W-:-:S11]  /*fd10*/  PRMT R169, RZ, 0x7610, R169 ;  /* 0x00007610ffa97816 */ /* 0x000fd600000000a9 */
[----:B---3--:R-:W-:-:S05]  /*fd20*/  @P0 IMAD.MOV.U32 R152, RZ, RZ, R5 ;  /* 0x000000ffff980224 */ /* 0x008fca00078e0005 */
[----:B----4-:R0:W3:Y:S04]  /*fd30*/  @P0 LDG.E.U8 R169, desc[UR40][R152.64] ;  /* 0x0000002898a90981 */ /* 0x0100e8000c1e1100 */
[----:B------:R-:W4:Y:S01]  /*fd40*/  LDL R153, [R1+0x448] ;  /* 0x0004480001997983 */ /* 0x000f220000100800 */
[----:B------:R-:W-:Y:S02]  /*fd50*/  ISETP.GT.AND P0, PT, R180, 0x7b, PT ;  /* 0x0000007bb400780c */ /* 0x000fe40003f04270 */
[----:B------:R-:W-:Y:S02]  /*fd60*/  LOP3.LUT R207, R207, 0xffff, RZ, 0xc0, !PT ;  /* 0x0000ffffcfcf7812 */ /* 0x000fe400078ec0ff */
[----:B------:R-:W-:-:S04]  /*fd70*/  LOP3.LUT R170, R170, 0xffff, RZ, 0xc0, !PT ;  /* 0x0000ffffaaaa7812 */ /* 0x000fc800078ec0ff */
[--C-:B------:R-:W-:Y:S02]  /*fd80*/  PRMT R5, R207, 0x3340, R170.reuse ;  /* 0x00003340cf057816 */ /* 0x100fe400000000aa */
[----:B------:R-:W-:-:S03]  /*fd90*/  PRMT R170, RZ, 0x7610, R170 ;  /* 0x00007610ffaa7816 */ /* 0x000fc600000000aa */
[----:B0-----:R-:W-:Y:S01]  /*fda0*/  @P0 IMAD.MOV.U32 R152, RZ, RZ, R0 ;  /* 0x000000ffff980224 */ /* 0x001fe200078e0000 */
[----:B------:R-:W-:Y:S01]  /*fdb0*/  LOP3.LUT R206, R206, 0xffff, RZ, 0xc0, !PT ;  /* 0x0000ffffcece7812 */ /* 0x000fe200078ec0ff */
[----:B------:R-:W2:Y:S04]  /*fdc0*/  LDL R0, [R1+0x434] ;  /* 0x0004340001007983 */ /* 0x000ea80000100800 */
[----:B----4-:R0:W4:Y:S04]  /*fdd0*/  @P0 LDG.E.U8 R170, desc[UR40][R152.64] ;  /* 0x0000002898aa0981 */ /* 0x010128000c1e1100 */
[----:B------:R-:W0:Y:S04]  /*fde0*/  LDL R152, [R1+0x440] ;  /* 0x0004400001987983 */ /* 0x000e280000100800 */
[----:B------:R-:W0:Y:S01]  /*fdf0*/  LDL R153, [R1+0x444] ;  /* 0x0004440001997983 */ /* 0x000e220000100800 */
[----:B------:R-:W-:-:S02]  /*fe00*/  ISETP.GT.AND P0, PT, R180, 0x7c, PT ;  /* 0x0000007cb400780c */ /* 0x000fc40003f04270 */
[----:B------:R-:W-:-:S04]  /*fe10*/  LOP3.LUT R171, R171, 0xffff, RZ, 0xc0, !PT ;  /* 0x0000ffffabab7812 */ /* 0x000fc800078ec0ff */
[--C-:B------:R-:W-:Y:S02]  /*fe20*/  PRMT R207, R206, 0x3340, R171.reuse ;  /* 0x00003340cecf7816 */ /* 0x100fe400000000ab */
[----:B------:R-:W-:-:S05]  /*fe30*/  PRMT R171, RZ, 0x7610, R171 ;  /* 0x00007610ffab7816 */ /* 0x000fca00000000ab */
[----:B0-----:R-:W-:-:S04]  /*fe40*/  @P0 LOP3.LUT R153, R153, R152, RZ, 0x3c, !PT ;  /* 0x0000009899990212 */ /* 0x001fc800078e3cff */
[----:B------:R-:W-:-:S04]  /*fe50*/  @P0 LOP3.LUT R152, R153, R152, RZ, 0x3c, !PT ;  /* 0x0000009899980212 */ /* 0x000fc800078e3cff */
[----:B------:R-:W-:-:S05]  /*fe60*/  @P0 LOP3.LUT R153, R153, R152, RZ, 0x3c, !PT ;  /* 0x0000009899990212 */ /* 0x000fca00078e3cff */
[----:B------:R0:W4:Y:S04]  /*fe70*/  @P0 LDG.E.U8 R171, desc[UR40][R152.64] ;  /* 0x0000002898ab0981 */ /* 0x000128000c1e1100 */
[----:B------:R-:W0:Y:S04]  /*fe80*/  LDL R152, [R1+0x438] ;  /* 0x0004380001987983 */ /* 0x000e280000100800 */
[----:B------:R-:W0:Y:S01]  /*fe90*/  LDL R153, [R1+0x43c] ;  /* 0x00043c0001997983 */ /* 0x000e220000100800 */
[----:B------:R-:W-:Y:S02]  /*fea0*/  ISETP.GT.AND P0, PT, R180, 0x7d, PT ;  /* 0x0000007db400780c */ /* 0x000fe40003f04270 */
[----:B------:R-:W-:-:S02]  /*feb0*/  LOP3.LUT R172, R172, 0xffff, RZ, 0xc0, !PT ;  /* 0x0000ffffacac7812 */ /* 0x000fc400078ec0ff */
[----:B------:R-:W-:-:S04]  /*fec0*/  LOP3.LUT R205, R205, 0xffff, RZ, 0xc0, !PT ;  /* 0x0000ffffcdcd7812 */ /* 0x000fc800078ec0ff */
[----:B------:R-:W-:Y:S02]  /*fed0*/  PRMT R206, R172, 0x3340, R205 ;  /* 0x00003340acce7816 */ /* 0x000fe400000000cd */
[----:B------:R-:W-:Y:S02]  /*fee0*/  PRMT R172, RZ, 0x7610, R172 ;  /* 0x00007610ffac7816 */ /* 0x000fe400000000ac */
[----:B------:R-:W-:Y:S02]  /*fef0*/  LOP3.LUT R204, R204, 0xffff, RZ, 0xc0, !PT ;  /* 0x0000ffffcccc7812 */ /* 0x000fe400078ec0ff */
[----:B------:R-:W-:Y:S02]  /*ff00*/  LOP3.LUT R203, R203, 0xffff, RZ, 0xc0, !PT ;  /* 0x0000ffffcbcb7812 */ /* 0x000fe400078ec0ff */
[----:B------:R-:W-:Y:S02]  /*ff10*/  LOP3.LUT R154, R154, 0xffff, RZ, 0xc0, !PT ;  /* 0x0000ffff9a9a7812 */ /* 0x000fe400078ec0ff */
[----:B------:R-:W-:-:S02]  /*ff20*/  LOP3.LUT R155, R155, 0xffff, RZ, 0xc0, !PT ;  /* 0x0000ffff9b9b7812 */ /* 0x000fc400078ec0ff */
[----:B------:R-:W-:Y:S02]  /*ff30*/  LOP3.LUT R192, R192, 0xffff, RZ, 0xc0, !PT ;  /* 0x0000ffffc0c07812 */ /* 0x000fe400078ec0ff */
[----:B------:R-:W-:Y:S02]  /*ff40*/  LOP3.LUT R193, R193, 0xffff, RZ, 0xc0, !PT ;  /* 0x0000ffffc1c17812 */ /* 0x000fe400078ec0ff */
[----:B------:R-:W-:Y:S02]  /*ff50*/  PRMT R205, R204, 0x3340, R203 ;  /* 0x00003340cccd7816 */ /* 0x000fe400000000cb */
[----:B------:R-:W-:Y:S02]  /*ff60*/  PRMT R204, R154, 0x3340, R155 ;  /* 0x000033409acc7816 */ /* 0x000fe4000000009b */
[----:B------:R-:W-:Y:S02]  /*ff70*/  PRMT R154, R192, 0x3340, R193 ;  /* 0x00003340c09a7816 */ /* 0x000fe400000000c1 */
[----:B------:R-:W3:Y:S04]  /*ff80*/  LDL R192, [R1+0x428] ;  /* 0x0004280001c07983 */ /* 0x000ee80000100800 */
[----:B------:R-:W3:Y:S01]  /*ff90*/  LDL R193, [R1+0x42c] ;  /* 0x00042c0001c17983 */ /* 0x000ee20000100800 */
[----:B0-----:R-:W-:-:S04]  /*ffa0*/  @P0 LOP3.LUT R153, R153, R152, RZ, 0x3c, !PT ;  /* 0x0000009899990212 */ /* 0x001fc800078e3cff */
[----:B------:R-:W-:-:S04]  /*ffb0*/  @P0 LOP3.LUT R152, R153, R152, RZ, 0x3c, !PT ;  /* 0x0000009899980212 */ /* 0x000fc800078e3cff */
[----:B------:R-:W-:-:S05]  /*ffc0*/  @P0 LOP3.LUT R153, R153, R152, RZ, 0x3c, !PT ;  /* 0x0000009899990212 */ /* 0x000fca00078e3cff */
[----:B------:R2:W4:Y:S04]  /*ffd0*/  @P0 LDG.E.U8 R172, desc[UR40][R152.64] ;  /* 0x0000002898ac0981 */ /* 0x000528000c1e1100 */
[----:B------:R-:W3:Y:S01]  /*ffe0*/  LDL R153, [R1+0x430] ;  /* 0x0004300001997983 */ /* 0x000ee20000100800 */
[----:B------:R-:W-:-:S13]  /*fff0*/  ISETP.GT.AND P0, PT, R180, 0x7e, PT ;  /* 0x0000007eb400780c */ /* 0x000fda0003f04270 */
[----:B--2---:R-:W-:Y:S02]  /*10000*/  @P0 IMAD.MOV.U32 R152, RZ, RZ, R0 ;  /* 0x000000ffff980224 */ /* 0x004fe400078e0000 */
[----:B------:R-:W2:Y:S01]  /*10010*/  LDL R0, [R1+0x854] ;  /* 0x0008540001007983 */ /* 0x000ea20000100800 */
[----:B------:R-:W-:Y:S02]  /*10020*/  PRMT R203, RZ, 0x7610, R203 ;  /* 0x00007610ffcb7816 */ /* 0x000fe400000000cb */
[----:B------:R-:W-:Y:S02]  /*10030*/  LOP3.LUT R199, R199, 0xffff, RZ, 0xc0, !PT ;  /* 0x0000ffffc7c77812 */ /* 0x000fe400078ec0ff */
[----:B------:R-:W-:Y:S02]  /*10040*/  LOP3.LUT R200, R200, 0xffff, RZ, 0xc0, !PT ;  /* 0x0000ffffc8c87812 */ /* 0x000fe400078ec0ff */
[----:B------:R-:W-:Y:S02]  /*10050*/  LOP3.LUT R201, R201, 0xffff, RZ, 0xc0, !PT ;  /* 0x0000ffffc9c97812 */ /* 0x000fe400078ec0ff */
[----:B------:R-:W-:-:S02]  /*10060*/  LOP3.LUT R202, R202, 0xffff, RZ, 0xc0, !PT ;  /* 0x0000ffffcaca7812 */ /* 0x000fc400078ec0ff */
[----:B------:R-:W-:Y:S02]  /*10070*/  PRMT R199, R199, 0x3340, R200 ;  /* 0x00003340c7c77816 */ /* 0x000fe400000000c8 */
[----:B------:R-:W-:-:S04]  /*10080*/  PRMT R155, R201, 0x3340, R202 ;  /* 0x00003340c99b7816 */ /* 0x000fc800000000ca */
[----:B------:R-:W-:Y:S02]  /*10090*/  PRMT R155, R199, 0x5410, R155 ;  /* 0x00005410c79b7816 */ /* 0x000fe4000000009b */
[----:B------:R-:W-:Y:S02]  /*100a0*/  PRMT R199, RZ, 0x7610, R199 ;  /* 0x00007610ffc77816 */ /* 0x000fe400000000c7 */
[----:B------:R-:W-:Y:S01]  /*100b0*/  PRMT R154, R204, 0x5410, R154 ;  /* 0x00005410cc9a7816 */ /* 0x000fe2000000009a */
[----:B---3--:R0:W3:Y:S01]  /*100c0*/  @P0 LDG.E.U8 R203, desc[UR40][R152.64] ;  /* 0x0000002898cb0981 */ /* 0x0080e2000c1e1100 */
[----:B------:R-:W-:-:S13]  /*100d0*/  ISETP.GT.AND P0, PT, R180, 0x7f, PT ;  /* 0x0000007fb400780c */ /* 0x000fda0003f04270 */
[----:B------:R-:W-:-:S04]  /*100e0*/  @P0 LOP3.LUT R193, R193, R192, RZ, 0x3c, !PT ;  /* 0x000000c0c1c10212 */ /* 0x000fc800078e3cff */
[----:B------:R-:W-:-:S04]  /*100f0*/  @P0 LOP3.LUT R192, R193, R192, RZ, 0x3c, !PT ;  /* 0x000000c0c1c00212 */ /* 0x000fc800078e3cff */
[----:B------:R-:W-:-:S05]  /*10100*/  @P0 LOP3.LUT R193, R193, R192, RZ, 0x3c, !PT ;  /* 0x000000c0c1c10212 */ /* 0x000fca00078e3cff */
[----:B------:R-:W3:Y:S01]  /*10110*/  @P0 LDG.E.U8 R199, desc[UR40][R192.64] ;  /* 0x00000028c0c70981 */ /* 0x000ee2000c1e1100 */
[----:B0-----:R-:W-:Y:S02]  /*10120*/  PRMT R152, R5, 0x5410, R207 ;  /* 0x0000541005987816 */ /* 0x001fe400000000cf */
[----:B------:R-:W-:Y:S01]  /*10130*/  PRMT R153, R206, 0x5410, R205 ;  /* 0x00005410ce997816 */ /* 0x000fe200000000cd */
[----:B------:R-:W-:Y:S06]  /*10140*/  BAR.SYNC.DEFER_BLOCKING 0x0 ;  /* 0x0000000000007b1d */ /* 0x000fec0000010000 */
[----:B------:R-:W4:Y:S04]  /*10150*/  LDL.LU R5, [R1+0x8c4] ;  /* 0x0008c40001057983 */ /* 0x000f280000300800 */
[----:B--2---:R0:W-:Y:S04]  /*10160*/  STS.128 [R0+UR8], R152 ;  /* 0x0000009800007988 */ /* 0x0041e80008000c08 */
[----:B0-----:R-:W2:Y:S01]  /*10170*/  LDL R0, [R1+0x878] ;  /* 0x0008780001007983 */ /* 0x001ea20000100800 */
[----:B------:R-:W-:-:S02]  /*10180*/  LOP3.LUT R184, R184, 0xffff, RZ, 0xc0, !PT ;  /* 0x0000ffffb8b87812 */ /* 0x000fc400078ec0ff */
[----:B------:R-:W-:-:S04]  /*10190*/  LOP3.LUT R183, R183, 0xffff, RZ, 0xc0, !PT ;  /* 0x0000ffffb7b77812 */ /* 0x000fc800078ec0ff */
[----:B------:R-:W-:Y:S02]  /*101a0*/  PRMT R152, R183, 0x3340, R184 ;  /* 0x00003340b7987816 */ /* 0x000fe400000000b8 */
[----:B------:R-:W0:Y:S01]  /*101b0*/  S2R R184, SR_TID.X ;  /* 0x0000000000b87919 */ /* 0x000e220000002100 */
[----:B------:R-:W-:Y:S02]  /*101c0*/  LOP3.LUT R181, R181, 0xffff, RZ, 0xc0, !PT ;  /* 0x0000ffffb5b57812 */ /* 0x000fe400078ec0ff */
[----:B------:R-:W-:Y:S02]  /*101d0*/  LOP3.LUT R182, R182, 0xffff, RZ, 0xc0, !PT ;  /* 0x0000ffffb6b67812 */ /* 0x000fe400078ec0ff */
[----:B------:R-:W-:Y:S02]  /*101e0*/  LOP3.LUT R185, R185, 0xffff, RZ, 0xc0, !PT ;  /* 0x0000ffffb9b97812 */ /* 0x000fe400078ec0ff */
[----:B------:R-:W-:Y:S02]  /*101f0*/  LOP3.LUT R186, R186, 0xffff, RZ, 0xc0, !PT ;  /* 0x0000ffffbaba7812 */ /* 0x000fe400078ec0ff */
[----:B------:R-:W-:-:S02]  /*10200*/  LOP3.LUT R187, R187, 0xffff, RZ, 0xc0, !PT ;  /* 0x0000ffffbbbb7812 */ /* 0x000fc400078ec0ff */
[----:B------:R-:W-:Y:S02]  /*10210*/  LOP3.LUT R188, R188, 0xffff, RZ, 0xc0, !PT ;  /* 0x0000ffffbcbc7812 */ /* 0x000fe400078ec0ff */
        /* <DEDUP_REMOVED lines=8> */
[----:B------:R-:W-:Y:S02]  /*102a0*/  PRMT R181, R181, 0x3340, R182 ;  /* 0x00003340b5b57816 */ /* 0x000fe400000000b6 */
[----:B------:R-:W-:Y:S02]  /*102b0*/  PRMT R185, R185, 0x3340, R186 ;  /* 0x00003340b9b97816 */ /* 0x000fe400000000ba */
[----:B------:R-:W-:-:S02]  /*102c0*/  PRMT R153, R187, 0x3340, R188 ;  /* 0x00003340bb997816 */ /* 0x000fc400000000bc */
[----:B------:R-:W-:Y:S02]  /*102d0*/  PRMT R189, R189, 0x3340, R190 ;  /* 0x00003340bdbd7816 */ /* 0x000fe400000000be */
[----:B------:R-:W-:Y:S02]  /*102e0*/  PRMT R154, R191, 0x3340, R194 ;  /* 0x00003340bf9a7816 */ /* 0x000fe400000000c2 */
[----:B------:R-:W-:Y:S02]  /*102f0*/  PRMT R195, R195, 0x3340, R196 ;  /* 0x00003340c3c37816 */ /* 0x000fe400000000c4 */
[----:B------:R-:W-:Y:S02]  /*10300*/  PRMT R155, R197, 0x3340, R198 ;  /* 0x00003340c59b7816 */ /* 0x000fe400000000c6 */
[----:B------:R-:W-:Y:S02]  /*10310*/  PRMT R152, R181, 0x5410, R152 ;  /* 0x00005410b5987816 */ /* 0x000fe40000000098 */
[----:B------:R-:W-:-:S02]  /*10320*/  PRMT R153, R185, 0x5410, R153 ;  /* 0x00005410b9997816 */ /* 0x000fc40000000099 */
[----:B------:R-:W-:Y:S02]  /*10330*/  PRMT R154, R189, 0x5410, R154 ;  /* 0x00005410bd9a7816 */ /* 0x000fe4000000009a */
[----:B------:R-:W-:Y:S02]  /*10340*/  PRMT R155, R195, 0x5410, R155 ;  /* 0x00005410c39b7816 */ /* 0x000fe4000000009b */
[----:B------:R-:W-:Y:S02]  /*10350*/  LOP3.LUT R176, R176, 0xffff, RZ, 0xc0, !PT ;  /* 0x0000ffffb0b07812 */ /* 0x000fe400078ec0ff */
[----:B------:R-:W-:Y:S02]  /*10360*/  LOP3.LUT R177, R177, 0xffff, RZ, 0xc0, !PT ;  /* 0x0000ffffb1b17812 */ /* 0x000fe400078ec0ff */
[----:B------:R-:W-:Y:S02]  /*10370*/  LOP3.LUT R157, R157, 0xffff, RZ, 0xc0, !PT ;  /* 0x0000ffff9d9d7812 */ /* 0x000fe400078ec0ff */
[----:B------:R-:W-:-:S02]  /*10380*/  LOP3.LUT R165, R165, 0xffff, RZ, 0xc0, !PT ;  /* 0x0000ffffa5a57812 */ /* 0x000fc400078ec0ff */
[----:B------:R-:W-:Y:S02]  /*10390*/  PRMT R157, R157, 0x3340, R176 ;  /* 0x000033409d9d7816 */ /* 0x000fe400000000b0 */
[----:B------:R-:W-:Y:S02]  /*103a0*/  LOP3.LUT R179, R179, 0xffff, RZ, 0xc0, !PT ;  /* 0x0000ffffb3b37812 */ /* 0x000fe400078ec0ff */
[----:B0-----:R-:W-:Y:S02]  /*103b0*/  LOP3.LUT R184, R184, 0x7f, RZ, 0xc0, !PT ;  /* 0x0000007fb8b87812 */ /* 0x001fe400078ec0ff */
[----:B------:R-:W-:Y:S02]  /*103c0*/  LOP3.LUT R178, R178, 0xffff, RZ, 0xc0, !PT ;  /* 0x0000ffffb2b27812 */ /* 0x000fe400078ec0ff */
[----:B------:R-:W-:Y:S02]  /*103d0*/  ISETP.GE.AND P0, PT, R184, R180, PT ;  /* 0x000000b4b800720c */ /* 0x000fe40003f06270 */
[----:B------:R-:W-:Y:S01]  /*103e0*/  PRMT R178, R179, 0x3340, R178 ;  /* 0x00003340b3b27816 */ /* 0x000fe200000000b2 */
[----:B--2---:R0:W-:Y:S04]  /*103f0*/  STS.128 [R0+UR8], R152 ;  /* 0x0000009800007988 */ /* 0x0041e80008000c08 */
[----:B0-----:R-:W2:Y:S01]  /*10400*/  LDL.LU R0, [R1+0x3c] ;  /* 0x00003c0001007983 */ /* 0x001ea20000300800 */
[----:B------:R-:W-:-:S03]  /*10410*/  PRMT R152, R165, 0x3340, R177 ;  /* 0x00003340a5987816 */ /* 0x000fc600000000b1 */
[----:B------:R-:W3:Y:S04]  /*10420*/  LDL R176, [R1+0x874] ;  /* 0x0008740001b07983 */ /* 0x000ee80000100800 */
[----:B------:R-:W2:Y:S04]  /*10430*/  LDL R177, [R1+0x40] ;  /* 0x0000400001b17983 */ /* 0x000ea80000100800 */
        /* <DEDUP_REMOVED lines=9> */
[----:B------:R-:W2:Y:S01]  /*104d0*/  LDL R181, [R1+0x338] ;  /* 0x0003380001b57983 */ /* 0x000ea20000100800 */
        /* <DEDUP_REMOVED lines=19> */
[----:B----4-:R-:W-:Y:S02]  /*10610*/  PRMT R5, RZ, 0x7610, R5 ;  /* 0x00007610ff057816 */ /* 0x010fe40000000005 */
[----:B------:R-:W-:Y:S02]  /*10620*/  PRMT R175, RZ, 0x7610, R175 ;  /* 0x00007610ffaf7816 */ /* 0x000fe400000000af */
[----:B------:R-:W-:Y:S02]  /*10630*/  PRMT R174, RZ, 0x7610, R174 ;  /* 0x00007610ffae7816 */ /* 0x000fe400000000ae */
[----:B------:R-:W-:Y:S02]  /*10640*/  PRMT R173, RZ, 0x7610, R173 ;  /* 0x00007610ffad7816 */ /* 0x000fe400000000ad */
[----:B------:R-:W-:Y:S01]  /*10650*/  PRMT R23, RZ, 0x7610, R23 ;  /* 0x00007610ff177816 */ /* 0x000fe20000000017 */
[----:B---3--:R2:W-:Y:S02]  /*10660*/  STS.128 [R176+UR8], R152 ;  /* 0x00000098b0007988 */ /* 0x0085e40008000c08 */
[----:B--2---:R-:W-:-:S02]  /*10670*/  @!P0 IMAD.MOV.U32 R152, RZ, RZ, R177 ;  /* 0x000000ffff988224 */ /* 0x004fc400078e00b1 */
[----:B------:R-:W-:-:S05]  /*10680*/  @!P0 IMAD.MOV.U32 R153, RZ, RZ, R0 ;  /* 0x000000ffff998224 */ /* 0x000fca00078e0000 */
[----:B------:R0:W2:Y:S02]  /*10690*/  @!P0 LDG.E.U8 R5, desc[UR40][R152.64] ;  /* 0x0000002898058981 */ /* 0x0000a4000c1e1100 */
[----:B0-----:R-:W-:Y:S02]  /*106a0*/  @!P0 IMAD.MOV.U32 R152, RZ, RZ, R180 ;  /* 0x000000ffff988224 */ /* 0x001fe400078e00b4 */
[----:B------:R-:W-:-:S05]  /*106b0*/  @!P0 IMAD.MOV.U32 R153, RZ, RZ, R179 ;  /* 0x000000ffff998224 */ /* 0x000fca00078e00b3 */
[----:B------:R0:W3:Y:S02]  /*106c0*/  @!P0 LDG.E.U8 R175, desc[UR40][R152.64] ;  /* 0x0000002898af8981 */ /* 0x0000e4000c1e1100 */
[----:B0-----:R-:W-:Y:S02]  /*106d0*/  @!P0 IMAD.MOV.U32 R152, RZ, RZ, R190 ;  /* 0x000000ffff988224 */ /* 0x001fe400078e00be */
[----:B------:R-:W-:-:S05]  /*106e0*/  @!P0 IMAD.MOV.U32 R153, RZ, RZ, R191 ;  /* 0x000000ffff998224 */ /* 0x000fca00078e00bf */
[----:B------:R0:W4:Y:S02]  /*106f0*/  @!P0 LDG.E.U8 R174, desc[UR40][R152.64] ;  /* 0x0000002898ae8981 */ /* 0x000124000c1e1100 */
[----:B0-----:R-:W-:Y:S02]  /*10700*/  @!P0 IMAD.MOV.U32 R152, RZ, RZ, R186 ;  /* 0x000000ffff988224 */ /* 0x001fe400078e00ba */
[----:B------:R-:W-:-:S05]  /*10710*/  @!P0 IMAD.MOV.U32 R153, RZ, RZ, R187 ;  /* 0x000000ffff998224 */ /* 0x000fca00078e00bb */
[----:B------:R0:W3:Y:S04]  /*10720*/  @!P0 LDG.E.U8 R173, desc[UR40][R152.64] ;  /* 0x0000002898ad8981 */ /* 0x0000e8000c1e1100 */
[----:B------:R1:W-:Y:S01]  /*10730*/  STL [R1+0x888], R0 ;  /* 0x0008880001007387 */ /* 0x0003e20000100800 */
[----:B0-----:R-:W-:Y:S02]  /*10740*/  @!P0 IMAD.MOV.U32 R152, RZ, RZ, R184 ;  /* 0x000000ffff988224 */ /* 0x001fe400078e00b8 */
[----:B------:R-:W-:Y:S01]  /*10750*/  @!P0 IMAD.MOV.U32 R153, RZ, RZ, R185 ;  /* 0x000000ffff998224 */ /* 0x000fe200078e00b9 */
[----:B-1----:R-:W-:-:S04]  /*10760*/  PRMT R0, RZ, 0x7610, R0 ;  /* 0x00007610ff007816 */ /* 0x002fc80000000000 */
[----:B------:R0:W4:Y:S02]  /*10770*/  @!P0 LDG.E.U8 R23, desc[UR40][R152.64] ;  /* 0x0000002898178981 */ /* 0x000124000c1e1100 */
[----:B0-----:R-:W-:Y:S02]  /*10780*/  @!P0 IMAD.MOV.U32 R152, RZ, RZ, R181 ;  /* 0x000000ffff988224 */ /* 0x001fe400078e00b5 */
[----:B------:R-:W-:-:S05]  /*10790*/  @!P0 IMAD.MOV.U32 R153, RZ, RZ, R183 ;  /* 0x000000ffff998224 */ /* 0x000fca00078e00b7 */
[----:B------:R-:W4:Y:S04]  /*107a0*/  @!P0 LDG.E.U8 R0, desc[UR40][R152.64] ;  /* 0x0000002898008981 */ /* 0x000f28000c1e1100 */
[----:B--2---:R-:W-:Y:S04]  /*107b0*/  STL [R1+0x8a8], R5 ;  /* 0x0008a80501007387 */ /* 0x004fe80000100800 */
[----:B---3--:R0:W-:Y:S04]  /*107c0*/  STL [R1+0x2c], R173 ;  /* 0x00002cad01007387 */ /* 0x0081e80000100800 */
[----:B0-----:R-:W2:Y:S04]  /*107d0*/  LDL R173, [R1+0x2f4] ;  /* 0x0002f40001ad7983 */ /* 0x001ea80000100800 */
[----:B----4-:R0:W-:Y:S04]  /*107e0*/  STL [R1+0x34], R0 ;  /* 0x0000340001007387 */ /* 0x0101e80000100800 */
[----:B------:R-:W3:Y:S04]  /*107f0*/  LDL R181, [R1+0x870] ;  /* 0x0008700001b57983 */ /* 0x000ee80000100800 */
[----:B------:R-:W4:Y:S04]  /*10800*/  LDL R180, [R1+0x2b4] ;  /* 0x0002b40001b47983 */ /* 0x000f280000100800 */
[----:B------:R-:W2:Y:S04]  /*10810*/  LDL R179, [R1+0x2b8] ;  /* 0x0002b80001b37983 */ /* 0x000ea80000100800 */
[----:B------:R-:W4:Y:S04]  /*10820*/  LDL R177, [R1+0x274] ;  /* 0x0002740001b17983 */ /* 0x000f280000100800 */
[----:B------:R-:W4:Y:S04]  /*10830*/  LDL R176, [R1+0x278] ;  /* 0x0002780001b07983 */ /* 0x000f280000100800 */
[----:B0-----:R-:W4:Y:S01]  /*10840*/  LDL R0, [R1+0x2f8] ;  /* 0x0002f80001007983 */ /* 0x001f220000100800 */
[----:B------:R-:W-:-:S02]  /*10850*/  LOP3.LUT R250, R250, 0xffff, RZ, 0xc0, !PT ;  /* 0x0000fffffafa7812 */ /* 0x000fc400078ec0ff */
[----:B------:R-:W-:Y:S01]  /*10860*/  LOP3.LUT R249, R249, 0xffff, RZ, 0xc0, !PT ;  /* 0x0000fffff9f97812 */ /* 0x000fe200078ec0ff */
[----:B------:R0:W-:Y:S01]  /*10870*/  STL [R1+0x24], R175 ;  /* 0x000024af01007387 */ /* 0x0001e20000100800 */
        /* <DEDUP_REMOVED lines=13> */
[----:B------:R-:W-:Y:S01]  /*10950*/  LOP3.LUT R21, R21, 0xffff, RZ, 0xc0, !PT ;  /* 0x0000ffff15157812 */ /* 0x000fe200078ec0ff */
[----:B------:R1:W-:Y:S01]  /*10960*/  STL [R1+0x28], R174 ;  /* 0x000028ae01007387 */ /* 0x0003e20000100800 */
[----:B------:R-:W-:Y:S02]  /*10970*/  PRMT R249, R250, 0x3340, R249 ;  /* 0x00003340faf97816 */ /* 0x000fe400000000f9 */
[----:B------:R-:W-:Y:S01]  /*10980*/  PRMT R247, R248, 0x3340, R247 ;  /* 0x00003340f8f77816 */ /* 0x000fe200000000f7 */
[----:B------:R1:W-:Y:S01]  /*10990*/  STL [R1+0x30], R23 ;  /* 0x0000301701007387 */ /* 0x0003e20000100800 */
[----:B------:R-:W-:-:S02]  /*109a0*/  PRMT R245, R246, 0x3340, R245 ;  /* 0x00003340f6f57816 */ /* 0x000fc400000000f5 */
[----:B------:R-:W-:Y:S01]  /*109b0*/  PRMT R243, R244, 0x3340, R243 ;  /* 0x00003340f4f37816 */ /* 0x000fe200000000f3 */
[----:B0-----:R-:W4:Y:S01]  /*109c0*/  LDL R175, [R1+0x234] ;  /* 0x0002340001af7983 */ /* 0x001f220000100800 */
[----:B------:R-:W-:Y:S02]  /*109d0*/  PRMT R241, R242, 0x3340, R241 ;  /* 0x00003340f2f17816 */ /* 0x000fe400000000f1 */
[----:B------:R-:W-:Y:S01]  /*109e0*/  PRMT R208, R209, 0x3340, R208 ;  /* 0x00003340d1d07816 */ /* 0x000fe200000000d0 */
[----:B-1----:R-:W4:Y:S01]  /*109f0*/  LDL R174, [R1+0x1f4] ;  /* 0x0001f40001ae7983 */ /* 0x002f220000100800 */
[----:B------:R-:W-:Y:S02]  /*10a00*/  PRMT R17, R17, 0x3340, R22 ;  /* 0x0000334011117816 */ /* 0x000fe40000000016 */
[----:B------:R-:W-:Y:S02]  /*10a10*/  PRMT R23, R20, 0x3340, R21 ;  /* 0x0000334014177816 */ /* 0x000fe40000000015 */
[----:B------:R-:W-:-:S02]  /*10a20*/  PRMT R20, R249, 0x5410, R247 ;  /* 0x00005410f9147816 */ /* 0x000fc400000000f7 */
[----:B------:R-:W-:Y:S02]  /*10a30*/  PRMT R21, R245, 0x5410, R243 ;  /* 0x00005410f5157816 */ /* 0x000fe400000000f3 */
[----:B------:R-:W-:Y:S02]  /*10a40*/  PRMT R22, R241, 0x5410, R208 ;  /* 0x00005410f1167816 */ /* 0x000fe400000000d0 */
[----:B------:R-:W-:Y:S02]  /*10a50*/  PRMT R23, R17, 0x5410, R23 ;  /* 0x0000541011177816 */ /* 0x000fe40000000017 */
[----:B------:R-:W-:Y:S01]  /*10a60*/  PRMT R178, RZ, 0x7610, R178 ;  /* 0x00007610ffb27816 */ /* 0x000fe200000000b2 */
[----:B------:R-:W4:Y:S01]  /*10a70*/  LDL R17, [R1+0x238] ;  /* 0x0002380001117983 */ /* 0x000f220000100800 */
[----:B------:R-:W-:-:S03]  /*10a80*/  PRMT R5, RZ, 0x7610, R5 ;  /* 0x00007610ff057816 */ /* 0x000fc60000000005 */
[----:B---3--:R2:W-:Y:S02]  /*10a90*/  STS.128 [R181+UR8], R20 ;  /* 0x00000014b5007988 */ /* 0x0085e40008000c08 */
[----:B--2---:R-:W-:Y:S01]  /*10aa0*/  @!P0 IMAD.MOV.U32 R20, RZ, RZ, R179 ;  /* 0x000000ffff148224 */ /* 0x004fe200078e00b3 */
[----:B------:R-:W-:Y:S01]  /*10ab0*/  PRMT R182, RZ, 0x7610, R182 ;  /* 0x00007610ffb67816 */ /* 0x000fe200000000b6 */
[----:B----4-:R-:W-:Y:S01]  /*10ac0*/  @!P0 IMAD.MOV.U32 R21, RZ, RZ, R180 ;  /* 0x000000ffff158224 */ /* 0x010fe200078e00b4 */
[----:B------:R-:W2:Y:S04]  /*10ad0*/  LDL R23, [R1+0x174] ;  /* 0x0001740001177983 */ /* 0x000ea80000100800 */
[----:B------:R0:W3:Y:S01]  /*10ae0*/  @!P0 LDG.E.U8 R178, desc[UR40][R20.64] ;  /* 0x0000002814b28981 */ /* 0x0000e2000c1e1100 */
[----:B------:R-:W-:-:S03]  /*10af0*/  @!P0 IMAD.MOV.U32 R152, RZ, RZ, R0 ;  /* 0x000000ffff988224 */ /* 0x000fc600078e0000 */
[----:B------:R-:W4:Y:S01]  /*10b00*/  LDL R0, [R1+0x1f8] ;  /* 0x0001f80001007983 */ /* 0x000f220000100800 */
[----:B------:R-:W-:-:S03]  /*10b10*/  @!P0 IMAD.MOV.U32 R153, RZ, RZ, R173 ;  /* 0x000000ffff998224 */ /* 0x000fc600078e00ad */
[----:B------:R-:W2:Y:S01]  /*10b20*/  LDL R173, [R1+0x1b8] ;  /* 0x0001b80001ad7983 */ /* 0x000ea20000100800 */
[----:B0-----:R-:W-:Y:S02]  /*10b30*/  @!P0 IMAD.MOV.U32 R20, RZ, RZ, R176 ;  /* 0x000000ffff148224 */ /* 0x001fe400078e00b0 */
[----:B------:R-:W-:Y:S01]  /*10b40*/  @!P0 IMAD.MOV.U32 R21, RZ, RZ, R177 ;  /* 0x000000ffff158224 */ /* 0x000fe200078e00b1 */
[----:B------:R-:W3:Y:S04]  /*10b50*/  @!P0 LDG.E.U8 R182, desc[UR40][R152.64] ;  /* 0x0000002898b68981 */ /* 0x000ee8000c1e1100 */
[----:B------:R0:W2:Y:S04]  /*10b60*/  @!P0 LDG.E.U8 R5, desc[UR40][R20.64] ;  /* 0x0000002814058981 */ /* 0x0000a8000c1e1100 */
[----:B------:R-:W3:Y:S04]  /*10b70*/  LDL R22, [R1+0x178] ;  /* 0x0001780001167983 */ /* 0x000ee80000100800 */
[----:B------:R-:W3:Y:S01]  /*10b80*/  LDL R152, [R1+0x1b4] ;  /* 0x0001b40001987983 */ /* 0x000ee20000100800 */
[----:B------:R-:W-:-:S02]  /*10b90*/  PRMT R2, RZ, 0x7610, R2 ;  /* 0x00007610ff027816 */ /* 0x000fc40000000002 */
[----:B------:R-:W-:Y:S01]  /*10ba0*/  PRMT R3, RZ, 0x7610, R3 ;  /* 0x00007610ff037816 */ /* 0x000fe20000000003 */
[----:B0-----:R-:W-:Y:S02]  /*10bb0*/  @!P0 IMAD.MOV.U32 R21, RZ, RZ, R175 ;  /* 0x000000ffff158224 */ /* 0x001fe400078e00af */
[----:B------:R-:W-:-:S05]  /*10bc0*/  @!P0 IMAD.MOV.U32 R20, RZ, RZ, R17 ;  /* 0x000000ffff148224 */ /* 0x000fca00078e0011 */
[----:B------:R0:W3:Y:S02]  /*10bd0*/  @!P0 LDG.E.U8 R2, desc[UR40][R20.64] ;  /* 0x0000002814028981 */ /* 0x0000e4000c1e1100 */
[----:B0-----:R-:W-:Y:S02]  /*10be0*/  @!P0 IMAD.MOV.U32 R21, RZ, RZ, R174 ;  /* 0x000000ffff158224 */ /* 0x001fe400078e00ae */
[----:B----4-:R-:W-:-:S05]  /*10bf0*/  @!P0 IMAD.MOV.U32 R20, RZ, RZ, R0 ;  /* 0x000000ffff148224 */ /* 0x010fca00078e0000 */
[----:B------:R0:W4:Y:S04]  /*10c00*/  @!P0 LDG.E.U8 R3, desc[UR40][R20.64] ;  /* 0x0000002814038981 */ /* 0x000128000c1e1100 */
[----:B--2---:R1:W-:Y:S04]  /*10c10*/  STL [R1+0x8ac], R5 ;  /* 0x0008ac0501007387 */ /* 0x0043e80000100800 */
[----:B------:R-:W2:Y:S04]  /*10c20*/  LDL R17, [R1+0x134] ;  /* 0x0001340001117983 */ /* 0x000ea80000100800 */
[----:B-1----:R-:W4:Y:S01]  /*10c30*/  LDL R5, [R1+0x138] ;  /* 0x0001380001057983 */ /* 0x002f220000100800 */
[----:B------:R-:W-:Y:S01]  /*10c40*/  PRMT R4, RZ, 0x7610, R4 ;  /* 0x00007610ff047816 */ /* 0x000fe20000000004 */
[----:B0-----:R-:W-:-:S02]  /*10c50*/  @!P0 IMAD.MOV.U32 R20, RZ, RZ, R173 ;  /* 0x000000ffff148224 */ /* 0x001fc400078e00ad */
[----:B---3--:R-:W-:-:S05]  /*10c60*/  @!P0 IMAD.MOV.U32 R21, RZ, RZ, R152 ;  /* 0x000000ffff158224 */ /* 0x008fca00078e0098 */
[----:B------:R0:W3:Y:S01]  /*10c70*/  @!P0 LDG.E.U8 R4, desc[UR40][R20.64] ;  /* 0x0000002814048981 */ /* 0x0000e2000c1e1100 */
[----:B------:R-:W-:Y:S01]  /*10c80*/  PRMT R250, RZ, 0x7610, R250 ;  /* 0x00007610fffa7816 */ /* 0x000fe200000000fa */
[----:B0-----:R-:W-:Y:S02]  /*10c90*/  @!P0 IMAD.MOV.U32 R20, RZ, RZ, R22 ;  /* 0x000000ffff148224 */ /* 0x001fe400078e0016 */
[----:B------:R-:W-:-:S05]  /*10ca0*/  @!P0 IMAD.MOV.U32 R21, RZ, RZ, R23 ;  /* 0x000000ffff158224 */ /* 0x000fca00078e0017 */
[----:B------:R2:W3:Y:S01]  /*10cb0*/  @!P0 LDG.E.U8 R250, desc[UR40][R20.64] ;  /* 0x0000002814fa8981 */ /* 0x0004e2000c1e1100 */
[----:B------:R-:W-:-:S03]  /*10cc0*/  PRMT R249, RZ, 0x7610, R249 ;  /* 0x00007610fff97816 */ /* 0x000fc600000000f9 */
[----:B------:R0:W-:Y:S04]  /*10cd0*/  STL [R1+0x8b0], R2 ;  /* 0x0008b00201007387 */ /* 0x0001e80000100800 */
[----:B------:R-:W3:Y:S01]  /*10ce0*/  LDL R0, [R1+0xf8] ;  /* 0x0000f80001007983 */ /* 0x000ee20000100800 */
[----:B--2---:R-:W-:Y:S02]  /*10cf0*/  @!P0 IMAD.MOV.U32 R21, RZ, RZ, R17 ;  /* 0x000000ffff158224 */ /* 0x004fe400078e0011 */
[----:B----4-:R-:W-:-:S05]  /*10d00*/  @!P0 IMAD.MOV.U32 R20, RZ, RZ, R5 ;  /* 0x000000ffff148224 */ /* 0x010fca00078e0005 */
[----:B------:R-:W2:Y:S04]  /*10d10*/  @!P0 LDG.E.U8 R249, desc[UR40][R20.64] ;  /* 0x0000002814f98981 */ /* 0x000ea8000c1e1100 */
[----:B------:R-:W-:Y:S04]  /*10d20*/  STL [R1+0x8b4], R3 ;  /* 0x0008b40301007387 */ /* 0x000fe80000100800 */
[----:B0-----:R-:W4:Y:S04]  /*10d30*/  LDL R2, [R1+0xf4] ;  /* 0x0000f40001027983 */ /* 0x001f280000100800 */
[----:B---3--:R-:W-:Y:S04]  /*10d40*/  STL [R1+0x8b8], R4 ;  /* 0x0008b80401007387 */ /* 0x008fe80000100800 */
[----:B------:R-:W3:Y:S04]  /*10d50*/  LDL R176, [R1+0xb4] ;  /* 0x0000b40001b07983 */ /* 0x000ee80000100800 */
[----:B------:R-:W3:Y:S04]  /*10d60*/  LDL R175, [R1+0xb8] ;  /* 0x0000b80001af7983 */ /* 0x000ee80000100800 */
[----:B------:R0:W-:Y:S04]  /*10d70*/  STL [R1+0x20], R182 ;  /* 0x000020b601007387 */ /* 0x0001e80000100800 */
[----:B------:R-:W3:Y:S04]  /*10d80*/  LDL R174, [R1+0x74] ;  /* 0x0000740001ae7983 */ /* 0x000ee80000100800 */
[----:B------:R-:W3:Y:S04]  /*10d90*/  LDL R173, [R1+0x78] ;  /* 0x0000780001ad7983 */ /* 0x000ee80000100800 */
[----:B------:R-:W3:Y:S04]  /*10da0*/  LDL R152, [R1+0x82c] ;  /* 0x00082c0001987983 */ /* 0x000ee80000100800 */
[----:B------:R-:W3:Y:S04]  /*10db0*/  LDL.LU R183, [R1+0x8] ;  /* 0x0000080001b77983 */ /* 0x000ee80000300800 */
[----:B------:R-:W3:Y:S04]  /*10dc0*/  LDL.LU R184, [R1+0x4] ;  /* 0x0000040001b87983 */ /* 0x000ee80000300800 */
[----:B0-----:R-:W3:Y:S04]  /*10dd0*/  LDL.LU R182, [R1] ;  /* 0x0000000001b67983 */ /* 0x001ee80000300800 */
[----:B------:R-:W-:Y:S04]  /*10de0*/  STL [R1+0x8bc], R250 ;  /* 0x0008bcfa01007387 */ /* 0x000fe80000100800 */
[----:B------:R0:W-:Y:S04]  /*10df0*/  STL [R1+0x1c], R178 ;  /* 0x00001cb201007387 */ /* 0x0001e80000100800 */
[----:B------:R-:W3:Y:S04]  /*10e00*/  LDL R153, [R1+0x424] ;  /* 0x0004240001997983 */ /* 0x000ee80000100800 */
[----:B------:R-:W3:Y:S04]  /*10e10*/  LDL R23, [R1+0x3f0] ;  /* 0x0003f00001177983 */ /* 0x000ee80000100800 */
[----:B------:R-:W3:Y:S04]  /*10e20*/  LDL R22, [R1+0x3f4] ;  /* 0x0003f40001167983 */ /* 0x000ee80000100800 */
[----:B------:R-:W3:Y:S04]  /*10e30*/  LDL R17, [R1+0x3ac] ;  /* 0x0003ac0001117983 */ /* 0x000ee80000100800 */
[----:B------:R-:W3:Y:S04]  /*10e40*/  LDL R5, [R1+0x3b0] ;  /* 0x0003b00001057983 */ /* 0x000ee80000100800 */
[----:B--2---:R-:W-:Y:S04]  /*10e50*/  STL [R1+0x8c0], R249 ;  /* 0x0008c0f901007387 */ /* 0x004fe80000100800 */
[----:B------:R-:W2:Y:S04]  /*10e60*/  LDL R4, [R1+0x36c] ;  /* 0x00036c0001047983 */ /* 0x000ea80000100800 */
[----:B------:R-:W2:Y:S01]  /*10e70*/  LDL R3, [R1+0x370] ;  /* 0x0003700001037983 */ /* 0x000ea20000100800 */
[----:B----4-:R-:W-:-:S03]  /*10e80*/  @!P0 IMAD.MOV.U32 R21, RZ, RZ, R2 ;  /* 0x000000ffff158224 */ /* 0x010fc600078e0002 */
[----:B------:R-:W4:Y:S01]  /*10e90*/  LDL R2, [R1+0x32c] ;  /* 0x00032c0001027983 */ /* 0x000f220000100800 */
[----:B------:R-:W-:Y:S01]  /*10ea0*/  PRMT R248, RZ, 0x7610, R248 ;  /* 0x00007610fff87816 */ /* 0x000fe200000000f8 */
[----:B------:R-:W-:Y:S01]  /*10eb0*/  @!P0 IMAD.MOV.U32 R20, RZ, RZ, R0 ;  /* 0x000000ffff148224 */ /* 0x000fe200078e0000 */
[----:B------:R-:W-:Y:S01]  /*10ec0*/  PRMT R247, RZ, 0x7610, R247 ;  /* 0x00007610fff77816 */ /* 0x000fe200000000f7 */
[----:B------:R-:W4:Y:S04]  /*10ed0*/  LDL R0, [R1+0x330] ;  /* 0x0003300001007983 */ /* 0x000f280000100800 */
[----:B------:R3:W4:Y:S01]  /*10ee0*/  @!P0 LDG.E.U8 R248, desc[UR40][R20.64] ;  /* 0x0000002814f88981 */ /* 0x000722000c1e1100 */
[----:B------:R-:W-:Y:S02]  /*10ef0*/  PRMT R246, RZ, 0x7610, R246 ;  /* 0x00007610fff67816 */ /* 0x000fe400000000f6 */
[----:B------:R-:W-:Y:S01]  /*10f00*/  PRMT R245, RZ, 0x7610, R245 ;  /* 0x00007610fff57816 */ /* 0x000fe200000000f5 */
[----:B0-----:R-:W4:Y:S01]  /*10f10*/  LDL R178, [R1+0x86c] ;  /* 0x00086c0001b27983 */ /* 0x001f220000100800 */
[----:B------:R-:W-:-:S02]  /*10f20*/  PRMT R244, RZ, 0x7610, R244 ;  /* 0x00007610fff47816 */ /* 0x000fc400000000f4 */
[----:B------:R-:W-:Y:S01]  /*10f30*/  PRMT R243, RZ, 0x7610, R243 ;  /* 0x00007610fff37816 */ /* 0x000fe200000000f3 */
[----:B------:R-:W4:Y:S01]  /*10f40*/  LDL R177, [R1+0x2ac] ;  /* 0x0002ac0001b17983 */ /* 0x000f220000100800 */
[----:B---3--:R-:W-:Y:S02]  /*10f50*/  @!P0 IMAD.MOV.U32 R20, RZ, RZ, R175 ;  /* 0x000000ffff148224 */ /* 0x008fe400078e00af */
[----:B------:R-:W-:Y:S01]  /*10f60*/  @!P0 IMAD.MOV.U32 R21, RZ, RZ, R176 ;  /* 0x000000ffff158224 */ /* 0x000fe200078e00b0 */
[----:B------:R-:W-:Y:S01]  /*10f70*/  PRMT R242, RZ, 0x7610, R242 ;  /* 0x00007610fff27816 */ /* 0x000fe200000000f2 */
[----:B------:R-:W3:Y:S04]  /*10f80*/  LDL R176, [R1+0x22c] ;  /* 0x00022c0001b07983 */ /* 0x000ee80000100800 */
[----:B------:R0:W3:Y:S04]  /*10f90*/  @!P0 LDG.E.U8 R247, desc[UR40][R20.64] ;  /* 0x0000002814f78981 */ /* 0x0000e8000c1e1100 */
[----:B------:R-:W3:Y:S01]  /*10fa0*/  LDL R175, [R1+0x230] ;  /* 0x0002300001af7983 */ /* 0x000ee20000100800 */
[----:B------:R-:W-:-:S02]  /*10fb0*/  PRMT R241, RZ, 0x7610, R241 ;  /* 0x00007610fff17816 */ /* 0x000fc400000000f1 */
[----:B------:R-:W-:Y:S01]  /*10fc0*/  LOP3.LUT R252, R252, 0xffff, RZ, 0xc0, !PT ;  /* 0x0000fffffcfc7812 */ /* 0x000fe200078ec0ff */
[----:B------:R-:W3:Y:S01]  /*10fd0*/  LDL R179, [R1+0xa4] ;  /* 0x0000a40001b37983 */ /* 0x000ee20000100800 */
[----:B0-----:R-:W-:Y:S02]  /*10fe0*/  @!P0 IMAD.MOV.U32 R20, RZ, RZ, R173 ;  /* 0x000000ffff148224 */ /* 0x001fe400078e00ad */
[----:B------:R-:W-:Y:S01]  /*10ff0*/  @!P0 IMAD.MOV.U32 R21, RZ, RZ, R174 ;  /* 0x000000ffff158224 */ /* 0x000fe200078e00ae */
[----:B------:R-:W-:Y:S01]  /*11000*/  LOP3.LUT R240, R240, 0xffff, RZ, 0xc0, !PT ;  /* 0x0000fffff0f07812 */ /* 0x000fe200078ec0ff */
[----:B------:R-:W3:Y:S04]  /*11010*/  LDL R174, [R1+0x1ac] ;  /* 0x0001ac0001ae7983 */ /* 0x000ee80000100800 */
[----:B------:R0:W3:Y:S01]  /*11020*/  @!P0 LDG.E.U8 R246, desc[UR40][R20.64] ;  /* 0x0000002814f68981 */ /* 0x0000e2000c1e1100 */
[----:B------:R-:W-:-:S02]  /*11030*/  LOP3.LUT R239, R239, 0xffff, RZ, 0xc0, !PT ;  /* 0x0000ffffefef7812 */ /* 0x000fc400078ec0ff */
        /* <DEDUP_REMOVED lines=11> */
[----:B------:R-:W-:-:S05]  /*110f0*/  @!P0 IMAD.MOV.U32 R21, RZ, RZ, R23 ;  /* 0x000000ffff158224 */ /* 0x000fca00078e0017 */
[----:B------:R0:W3:Y:S02]  /*11100*/  @!P0 LDG.E.U8 R244, desc[UR40][R20.64] ;  /* 0x0000002814f48981 */ /* 0x0000e4000c1e1100 */
[----:B0-----:R-:W-:Y:S02]  /*11110*/  @!P0 IMAD.MOV.U32 R20, RZ, RZ, R5 ;  /* 0x000000ffff148224 */ /* 0x001fe400078e0005 */
[----:B------:R-:W-:Y:S01]  /*11120*/  @!P0 IMAD.MOV.U32 R21, RZ, RZ, R17 ;  /* 0x000000ffff158224 */ /* 0x000fe200078e0011 */
[----:B------:R-:W3:Y:S04]  /*11130*/  LDL R5, [R1+0x2b0] ;  /* 0x0002b00001057983 */ /* 0x000ee80000100800 */
[----:B------:R2:W3:Y:S02]  /*11140*/  @!P0 LDG.E.U8 R243, desc[UR40][R20.64] ;  /* 0x0000002814f38981 */ /* 0x0004e4000c1e1100 */
[----:B--2---:R-:W-:-:S02]  /*11150*/  @!P0 IMAD.MOV.U32 R21, RZ, RZ, R4 ;  /* 0x000000ffff158224 */ /* 0x004fc400078e0004 */
[----:B------:R-:W2:Y:S01]  /*11160*/  LDL R4, [R1+0x26c] ;  /* 0x00026c0001047983 */ /* 0x000ea20000100800 */
[----:B------:R-:W-:-:S03]  /*11170*/  @!P0 IMAD.MOV.U32 R20, RZ, RZ, R3 ;  /* 0x000000ffff148224 */ /* 0x000fc600078e0003 */
[----:B------:R-:W2:Y:S04]  /*11180*/  LDL R3, [R1+0x270] ;  /* 0x0002700001037983 */ /* 0x000ea80000100800 */
[----:B------:R4:W2:Y:S02]  /*11190*/  @!P0 LDG.E.U8 R242, desc[UR40][R20.64] ;  /* 0x0000002814f28981 */ /* 0x0008a4000c1e1100 */
[----:B----4-:R-:W-:Y:S02]  /*111a0*/  @!P0 IMAD.MOV.U32 R21, RZ, RZ, R2 ;  /* 0x000000ffff158224 */ /* 0x010fe400078e0002 */
[----:B------:R-:W4:Y:S01]  /*111b0*/  LDL R2, [R1+0x1ec] ;  /* 0x0001ec0001027983 */ /* 0x000f220000100800 */
[----:B------:R-:W-:-:S03]  /*111c0*/  @!P0 IMAD.MOV.U32 R20, RZ, RZ, R0 ;  /* 0x000000ffff148224 */ /* 0x000fc600078e0000 */
[----:B------:R-:W4:Y:S01]  /*111d0*/  LDL R0, [R1+0x1f0] ;  /* 0x0001f00001007983 */ /* 0x000f220000100800 */
[----:B------:R-:W-:-:S03]  /*111e0*/  LOP3.LUT R17, R183, 0xffff, RZ, 0xc0, !PT ;  /* 0x0000ffffb7117812 */ /* 0x000fc600078ec0ff */
[----:B------:R0:W4:Y:S01]  /*111f0*/  @!P0 LDG.E.U8 R241, desc[UR40][R20.64] ;  /* 0x0000002814f18981 */ /* 0x000122000c1e1100 */
[----:B------:R-:W-:Y:S02]  /*11200*/  LOP3.LUT R234, R234, 0xffff, RZ, 0xc0, !PT ;  /* 0x0000ffffeaea7812 */ /* 0x000fe400078ec0ff */
[----:B------:R-:W-:Y:S02]  /*11210*/  LOP3.LUT R232, R232, 0xffff, RZ, 0xc0, !PT ;  /* 0x0000ffffe8e87812 */ /* 0x000fe400078ec0ff */
[----:B------:R-:W-:Y:S02]  /*11220*/  LOP3.LUT R230, R230, 0xffff, RZ, 0xc0, !PT ;  /* 0x0000ffffe6e67812 */ /* 0x000fe400078ec0ff */
[----:B------:R-:W-:Y:S02]  /*11230*/  LOP3.LUT R229, R229, 0xffff, RZ, 0xc0, !PT ;  /* 0x0000ffffe5e57812 */ /* 0x000fe400078ec0ff */
[----:B0-----:R-:W-:Y:S02]  /*11240*/  LOP3.LUT R20, R184, 0xffff, RZ, 0xc0, !PT ;  /* 0x0000ffffb8147812 */ /* 0x001fe400078ec0ff */
[----:B------:R-:W-:-:S02]  /*11250*/  LOP3.LUT R21, R182, 0xffff, RZ, 0xc0, !PT ;  /* 0x0000ffffb6157812 */ /* 0x000fc400078ec0ff */
[----:B------:R-:W-:Y:S02]  /*11260*/  LOP3.LUT R227, R227, 0xffff, RZ, 0xc0, !PT ;  /* 0x0000ffffe3e37812 */ /* 0x000fe400078ec0ff */
[----:B------:R-:W-:Y:S02]  /*11270*/  LOP3.LUT R226, R226, 0xffff, RZ, 0xc0, !PT ;  /* 0x0000ffffe2e27812 */ /* 0x000fe400078ec0ff */
[----:B------:R-:W-:Y:S02]  /*11280*/  PRMT R17, R17, 0x3340, R20 ;  /* 0x0000334011117816 */ /* 0x000fe40000000014 */
        /* <DEDUP_REMOVED lines=8> */
[----:B------:R-:W-:Y:S01]  /*11310*/  PRMT R21, R239, 0x5410, R21 ;  /* 0x00005410ef157816 */ /* 0x000fe20000000015 */
[----:B------:R-:W4:Y:S01]  /*11320*/  LDL R17, [R1+0x16c] ;  /* 0x00016c0001117983 */ /* 0x000f220000100800 */
[----:B------:R-:W-:-:S02]  /*11330*/  PRMT R22, R235, 0x5410, R22 ;  /* 0x00005410eb167816 */ /* 0x000fc40000000016 */
[----:B------:R-:W-:Y:S02]  /*11340*/  PRMT R23, R229, 0x5410, R23 ;  /* 0x00005410e5177816 */ /* 0x000fe40000000017 */
[----:B------:R-:W-:-:S03]  /*11350*/  PRMT R237, RZ, 0x7610, R237 ;  /* 0x00007610ffed7816 */ /* 0x000fc600000000ed */
[----:B------:R0:W-:Y:S01]  /*11360*/  STS.128 [R178+UR8], R20 ;  /* 0x00000014b2007988 */ /* 0x0001e20008000c08 */
[----:B------:R-:W-:Y:S02]  /*11370*/  PRMT R229, RZ, 0x7610, R229 ;  /* 0x00007610ffe57816 */ /* 0x000fe400000000e5 */
[----:B------:R-:W-:Y:S01]  /*11380*/  PRMT R227, RZ, 0x7610, R227 ;  /* 0x00007610ffe37816 */ /* 0x000fe200000000e3 */
[----:B0-----:R-:W-:Y:S01]  /*11390*/  @!P0 IMAD.MOV.U32 R21, RZ, RZ, R177 ;  /* 0x000000ffff158224 */ /* 0x001fe200078e00b1 */
[----:B------:R-:W4:Y:S04]  /*113a0*/  LDL R178, [R1+0xac] ;  /* 0x0000ac0001b27983 */ /* 0x000f280000100800 */
[----:B------:R-:W4:Y:S01]  /*113b0*/  LDL R177, [R1+0xb0] ;  /* 0x0000b00001b17983 */ /* 0x000f220000100800 */
[----:B---3--:R-:W-:Y:S01]  /*113c0*/  @!P0 IMAD.MOV.U32 R20, RZ, RZ, R5 ;  /* 0x000000ffff148224 */ /* 0x008fe200078e0005 */
[----:B------:R-:W-:-:S02]  /*113d0*/  PRMT R226, RZ, 0x7610, R226 ;  /* 0x00007610ffe27816 */ /* 0x000fc400000000e2 */
[----:B------:R-:W3:Y:S04]  /*113e0*/  LDL R5, [R1+0x170] ;  /* 0x0001700001057983 */ /* 0x000ee80000100800 */
[----:B------:R2:W3:Y:S01]  /*113f0*/  @!P0 LDG.E.U8 R237, desc[UR40][R20.64] ;  /* 0x0000002814ed8981 */ /* 0x0004e2000c1e1100 */
[----:B------:R-:W-:-:S03]  /*11400*/  PRMT R209, RZ, 0x7610, R209 ;  /* 0x00007610ffd17816 */ /* 0x000fc600000000d1 */
[----:B------:R-:W3:Y:S04]  /*11410*/  LDL R23, [R1+0x3e4] ;  /* 0x0003e40001177983 */ /* 0x000ee80000100800 */
[----:B------:R-:W3:Y:S01]  /*11420*/  LDL R22, [R1+0x3e8] ;  /* 0x0003e80001167983 */ /* 0x000ee20000100800 */
[----:B--2---:R-:W-:-:S03]  /*11430*/  @!P0 IMAD.MOV.U32 R21, RZ, RZ, R4 ;  /* 0x000000ffff158224 */ /* 0x004fc600078e0004 */
[----:B------:R-:W2:Y:S01]  /*11440*/  LDL R4, [R1+0x12c] ;  /* 0x00012c0001047983 */ /* 0x000ea20000100800 */
[----:B------:R-:W-:-:S03]  /*11450*/  @!P0 IMAD.MOV.U32 R20, RZ, RZ, R3 ;  /* 0x000000ffff148224 */ /* 0x000fc600078e0003 */
[----:B------:R-:W2:Y:S04]  /*11460*/  LDL R3, [R1+0x130] ;  /* 0x0001300001037983 */ /* 0x000ea80000100800 */
[----:B------:R0:W2:Y:S02]  /*11470*/  @!P0 LDG.E.U8 R229, desc[UR40][R20.64] ;  /* 0x0000002814e58981 */ /* 0x0000a4000c1e1100 */
[----:B0-----:R-:W-:Y:S02]  /*11480*/  @!P0 IMAD.MOV.U32 R20, RZ, RZ, R175 ;  /* 0x000000ffff148224 */ /* 0x001fe400078e00af */
[----:B------:R-:W-:Y:S01]  /*11490*/  @!P0 IMAD.MOV.U32 R21, RZ, RZ, R176 ;  /* 0x000000ffff158224 */ /* 0x000fe200078e00b0 */
[----:B------:R-:W2:Y:S04]  /*114a0*/  LDL R175, [R1+0x70] ;  /* 0x0000700001af7983 */ /* 0x000ea80000100800 */
[----:B------:R4:W2:Y:S04]  /*114b0*/  @!P0 LDG.E.U8 R227, desc[UR40][R20.64] ;  /* 0x0000002814e38981 */ /* 0x0008a8000c1e1100 */
[----:B------:R-:W2:Y:S01]  /*114c0*/  LDL R176, [R1+0x6c] ;  /* 0x00006c0001b07983 */ /* 0x000ea20000100800 */
[----:B----4-:R-:W-:-:S03]  /*114d0*/  @!P0 IMAD.MOV.U32 R21, RZ, RZ, R2 ;  /* 0x000000ffff158224 */ /* 0x010fc600078e0002 */
[----:B------:R-:W4:Y:S01]  /*114e0*/  LDL R2, [R1+0xec] ;  /* 0x0000ec0001027983 */ /* 0x000f220000100800 */
[----:B------:R-:W-:-:S03]  /*114f0*/  @!P0 IMAD.MOV.U32 R20, RZ, RZ, R0 ;  /* 0x000000ffff148224 */ /* 0x000fc600078e0000 */
[----:B------:R-:W4:Y:S04]  /*11500*/  LDL R0, [R1+0xf0] ;  /* 0x0000f00001007983 */ /* 0x000f280000100800 */
[----:B------:R0:W4:Y:S02]  /*11510*/  @!P0 LDG.E.U8 R226, desc[UR40][R20.64] ;  /* 0x0000002814e28981 */ /* 0x000124000c1e1100 */
[----:B0-----:R-:W-:Y:S02]  /*11520*/  @!P0 IMAD.MOV.U32 R20, RZ, RZ, R173 ;  /* 0x000000ffff148224 */ /* 0x001fe400078e00ad */
[----:B------:R-:W-:Y:S01]  /*11530*/  @!P0 IMAD.MOV.U32 R21, RZ, RZ, R174 ;  /* 0x000000ffff158224 */ /* 0x000fe200078e00ae */
[----:B------:R-:W4:Y:S04]  /*11540*/  LDL R173, [R1+0x828] ;  /* 0x0008280001ad7983 */ /* 0x000f280000100800 */
[----:B------:R-:W4:Y:S01]  /*11550*/  LDL R174, [R1+0x824] ;  /* 0x0008240001ae7983 */ /* 0x000f220000100800 */
[----:B------:R-:W-:-:S03]  /*11560*/  PRMT R207, RZ, 0x7610, R207 ;  /* 0x00007610ffcf7816 */ /* 0x000fc600000000cf */
[----:B------:R0:W4:Y:S01]  /*11570*/  @!P0 LDG.E.U8 R209, desc[UR40][R20.64] ;  /* 0x0000002814d18981 */ /* 0x000122000c1e1100 */
[----:B------:R-:W-:Y:S01]  /*11580*/  PRMT R205, RZ, 0x7610, R205 ;  /* 0x00007610ffcd7816 */ /* 0x000fe200000000cd */
[----:B0-----:R-:W-:Y:S02]  /*11590*/  @!P0 IMAD.MOV.U32 R21, RZ, RZ, R17 ;  /* 0x000000ffff158224 */ /* 0x001fe400078e0011 */
[----:B------:R-:W4:Y:S01]  /*115a0*/  LDL R17, [R1+0x3a4] ;  /* 0x0003a40001117983 */ /* 0x000f220000100800 */
[----:B---3--:R-:W-:-:S03]  /*115b0*/  @!P0 IMAD.MOV.U32 R20, RZ, RZ, R5 ;  /* 0x000000ffff148224 */ /* 0x008fc600078e0005 */
[----:B------:R-:W3:Y:S04]  /*115c0*/  LDL R5, [R1+0x3a8] ;  /* 0x0003a80001057983 */ /* 0x000ee80000100800 */
[----:B------:R2:W3:Y:S02]  /*115d0*/  @!P0 LDG.E.U8 R207, desc[UR40][R20.64] ;  /* 0x0000002814cf8981 */ /* 0x0004e4000c1e1100 */
[----:B--2---:R-:W-:Y:S02]  /*115e0*/  @!P0 IMAD.MOV.U32 R21, RZ, RZ, R4 ;  /* 0x000000ffff158224 */ /* 0x004fe400078e0004 */
[----:B------:R-:W2:Y:S01]  /*115f0*/  LDL R4, [R1+0x364] ;  /* 0x0003640001047983 */ /* 0x000ea20000100800 */
[----:B------:R-:W-:-:S03]  /*11600*/  @!P0 IMAD.MOV.U32 R20, RZ, RZ, R3 ;  /* 0x000000ffff148224 */ /* 0x000fc600078e0003 */
[----:B------:R-:W2:Y:S04]  /*11610*/  LDL R3, [R1+0x368] ;  /* 0x0003680001037983 */ /* 0x000ea80000100800 */
[----:B------:R4:W2:Y:S02]  /*11620*/  @!P0 LDG.E.U8 R205, desc[UR40][R20.64] ;  /* 0x0000002814cd8981 */ /* 0x0008a4000c1e1100 */
[----:B----4-:R-:W-:Y:S02]  /*11630*/  @!P0 IMAD.MOV.U32 R21, RZ, RZ, R2 ;  /* 0x000000ffff158224 */ /* 0x010fe400078e0002 */
[----:B------:R-:W4:Y:S01]  /*11640*/  LDL R2, [R1+0x324] ;  /* 0x0003240001027983 */ /* 0x000f220000100800 */
[----:B------:R-:W-:Y:S01]  /*11650*/  PRMT R204, RZ, 0x7610, R204 ;  /* 0x00007610ffcc7816 */ /* 0x000fe200000000cc */
[----:B------:R-:W-:Y:S01]  /*11660*/  @!P0 IMAD.MOV.U32 R20, RZ, RZ, R0 ;  /* 0x000000ffff148224 */ /* 0x000fe200078e0000 */
[----:B------:R-:W-:Y:S01]  /*11670*/  PRMT R201, RZ, 0x7610, R201 ;  /* 0x00007610ffc97816 */ /* 0x000fe200000000c9 */
[----:B------:R-:W4:Y:S04]  /*11680*/  LDL R0, [R1+0x328] ;  /* 0x0003280001007983 */ /* 0x000f280000100800 */
[----:B------:R0:W4:Y:S01]  /*11690*/  @!P0 LDG.E.U8 R204, desc[UR40][R20.64] ;  /* 0x0000002814cc8981 */ /* 0x000122000c1e1100 */
[----:B------:R-:W-:Y:S01]  /*116a0*/  PRMT R200, RZ, 0x7610, R200 ;  /* 0x00007610ffc87816 */ /* 0x000fe200000000c8 */
[----:B0-----:R-:W-:-:S02]  /*116b0*/  @!P0 IMAD.MOV.U32 R20, RZ, RZ, R177 ;  /* 0x000000ffff148224 */ /* 0x001fc400078e00b1 */
[----:B------:R-:W-:Y:S01]  /*116c0*/  @!P0 IMAD.MOV.U32 R21, RZ, RZ, R178 ;  /* 0x000000ffff158224 */ /* 0x000fe200078e00b2 */
[----:B------:R-:W-:Y:S01]  /*116d0*/  PRMT R236, RZ, 0x7610, R236 ;  /* 0x00007610ffec7816 */ /* 0x000fe200000000ec */
[----:B------:R-:W4:Y:S04]  /*116e0*/  LDL R177, [R1+0x868] ;  /* 0x0008680001b17983 */ /* 0x000f280000100800 */
[----:B------:R0:W4:Y:S02]  /*116f0*/  @!P0 LDG.E.U8 R201, desc[UR40][R20.64] ;  /* 0x0000002814c98981 */ /* 0x000124000c1e1100 */
[----:B0-----:R-:W-:Y:S02]  /*11700*/  @!P0 IMAD.MOV.U32 R20, RZ, RZ, R175 ;  /* 0x000000ffff148224 */ /* 0x001fe400078e00af */
[----:B------:R-:W-:Y:S01]  /*11710*/  @!P0 IMAD.MOV.U32 R21, RZ, RZ, R176 ;  /* 0x000000ffff158224 */ /* 0x000fe200078e00b0 */
[----:B------:R-:W-:Y:S01]  /*11720*/  PRMT R235, RZ, 0x7610, R235 ;  /* 0x00007610ffeb7816 */ /* 0x000fe200000000eb */
[----:B------:R-:W4:Y:S04]  /*11730*/  LDL R176, [R1+0x224] ;  /* 0x0002240001b07983 */ /* 0x000f280000100800 */
[----:B------:R0:W4:Y:S01]  /*11740*/  @!P0 LDG.E.U8 R200, desc[UR40][R20.64] ;  /* 0x0000002814c88981 */ /* 0x000122000c1e1100 */
[----:B------:R-:W-:-:S02]  /*11750*/  PRMT R234, RZ, 0x7610, R234 ;  /* 0x00007610ffea7816 */ /* 0x000fc400000000ea */
[----:B------:R-:W-:Y:S01]  /*11760*/  PRMT R232, RZ, 0x7610, R232 ;  /* 0x00007610ffe87816 */ /* 0x000fe200000000e8 */
[----:B------:R-:W4:Y:S01]  /*11770*/  LDL R175, [R1+0x228] ;  /* 0x0002280001af7983 */ /* 0x000f220000100800 */
[----:B0-----:R-:W-:Y:S02]  /*11780*/  @!P0 IMAD.MOV.U32 R20, RZ, RZ, R173 ;  /* 0x000000ffff148224 */ /* 0x001fe400078e00ad */
[----:B------:R-:W-:Y:S01]  /*11790*/  @!P0 IMAD.MOV.U32 R21, RZ, RZ, R174 ;  /* 0x000000ffff158224 */ /* 0x000fe200078e00ae */
[----:B------:R-:W4:Y:S04]  /*117a0*/  LDL R173, [R1+0x2a4] ;  /* 0x0002a40001ad7983 */ /* 0x000f280000100800 */
[----:B------:R0:W4:Y:S04]  /*117b0*/  @!P0 LDG.E.U8 R236, desc[UR40][R20.64] ;  /* 0x0000002814ec8981 */ /* 0x000128000c1e1100 */
[----:B------:R-:W4:Y:S01]  /*117c0*/  LDL R174, [R1+0x2e4] ;  /* 0x0002e40001ae7983 */ /* 0x000f220000100800 */
[----:B0-----:R-:W-:-:S02]  /*117d0*/  @!P0 IMAD.MOV.U32 R20, RZ, RZ, R22 ;  /* 0x000000ffff148224 */ /* 0x001fc400078e0016 */
[----:B------:R-:W-:-:S05]  /*117e0*/  @!P0 IMAD.MOV.U32 R21, RZ, RZ, R23 ;  /* 0x000000ffff158224 */ /* 0x000fca00078e0017 */
[----:B------:R3:W4:Y:S02]  /*117f0*/  @!P0 LDG.E.U8 R235, desc[UR40][R20.64] ;  /* 0x0000002814eb8981 */ /* 0x000724000c1e1100 */
[----:B---3--:R-:W-:Y:S02]  /*11800*/  @!P0 IMAD.MOV.U32 R20, RZ, RZ, R5 ;  /* 0x000000ffff148224 */ /* 0x008fe400078e0005 */
[----:B------:R-:W-:Y:S01]  /*11810*/  @!P0 IMAD.MOV.U32 R21, RZ, RZ, R17 ;  /* 0x000000ffff158224 */ /* 0x000fe200078e0011 */
[----:B------:R-:W3:Y:S04]  /*11820*/  LDL R5, [R1+0x264] ;  /* 0x0002640001057983 */ /* 0x000ee80000100800 */
[----:B------:R2:W3:Y:S04]  /*11830*/  @!P0 LDG.E.U8 R234, desc[UR40][R20.64] ;  /* 0x0000002814ea8981 */ /* 0x0004e8000c1e1100 */
[----:B------:R-:W3:Y:S01]  /*11840*/  LDL R17, [R1+0x2a8] ;  /* 0x0002a80001117983 */ /* 0x000ee20000100800 */
[----:B--2---:R-:W-:-:S03]  /*11850*/  @!P0 IMAD.MOV.U32 R21, RZ, RZ, R4 ;  /* 0x000000ffff158224 */ /* 0x004fc600078e0004 */
[----:B------:R-:W2:Y:S01]  /*11860*/  LDL R4, [R1+0x268] ;  /* 0x0002680001047983 */ /* 0x000ea20000100800 */
[----:B------:R-:W-:Y:S01]  /*11870*/  @!P0 IMAD.MOV.U32 R20, RZ, RZ, R3 ;  /* 0x000000ffff148224 */ /* 0x000fe200078e0003 */
[----:B------:R-:W-:Y:S02]  /*11880*/  LOP3.LUT R212, R212, 0xffff, RZ, 0xc0, !PT ;  /* 0x0000ffffd4d47812 */ /* 0x000fe400078ec0ff */
[----:B------:R-:W2:Y:S04]  /*11890*/  LDL R3, [R1+0x1e4] ;  /* 0x0001e40001037983 */ /* 0x000ea80000100800 */
[----:B------:R4:W2:Y:S02]  /*118a0*/  @!P0 LDG.E.U8 R232, desc[UR40][R20.64] ;  /* 0x0000002814e88981 */ /* 0x0008a4000c1e1100 */
[----:B----4-:R-:W-:-:S02]  /*118b0*/  @!P0 IMAD.MOV.U32 R21, RZ, RZ, R2 ;  /* 0x000000ffff158224 */ /* 0x010fc400078e0002 */
[----:B------:R-:W4:Y:S01]  /*118c0*/  LDL R2, [R1+0x2e8] ;  /* 0x0002e80001027983 */ /* 0x000f220000100800 */
[----:B------:R-:W-:Y:S02]  /*118d0*/  LOP3.LUT R210, R210, 0xffff, RZ, 0xc0, !PT ;  /* 0x0000ffffd2d27812 */ /* 0x000fe400078ec0ff */
[----:B------:R-:W-:Y:S02]  /*118e0*/  LOP3.LUT R18, R18, 0xffff, RZ, 0xc0, !PT ;  /* 0x0000ffff12127812 */ /* 0x000fe400078ec0ff */
[----:B------:R-:W-:Y:S01]  /*118f0*/  LOP3.LUT R19, R19, 0xffff, RZ, 0xc0, !PT ;  /* 0x0000ffff13137812 */ /* 0x000fe200078ec0ff */
[----:B------:R-:W-:Y:S01]  /*11900*/  @!P0 IMAD.MOV.U32 R20, RZ, RZ, R0 ;  /* 0x000000ffff148224 */ /* 0x000fe200078e0000 */
[----:B------:R-:W-:Y:S01]  /*11910*/  PRMT R23, R212, 0x3340, R210 ;  /* 0x00003340d4177816 */ /* 0x000fe200000000d2 */
[----:B------:R-:W2:Y:S01]  /*11920*/  LDL R0, [R1+0x1e8] ;  /* 0x0001e80001007983 */ /* 0x000ea20000100800 */
[----:B------:R-:W-:-:S04]  /*11930*/  PRMT R18, R18, 0x3340, R19 ;  /* 0x0000334012127816 */ /* 0x000fc80000000013 */
[----:B------:R-:W-:Y:S02]  /*11940*/  PRMT R23, R23, 0x5410, R18 ;  /* 0x0000541017177816 */ /* 0x000fe40000000012 */
[----:B------:R-:W-:Y:S02]  /*11950*/  PRMT R167, RZ, 0x7610, R167 ;  /* 0x00007610ffa77816 */ /* 0x000fe400000000a7 */
[----:B------:R-:W-:Y:S01]  /*11960*/  PRMT R166, RZ, 0x7610, R166 ;  /* 0x00007610ffa67816 */ /* 0x000fe200000000a6 */
[----:B----4-:R-:W-:Y:S02]  /*11970*/  @!P0 IMAD.MOV.U32 R18, RZ, RZ, R2 ;  /* 0x000000ffff128224 */ /* 0x010fe400078e0002 */
[----:B------:R-:W4:Y:S01]  /*11980*/  LDL R2, [R1+0x1a8] ;  /* 0x0001a80001027983 */ /* 0x000f220000100800 */
[----:B------:R-:W-:-:S03]  /*11990*/  @!P0 IMAD.MOV.U32 R19, RZ, RZ, R174 ;  /* 0x000000ffff138224 */ /* 0x000fc600078e00ae */
[----:B------:R-:W4:Y:S04]  /*119a0*/  LDL R174, [R1+0x1a4] ;  /* 0x0001a40001ae7983 */ /* 0x000f280000100800 */
[----:B------:R3:W4:Y:S01]  /*119b0*/  @!P0 LDG.E.U8 R167, desc[UR40][R18.64] ;  /* 0x0000002812a78981 */ /* 0x000722000c1e1100 */
[----:B------:R-:W-:Y:S01]  /*119c0*/  PRMT R165, RZ, 0x7610, R165 ;  /* 0x00007610ffa57816 */ /* 0x000fe200000000a5 */
[----:B---3--:R-:W-:Y:S02]  /*119d0*/  @!P0 IMAD.MOV.U32 R18, RZ, RZ, R17 ;  /* 0x000000ffff128224 */ /* 0x008fe400078e0011 */
[----:B------:R-:W-:Y:S01]  /*119e0*/  @!P0 IMAD.MOV.U32 R19, RZ, RZ, R173 ;  /* 0x000000ffff138224 */ /* 0x000fe200078e00ad */
[----:B------:R-:W3:Y:S04]  /*119f0*/  LDL R17, [R1+0x168] ;  /* 0x0001680001117983 */ /* 0x000ee80000100800 */
[----:B------:R2:W3:Y:S04]  /*11a00*/  @!P0 LDG.E.U8 R166, desc[UR40][R18.64] ;  /* 0x0000002812a68981 */ /* 0x0004e8000c1e1100 */
[----:B------:R-:W3:Y:S01]  /*11a10*/  LDL R173, [R1+0x164] ;  /* 0x0001640001ad7983 */ /* 0x000ee20000100800 */
[----:B------:R-:W-:Y:S01]  /*11a20*/  PRMT R164, RZ, 0x7610, R164 ;  /* 0x00007610ffa47816 */ /* 0x000fe200000000a4 */
[----:B--2---:R-:W-:-:S02]  /*11a30*/  @!P0 IMAD.MOV.U32 R18, RZ, RZ, R4 ;  /* 0x000000ffff128224 */ /* 0x004fc400078e0004 */
[----:B------:R-:W-:Y:S01]  /*11a40*/  @!P0 IMAD.MOV.U32 R19, RZ, RZ, R5 ;  /* 0x000000ffff138224 */ /* 0x000fe200078e0005 */
[----:B------:R-:W2:Y:S04]  /*11a50*/  LDL R4, [R1+0x128] ;  /* 0x0001280001047983 */ /* 0x000ea80000100800 */
[----:B------:R0:W2:Y:S04]  /*11a60*/  @!P0 LDG.E.U8 R165, desc[UR40][R18.64] ;  /* 0x0000002812a58981 */ /* 0x0000a8000c1e1100 */
[----:B------:R-:W2:Y:S01]  /*11a70*/  LDL R5, [R1+0x124] ;  /* 0x0001240001057983 */ /* 0x000ea20000100800 */
[----:B------:R-:W-:Y:S01]  /*11a80*/  PRMT R159, RZ, 0x7610, R159 ;  /* 0x00007610ff9f7816 */ /* 0x000fe2000000009f */
[----:B0-----:R-:W-:-:S02]  /*11a90*/  @!P0 IMAD.MOV.U32 R18, RZ, RZ, R175 ;  /* 0x000000ffff128224 */ /* 0x001fc400078e00af */
[----:B------:R-:W-:-:S05]  /*11aa0*/  @!P0 IMAD.MOV.U32 R19, RZ, RZ, R176 ;  /* 0x000000ffff138224 */ /* 0x000fca00078e00b0 */
[----:B------:R0:W2:Y:S02]  /*11ab0*/  @!P0 LDG.E.U8 R164, desc[UR40][R18.64] ;  /* 0x0000002812a48981 */ /* 0x0000a4000c1e1100 */
[----:B0-----:R-:W-:Y:S02]  /*11ac0*/  @!P0 IMAD.MOV.U32 R18, RZ, RZ, R0 ;  /* 0x000000ffff128224 */ /* 0x001fe400078e0000 */
[----:B------:R-:W-:Y:S01]  /*11ad0*/  @!P0 IMAD.MOV.U32 R19, RZ, RZ, R3 ;  /* 0x000000ffff138224 */ /* 0x000fe200078e0003 */
[----:B------:R-:W2:Y:S04]  /*11ae0*/  LDL R0, [R1+0xe8] ;  /* 0x0000e80001007983 */ /* 0x000ea80000100800 */
[----:B------:R-:W2:Y:S04]  /*11af0*/  LDL R3, [R1+0xe4] ;  /* 0x0000e40001037983 */ /* 0x000ea80000100800 */
[----:B------:R4:W2:Y:S02]  /*11b00*/  @!P0 LDG.E.U8 R159, desc[UR40][R18.64] ;  /* 0x00000028129f8981 */ /* 0x0008a4000c1e1100 */
[----:B----4-:R-:W-:-:S02]  /*11b10*/  @!P0 IMAD.MOV.U32 R18, RZ, RZ, R2 ;  /* 0x000000ffff128224 */ /* 0x010fc400078e0002 */
[----:B------:R-:W4:Y:S01]  /*11b20*/  LDL R2, [R1+0xa8] ;  /* 0x0000a80001027983 */ /* 0x000f220000100800 */
[----:B------:R-:W-:Y:S02]  /*11b30*/  PRMT R230, RZ, 0x7610, R230 ;  /* 0x00007610ffe67816 */ /* 0x000fe400000000e6 */
[----:B------:R-:W-:Y:S01]  /*11b40*/  LOP3.LUT R251, R251, 0xffff, RZ, 0xc0, !PT ;  /* 0x0000fffffbfb7812 */ /* 0x000fe200078ec0ff */
[----:B------:R-:W4:Y:S01]  /*11b50*/  LDL.LU R182, [R1+0x10] ;  /* 0x0000100001b67983 */ /* 0x000f220000300800 */
[----:B------:R-:W-:Y:S02]  /*11b60*/  LOP3.LUT R233, R233, 0xffff, RZ, 0xc0, !PT ;  /* 0x0000ffffe9e97812 */ /* 0x000fe400078ec0ff */
[----:B------:R-:W-:Y:S01]  /*11b70*/  LOP3.LUT R231, R231, 0xffff, RZ, 0xc0, !PT ;  /* 0x0000ffffe7e77812 */ /* 0x000fe200078ec0ff */
[----:B------:R0:W4:Y:S01]  /*11b80*/  @!P0 LDG.E.U8 R230, desc[UR40][R20.64] ;  /* 0x0000002814e68981 */ /* 0x000122000c1e1100 */
[----:B------:R-:W-:Y:S02]  /*11b90*/  LOP3.LUT R228, R228, 0xffff, RZ, 0xc0, !PT ;  /* 0x0000ffffe4e47812 */ /* 0x000fe400078ec0ff */
[----:B------:R-:W-:Y:S01]  /*11ba0*/  LOP3.LUT R225, R225, 0xffff, RZ, 0xc0, !PT ;  /* 0x0000ffffe1e17812 */ /* 0x000fe200078ec0ff */
[----:B------:R-:W4:Y:S01]  /*11bb0*/  LDL R178, [R1+0x64] ;  /* 0x0000640001b27983 */ /* 0x000f220000100800 */
[----:B------:R-:W-:-:S02]  /*11bc0*/  LOP3.LUT R224, R224, 0xffff, RZ, 0xc0, !PT ;  /* 0x0000ffffe0e07812 */ /* 0x000fc400078ec0ff */
[----:B------:R-:W-:Y:S02]  /*11bd0*/  LOP3.LUT R223, R223, 0xffff, RZ, 0xc0, !PT ;  /* 0x0000ffffdfdf7812 */ /* 0x000fe400078ec0ff */
[----:B------:R-:W-:Y:S02]  /*11be0*/  LOP3.LUT R222, R222, 0xffff, RZ, 0xc0, !PT ;  /* 0x0000ffffdede7812 */ /* 0x000fe400078ec0ff */
[----:B------:R-:W-:Y:S02]  /*11bf0*/  LOP3.LUT R220, R220, 0xffff, RZ, 0xc0, !PT ;  /* 0x0000ffffdcdc7812 */ /* 0x000fe400078ec0ff */
[----:B------:R-:W-:Y:S02]  /*11c00*/  LOP3.LUT R218, R218, 0xffff, RZ, 0xc0, !PT ;  /* 0x0000ffffdada7812 */ /* 0x000fe400078ec0ff */
[----:B------:R-:W-:Y:S02]  /*11c10*/  LOP3.LUT R216, R216, 0xffff, RZ, 0xc0, !PT ;  /* 0x0000ffffd8d87812 */ /* 0x000fe400078ec0ff */
[----:B------:R-:W-:Y:S01]  /*11c20*/  LOP3.LUT R214, R214, 0xffff, RZ, 0xc0, !PT ;  /* 0x0000ffffd6d67812 */ /* 0x000fe200078ec0ff */
[----:B------:R-:W-:Y:S01]  /*11c30*/  @!P0 IMAD.MOV.U32 R19, RZ, RZ, R174 ;  /* 0x000000ffff138224 */ /* 0x000fe200078e00ae */
[----:B------:R-:W-:Y:S01]  /*11c40*/  PRMT R233, R251, 0x3340, R233 ;  /* 0x00003340fbe97816 */ /* 0x000fe200000000e9 */
[----:B------:R-:W4:Y:S01]  /*11c50*/  LDL R175, [R1+0x820] ;  /* 0x0008200001af7983 */ /* 0x000f220000100800 */
[----:B0-----:R-:W-:-:S02]  /*11c60*/  PRMT R20, R231, 0x3340, R228 ;  /* 0x00003340e7147816 */ /* 0x001fc400000000e4 */
[----:B------:R-:W-:Y:S01]  /*11c70*/  PRMT R224, R225, 0x3340, R224 ;  /* 0x00003340e1e07816 */ /* 0x000fe200000000e0 */
[----:B------:R-:W4:Y:S01]  /*11c80*/  LDL R176, [R1+0x420] ;  /* 0x0004200001b07983 */ /* 0x000f220000100800 */
[----:B------:R-:W-:Y:S02]  /*11c90*/  PRMT R21, R223, 0x3340, R222 ;  /* 0x00003340df157816 */ /* 0x000fe400000000de */
[----:B------:R-:W-:Y:S01]  /*11ca0*/  PRMT R218, R220, 0x3340, R218 ;  /* 0x00003340dcda7816 */ /* 0x000fe200000000da */
[----:B------:R-:W4:Y:S01]  /*11cb0*/  LDL R174, [R1+0x3dc] ;  /* 0x0003dc0001ae7983 */ /* 0x000f220000100800 */
[----:B------:R-:W-:Y:S02]  /*11cc0*/  PRMT R22, R216, 0x3340, R214 ;  /* 0x00003340d8167816 */ /* 0x000fe400000000d6 */
[----:B------:R-:W-:Y:S02]  /*11cd0*/  PRMT R20, R233, 0x5410, R20 ;  /* 0x00005410e9147816 */ /* 0x000fe40000000014 */
[----:B------:R-:W-:-:S02]  /*11ce0*/  PRMT R21, R224, 0x5410, R21 ;  /* 0x00005410e0157816 */ /* 0x000fc40000000015 */
[----:B------:R-:W-:-:S05]  /*11cf0*/  PRMT R22, R218, 0x5410, R22 ;  /* 0x00005410da167816 */ /* 0x000fca0000000016 */
[----:B------:R0:W-:Y:S01]  /*11d00*/  STS.128 [R177+UR8], R20 ;  /* 0x00000014b1007988 */ /* 0x0001e20008000c08 */
[----:B------:R-:W-:Y:S02]  /*11d10*/  PRMT R158, RZ, 0x7610, R158 ;  /* 0x00007610ff9e7816 */ /* 0x000fe4000000009e */
[----:B------:R-:W-:-:S04]  /*11d20*/  PRMT R157, RZ, 0x7610, R157 ;  /* 0x00007610ff9d7816 */ /* 0x000fc8000000009d */
[----:B------:R3:W4:Y:S04]  /*11d30*/  @!P0 LDG.E.U8 R158, desc[UR40][R18.64] ;  /* 0x00000028129e8981 */ /* 0x000728000c1e1100 */
[----:B0-----:R-:W4:Y:S01]  /*11d40*/  LDL R177, [R1+0x68] ;  /* 0x0000680001b17983 */ /* 0x001f220000100800 */
[----:B---3--:R-:W-:Y:S02]  /*11d50*/  @!P0 IMAD.MOV.U32 R18, RZ, RZ, R17 ;  /* 0x000000ffff128224 */ /* 0x008fe400078e0011 */
[----:B------:R-:W-:Y:S01]  /*11d60*/  @!P0 IMAD.MOV.U32 R19, RZ, RZ, R173 ;  /* 0x000000ffff138224 */ /* 0x000fe200078e00ad */
[----:B------:R-:W-:Y:S01]  /*11d70*/  PRMT R156, RZ, 0x7610, R156 ;  /* 0x00007610ff9c7816 */ /* 0x000fe2000000009c */
[----:B------:R-:W3:Y:S04]  /*11d80*/  LDL R173, [R1+0x3e0] ;  /* 0x0003e00001ad7983 */ /* 0x000ee80000100800 */
[----:B------:R2:W3:Y:S04]  /*11d90*/  @!P0 LDG.E.U8 R157, desc[UR40][R18.64] ;  /* 0x00000028129d8981 */ /* 0x0004e8000c1e1100 */
[----:B------:R-:W3:Y:S01]  /*11da0*/  LDL R17, [R1+0x39c] ;  /* 0x00039c0001117983 */ /* 0x000ee20000100800 */
[----:B------:R-:W-:Y:S01]  /*11db0*/  PRMT R155, RZ, 0x7610, R155 ;  /* 0x00007610ff9b7816 */ /* 0x000fe2000000009b */
[----:B--2---:R-:W-:-:S02]  /*11dc0*/  @!P0 IMAD.MOV.U32 R18, RZ, RZ, R4 ;  /* 0x000000ffff128224 */ /* 0x004fc400078e0004 */
[----:B------:R-:W-:Y:S01]  /*11dd0*/  @!P0 IMAD.MOV.U32 R19, RZ, RZ, R5 ;  /* 0x000000ffff138224 */ /* 0x000fe200078e0005 */
[----:B------:R-:W2:Y:S04]  /*11de0*/  LDL R4, [R1+0x35c] ;  /* 0x00035c0001047983 */ /* 0x000ea80000100800 */
[----:B------:R-:W2:Y:S04]  /*11df0*/  LDL R5, [R1+0x3a0] ;  /* 0x0003a00001057983 */ /* 0x000ea80000100800 */
[----:B------:R0:W2:Y:S02]  /*11e00*/  @!P0 LDG.E.U8 R156, desc[UR40][R18.64] ;  /* 0x00000028129c8981 */ /* 0x0000a4000c1e1100 */
[----:B0-----:R-:W-:-:S02]  /*11e10*/  @!P0 IMAD.MOV.U32 R18, RZ, RZ, R0 ;  /* 0x000000ffff128224 */ /* 0x001fc400078e0000 */
[----:B------:R-:W-:Y:S01]  /*11e20*/  @!P0 IMAD.MOV.U32 R19, RZ, RZ, R3 ;  /* 0x000000ffff138224 */ /* 0x000fe200078e0003 */
[----:B------:R-:W2:Y:S04]  /*11e30*/  LDL R0, [R1+0x320] ;  /* 0x0003200001007983 */ /* 0x000ea80000100800 */
[----:B------:R-:W2:Y:S04]  /*11e40*/  LDL R3, [R1+0x360] ;  /* 0x0003600001037983 */ /* 0x000ea80000100800 */
[----:B------:R4:W2:Y:S02]  /*11e50*/  @!P0 LDG.E.U8 R155, desc[UR40][R18.64] ;  /* 0x00000028129b8981 */ /* 0x0008a4000c1e1100 */
[----:B----4-:R-:W-:-:S02]  /*11e60*/  @!P0 IMAD.MOV.U32 R18, RZ, RZ, R2 ;  /* 0x000000ffff128224 */ /* 0x010fc400078e0002 */
[----:B------:R-:W4:Y:S01]  /*11e70*/  LDL R2, [R1+0x31c] ;  /* 0x00031c0001027983 */ /* 0x000f220000100800 */
[----:B------:R-:W-:Y:S01]  /*11e80*/  PRMT R238, RZ, 0x7610, R238 ;  /* 0x00007610ffee7816 */ /* 0x000fe200000000ee */
[----:B------:R-:W-:Y:S01]  /*11e90*/  @!P0 IMAD.MOV.U32 R19, RZ, RZ, R179 ;  /* 0x000000ffff138224 */ /* 0x000fe200078e00b3 */
[----:B------:R-:W-:-:S04]  /*11ea0*/  PRMT R154, RZ, 0x7610, R154 ;  /* 0x00007610ff9a7816 */ /* 0x000fc8000000009a */
[----:B------:R0:W4:Y:S04]  /*11eb0*/  @!P0 LDG.E.U8 R238, desc[UR40][R152.64] ;  /* 0x0000002898ee8981 */ /* 0x000128000c1e1100 */
[----:B------:R1:W4:Y:S01]  /*11ec0*/  @!P0 LDG.E.U8 R154, desc[UR40][R18.64] ;  /* 0x00000028129a8981 */ /* 0x000322000c1e1100 */
[----:B0-----:R-:W-:Y:S01]  /*11ed0*/  PRMT R153, RZ, 0x7610, R153 ;  /* 0x00007610ff997816 */ /* 0x001fe20000000099 */
[----:B-1----:R-:W-:Y:S01]  /*11ee0*/  @!P0 IMAD.MOV.U32 R19, RZ, RZ, R178 ;  /* 0x000000ffff138224 */ /* 0x002fe200078e00b2 */
[----:B------:R-:W-:Y:S01]  /*11ef0*/  PRMT R197, RZ, 0x7610, R197 ;  /* 0x00007610ffc57816 */ /* 0x000fe200000000c5 */
[----:B------:R-:W4:Y:S01]  /*11f00*/  LDL R178, [R1+0x864] ;  /* 0x0008640001b27983 */ /* 0x000f220000100800 */
[----:B------:R-:W-:Y:S02]  /*11f10*/  PRMT R195, RZ, 0x7610, R195 ;  /* 0x00007610ffc37816 */ /* 0x000fe400000000c3 */
[----:B------:R-:W-:-:S02]  /*11f20*/  PRMT R152, RZ, 0x7610, R152 ;  /* 0x00007610ff987816 */ /* 0x000fc40000000098 */
[----:B------:R-:W-:Y:S01]  /*11f30*/  PRMT R23, RZ, 0x7610, R23 ;  /* 0x00007610ff177816 */ /* 0x000fe20000000017 */
[----:B------:R-:W-:Y:S02]  /*11f40*/  @!P0 IMAD.MOV.U32 R18, RZ, RZ, R177 ;  /* 0x000000ffff128224 */ /* 0x000fe400078e00b1 */
[----:B------:R-:W4:Y:S04]  /*11f50*/  LDL R177, [R1+0x21c] ;  /* 0x00021c0001b17983 */ /* 0x000f280000100800 */
[----:B------:R0:W4:Y:S02]  /*11f60*/  @!P0 LDG.E.U8 R153, desc[UR40][R18.64] ;  /* 0x0000002812998981 */ /* 0x000124000c1e1100 */
[----:B0-----:R-:W-:Y:S02]  /*11f70*/  @!P0 IMAD.MOV.U32 R18, RZ, RZ, R175 ;  /* 0x000000ffff128224 */ /* 0x001fe400078e00af */
[----:B------:R-:W-:Y:S01]  /*11f80*/  @!P0 IMAD.MOV.U32 R19, RZ, RZ, R176 ;  /* 0x000000ffff138224 */ /* 0x000fe200078e00b0 */
[----:B------:R-:W4:Y:S04]  /*11f90*/  LDL R175, [R1+0x29c] ;  /* 0x00029c0001af7983 */ /* 0x000f280000100800 */
[----:B------:R3:W4:Y:S01]  /*11fa0*/  @!P0 LDG.E.U8 R197, desc[UR40][R18.64] ;  /* 0x0000002812c58981 */ /* 0x000722000c1e1100 */
[----:B------:R-:W-:-:S03]  /*11fb0*/  LOP3.LUT R8, R8, 0xffff, RZ, 0xc0, !PT ;  /* 0x0000ffff08087812 */ /* 0x000fc600078ec0ff */
[----:B------:R-:W4:Y:S01]  /*11fc0*/  LDL R176, [R1+0x220] ;  /* 0x0002200001b07983 */ /* 0x000f220000100800 */
[----:B---3--:R-:W-:Y:S02]  /*11fd0*/  @!P0 IMAD.MOV.U32 R18, RZ, RZ, R173 ;  /* 0x000000ffff128224 */ /* 0x008fe400078e00ad */
[----:B------:R-:W-:Y:S01]  /*11fe0*/  @!P0 IMAD.MOV.U32 R19, RZ, RZ, R174 ;  /* 0x000000ffff138224 */ /* 0x000fe200078e00ae */
[----:B------:R-:W3:Y:S04]  /*11ff0*/  LDL R173, [R1+0x25c] ;  /* 0x00025c0001ad7983 */ /* 0x000ee80000100800 */
[----:B------:R2:W3:Y:S04]  /*12000*/  @!P0 LDG.E.U8 R195, desc[UR40][R18.64] ;  /* 0x0000002812c38981 */ /* 0x0004e8000c1e1100 */
[----:B------:R-:W3:Y:S01]  /*12010*/  LDL R174, [R1+0x2a0] ;  /* 0x0002a00001ae7983 */ /* 0x000ee20000100800 */
[----:B--2---:R-:W-:-:S02]  /*12020*/  @!P0 IMAD.MOV.U32 R18, RZ, RZ, R5 ;  /* 0x000000ffff128224 */ /* 0x004fc400078e0005 */
[----:B------:R-:W-:Y:S01]  /*12030*/  @!P0 IMAD.MOV.U32 R19, RZ, RZ, R17 ;  /* 0x000000ffff138224 */ /* 0x000fe200078e0011 */
[----:B------:R-:W2:Y:S04]  /*12040*/  LDL R5, [R1+0x260] ;  /* 0x0002600001057983 */ /* 0x000ea80000100800 */
[----:B------:R0:W2:Y:S02]  /*12050*/  @!P0 LDG.E.U8 R152, desc[UR40][R18.64] ;  /* 0x0000002812988981 */ /* 0x0000a4000c1e1100 */
[----:B0-----:R-:W-:Y:S02]  /*12060*/  @!P0 IMAD.MOV.U32 R18, RZ, RZ, R3 ;  /* 0x000000ffff128224 */ /* 0x001fe400078e0003 */
[----:B------:R-:W-:Y:S01]  /*12070*/  @!P0 IMAD.MOV.U32 R19, RZ, RZ, R4 ;  /* 0x000000ffff138224 */ /* 0x000fe200078e0004 */
[----:B------:R-:W-:Y:S01]  /*12080*/  LOP3.LUT R14, R14, 0xffff, RZ, 0xc0, !PT ;  /* 0x0000ffff0e0e7812 */ /* 0x000fe200078ec0ff */
[----:B------:R-:W2:Y:S04]  /*12090*/  LDL R3, [R1+0x1e0] ;  /* 0x0001e00001037983 */ /* 0x000ea80000100800 */
[----:B------:R0:W2:Y:S01]  /*120a0*/  @!P0 LDG.E.U8 R23, desc[UR40][R18.64] ;  /* 0x0000002812178981 */ /* 0x0000a2000c1e1100 */
[----:B------:R-:W-:-:S02]  /*120b0*/  LOP3.LUT R9, R9, 0xffff, RZ, 0xc0, !PT ;  /* 0x0000ffff09097812 */ /* 0x000fc400078ec0ff */
[----:B------:R-:W-:Y:S01]  /*120c0*/  LOP3.LUT R13, R13, 0xffff, RZ, 0xc0, !PT ;  /* 0x0000ffff0d0d7812 */ /* 0x000fe200078ec0ff */
[----:B------:R-:W2:Y:S01]  /*120d0*/  LDL R4, [R1+0x1dc] ;  /* 0x0001dc0001047983 */ /* 0x000ea20000100800 */
[----:B0-----:R-:W-:-:S03]  /*120e0*/  @!P0 IMAD.MOV.U32 R18, RZ, RZ, R0 ;  /* 0x000000ffff128224 */ /* 0x001fc600078e0000 */
[----:B------:R-:W3:Y:S01]  /*120f0*/  LDL R0, [R1+0x2e0] ;  /* 0x0002e00001007983 */ /* 0x000ee20000100800 */
[----:B----4-:R-:W-:-:S03]  /*12100*/  @!P0 IMAD.MOV.U32 R19, RZ, RZ, R2 ;  /* 0x000000ffff138224 */ /* 0x010fc600078e0002 */
[----:B------:R-:W4:Y:S01]  /*12110*/  LDL R2, [R1+0x2dc] ;  /* 0x0002dc0001027983 */ /* 0x000f220000100800 */
[----:B------:R-:W-:Y:S02]  /*12120*/  LOP3.LUT R16, R16, 0xffff, RZ, 0xc0, !PT ;  /* 0x0000ffff10107812 */ /* 0x000fe400078ec0ff */
[----:B------:R-:W-:Y:S02]  /*12130*/  LOP3.LUT R12, R12, 0xffff, RZ, 0xc0, !PT ;  /* 0x0000ffff0c0c7812 */ /* 0x000fe400078ec0ff */
[----:B------:R-:W-:Y:S02]  /*12140*/  LOP3.LUT R10, R10, 0xffff, RZ, 0xc0, !PT ;  /* 0x0000ffff0a0a7812 */ /* 0x000fe400078ec0ff */
[----:B------:R-:W-:Y:S02]  /*12150*/  LOP3.LUT R11, R11, 0xffff, RZ, 0xc0, !PT ;  /* 0x0000ffff0b0b7812 */ /* 0x000fe400078ec0ff */
[----:B------:R-:W-:Y:S02]  /*12160*/  PRMT R14, R8, 0x3340, R14 ;  /* 0x00003340080e7816 */ /* 0x000fe4000000000e */
[----:B------:R-:W-:-:S02]  /*12170*/  PRMT R13, R9, 0x3340, R13 ;  /* 0x00003340090d7816 */ /* 0x000fc4000000000d */
[----:B------:R-:W-:Y:S02]  /*12180*/  PRMT R12, R16, 0x3340, R12 ;  /* 0x00003340100c7816 */ /* 0x000fe4000000000c */
[----:B------:R-:W-:Y:S02]  /*12190*/  PRMT R11, R10, 0x3340, R11 ;  /* 0x000033400a0b7816 */ /* 0x000fe4000000000b */
[----:B------:R-:W-:Y:S02]  /*121a0*/  PRMT R10, R14, 0x5410, R13 ;  /* 0x000054100e0a7816 */ /* 0x000fe4000000000d */
[----:B------:R-:W-:Y:S01]  /*121b0*/  PRMT R11, R12, 0x5410, R11 ;  /* 0x000054100c0b7816 */ /* 0x000fe2000000000b */
[----:B---3--:R-:W-:Y:S02]  /*121c0*/  @!P0 IMAD.MOV.U32 R12, RZ, RZ, R0 ;  /* 0x000000ffff0c8224 */ /* 0x008fe400078e0000 */
[----:B------:R-:W3:Y:S01]  /*121d0*/  LDL R0, [R1+0x1a0] ;  /* 0x0001a00001007983 */ /* 0x000ee20000100800 */
[----:B----4-:R-:W-:-:S03]  /*121e0*/  @!P0 IMAD.MOV.U32 R13, RZ, RZ, R2 ;  /* 0x000000ffff0d8224 */ /* 0x010fc600078e0002 */
[----:B------:R-:W4:Y:S01]  /*121f0*/  LDL R2, [R1+0x19c] ;  /* 0x00019c0001027983 */ /* 0x000f220000100800 */
        /* <DEDUP_REMOVED lines=14> */
[----:B------:R-:W-:Y:S02]  /*122e0*/  PRMT R22, RZ, 0x7610, R22 ;  /* 0x00007610ff167816 */ /* 0x000fe40000000016 */
[----:B------:R-:W-:Y:S01]  /*122f0*/  PRMT R20, RZ, 0x7610, R20 ;  /* 0x00007610ff147816 */ /* 0x000fe20000000014 */
[----:B------:R0:W-:Y:S04]  /*12300*/  STS.128 [R178+UR8], R8 ;  /* 0x00000008b2007988 */ /* 0x0001e80008000c08 */
[----:B------:R1:W4:Y:S01]  /*12310*/  @!P0 LDG.E.U8 R22, desc[UR40][R18.64] ;  /* 0x0000002812168981 */ /* 0x000322000c1e1100 */
[----:B0-----:R-:W-:-:S02]  /*12320*/  @!P0 IMAD.MOV.U32 R8, RZ, RZ, R174 ;  /* 0x000000ffff088224 */ /* 0x001fc400078e00ae */
[----:B------:R-:W-:Y:S01]  /*12330*/  @!P0 IMAD.MOV.U32 R9, RZ, RZ, R175 ;  /* 0x000000ffff098224 */ /* 0x000fe200078e00af */
[----:B-1----:R-:W-:Y:S01]  /*12340*/  PRMT R19, RZ, 0x7610, R19 ;  /* 0x00007610ff137816 */ /* 0x002fe20000000013 */
[----:B------:R-:W4:Y:S04]  /*12350*/  LDL R175, [R1+0x15c] ;  /* 0x00015c0001af7983 */ /* 0x000f280000100800 */
[----:B------:R2:W4:Y:S04]  /*12360*/  @!P0 LDG.E.U8 R20, desc[UR40][R8.64] ;  /* 0x0000002808148981 */ /* 0x000528000c1e1100 */
[----:B------:R-:W4:Y:S01]  /*12370*/  LDL R174, [R1+0x160] ;  /* 0x0001600001ae7983 */ /* 0x000f220000100800 */
        /* <DEDUP_REMOVED lines=15> */
[----:B---3--:R-:W-:-:S02]  /*12470*/  @!P0 IMAD.MOV.U32 R8, RZ, RZ, R0 ;  /* 0x000000ffff088224 */ /* 0x008fc400078e0000 */
[----:B------:R-:W3:Y:S01]  /*12480*/  LDL R0, [R1+0xa0] ;  /* 0x0000a00001007983 */ /* 0x000ee20000100800 */
[----:B----4-:R-:W-:-:S03]  /*12490*/  @!P0 IMAD.MOV.U32 R9, RZ, RZ, R2 ;  /* 0x000000ffff098224 */ /* 0x010fc600078e0002 */
[----:B------:R-:W4:Y:S04]  /*124a0*/  LDL R2, [R1+0x9c] ;  /* 0x00009c0001027983 */ /* 0x000f280000100800 */
[----:B------:R-:W4:Y:S04]  /*124b0*/  LDL.LU R183, [R1+0x18] ;  /* 0x0000180001b77983 */ /* 0x000f280000300800 */
[----:B------:R-:W4:Y:S04]  /*124c0*/  LDL.LU R184, [R1+0x14] ;  /* 0x0000140001b87983 */ /* 0x000f280000300800 */
[----:B------:R-:W4:Y:S04]  /*124d0*/  LDL.LU R182, [R1+0xc] ;  /* 0x00000c0001b67983 */ /* 0x000f280000300800 */
[----:B------:R-:W4:Y:S04]  /*124e0*/  LDL R179, [R1+0x5c] ;  /* 0x00005c0001b37983 */ /* 0x000f280000100800 */
[----:B------:R-:W4:Y:S01]  /*124f0*/  LDL R178, [R1+0x60] ;  /* 0x0000600001b27983 */ /* 0x000f220000100800 */
[----:B------:R-:W-:-:S03]  /*12500*/  PRMT R16, RZ, 0x7610, R16 ;  /* 0x00007610ff107816 */ /* 0x000fc60000000010 */
[----:B------:R-:W4:Y:S04]  /*12510*/  LDL R177, [R1+0x418] ;  /* 0x0004180001b17983 */ /* 0x000f280000100800 */
[----:B------:R-:W4:Y:S01]  /*12520*/  LDL R176, [R1+0x41c] ;  /* 0x00041c0001b07983 */ /* 0x000f220000100800 */
[----:B------:R-:W-:-:S03]  /*12530*/  PRMT R15, RZ, 0x7610, R15 ;  /* 0x00007610ff0f7816 */ /* 0x000fc6000000000f */
[----:B------:R0:W4:Y:S01]  /*12540*/  @!P0 LDG.E.U8 R16, desc[UR40][R8.64] ;  /* 0x0000002808108981 */ /* 0x000122000c1e1100 */
[----:B------:R-:W-:Y:S02]  /*12550*/  PRMT R21, RZ, 0x7610, R21 ;  /* 0x00007610ff157816 */ /* 0x000fe40000000015 */
[----:B------:R-:W-:Y:S01]  /*12560*/  PRMT R14, RZ, 0x7610, R14 ;  /* 0x00007610ff0e7816 */ /* 0x000fe2000000000e */
[----:B------:R-:W4:Y:S04]  /*12570*/  LDL R181, [R1+0x860] ;  /* 0x0008600001b57983 */ /* 0x000f280000100800 */
[----:B------:R1:W4:Y:S01]  /*12580*/  @!P0 LDG.E.U8 R21, desc[UR40][R12.64] ;  /* 0x000000280c158981 */ /* 0x000322000c1e1100 */
[----:B------:R-:W-:Y:S02]  /*12590*/  PRMT R11, RZ, 0x7610, R11 ;  /* 0x00007610ff0b7816 */ /* 0x000fe4000000000b */
[----:B------:R-:W-:Y:S01]  /*125a0*/  PRMT R193, RZ, 0x7610, R193 ;  /* 0x00007610ffc17816 */ /* 0x000fe200000000c1 */
[----:B------:R-:W4:Y:S01]  /*125b0*/  LDL R180, [R1+0x294] ;  /* 0x0002940001b47983 */ /* 0x000f220000100800 */
[----:B0-----:R-:W-:-:S03]  /*125c0*/  @!P0 IMAD.MOV.U32 R9, RZ, RZ, R175 ;  /* 0x000000ffff098224 */ /* 0x001fc600078e00af */
[----:B------:R-:W4:Y:S01]  /*125d0*/  LDL R175, [R1+0x3d4] ;  /* 0x0003d40001af7983 */ /* 0x000f220000100800 */
[----:B------:R-:W-:-:S03]  /*125e0*/  @!P0 IMAD.MOV.U32 R8, RZ, RZ, R174 ;  /* 0x000000ffff088224 */ /* 0x000fc600078e00ae */
[----:B------:R-:W4:Y:S04]  /*125f0*/  LDL R174, [R1+0x3d8] ;  /* 0x0003d80001ae7983 */ /* 0x000f280000100800 */
[----:B------:R2:W4:Y:S01]  /*12600*/  @!P0 LDG.E.U8 R15, desc[UR40][R8.64] ;  /* 0x00000028080f8981 */ /* 0x000522000c1e1100 */
[----:B-1----:R-:W-:Y:S01]  /*12610*/  PRMT R13, RZ, 0x7610, R13 ;  /* 0x00007610ff0d7816 */ /* 0x002fe2000000000d */
[----:B--2---:R-:W-:Y:S02]  /*12620*/  @!P0 IMAD.MOV.U32 R8, RZ, RZ, R5 ;  /* 0x000000ffff088224 */ /* 0x004fe400078e0005 */
[----:B------:R-:W-:Y:S01]  /*12630*/  @!P0 IMAD.MOV.U32 R9, RZ, RZ, R173 ;  /* 0x000000ffff098224 */ /* 0x000fe200078e00ad */
[----:B------:R-:W2:Y:S04]  /*12640*/  LDL R5, [R1+0x398] ;  /* 0x0003980001057983 */ /* 0x000ea80000100800 */
[----:B------:R-:W2:Y:S04]  /*12650*/  LDL R173, [R1+0x394] ;  /* 0x0003940001ad7983 */ /* 0x000ea80000100800 */
[----:B------:R0:W2:Y:S02]  /*12660*/  @!P0 LDG.E.U8 R14, desc[UR40][R8.64] ;  /* 0x00000028080e8981 */ /* 0x0000a4000c1e1100 */
[----:B0-----:R-:W-:-:S02]  /*12670*/  @!P0 IMAD.MOV.U32 R8, RZ, RZ, R3 ;  /* 0x000000ffff088224 */ /* 0x001fc400078e0003 */
[----:B------:R-:W2:Y:S01]  /*12680*/  LDL R3, [R1+0x358] ;  /* 0x0003580001037983 */ /* 0x000ea20000100800 */
[----:B------:R-:W-:-:S03]  /*12690*/  @!P0 IMAD.MOV.U32 R9, RZ, RZ, R4 ;  /* 0x000000ffff098224 */ /* 0x000fc600078e0004 */
[----:B------:R-:W2:Y:S04]  /*126a0*/  LDL R4, [R1+0x354] ;  /* 0x0003540001047983 */ /* 0x000ea80000100800 */
[----:B------:R3:W2:Y:S02]  /*126b0*/  @!P0 LDG.E.U8 R13, desc[UR40][R8.64] ;  /* 0x00000028080d8981 */ /* 0x0006a4000c1e1100 */
[----:B---3--:R-:W-:Y:S02]  /*126c0*/  @!P0 IMAD.MOV.U32 R8, RZ, RZ, R0 ;  /* 0x000000ffff088224 */ /* 0x008fe400078e0000 */
[----:B------:R-:W3:Y:S01]  /*126d0*/  LDL R0, [R1+0x318] ;  /* 0x0003180001007983 */ /* 0x000ee20000100800 */
[----:B----4-:R-:W-:-:S03]  /*126e0*/  @!P0 IMAD.MOV.U32 R9, RZ, RZ, R2 ;  /* 0x000000ffff098224 */ /* 0x010fc600078e0002 */
[----:B------:R-:W4:Y:S01]  /*126f0*/  LDL R2, [R1+0x314] ;  /* 0x0003140001027983 */ /* 0x000f220000100800 */
[----:B------:R-:W-:-:S06]  /*12700*/  PRMT R12, RZ, 0x7610, R12 ;  /* 0x00007610ff0c7816 */ /* 0x000fcc000000000c */
[----:B------:R0:W4:Y:S02]  /*12710*/  @!P0 LDG.E.U8 R12, desc[UR40][R8.64] ;  /* 0x00000028080c8981 */ /* 0x000124000c1e1100 */
[----:B0-----:R-:W-:Y:S02]  /*12720*/  @!P0 IMAD.MOV.U32 R9, RZ, RZ, R179 ;  /* 0x000000ffff098224 */ /* 0x001fe400078e00b3 */
[----:B------:R-:W-:Y:S01]  /*12730*/  @!P0 IMAD.MOV.U32 R8, RZ, RZ, R178 ;  /* 0x000000ffff088224 */ /* 0x000fe200078e00b2 */
[----:B------:R-:W-:Y:S01]  /*12740*/  PRMT R189, RZ, 0x7610, R189 ;  /* 0x00007610ffbd7816 */ /* 0x000fe200000000bd */
[----:B------:R-:W4:Y:S04]  /*12750*/  LDL R179, [R1+0x254] ;  /* 0x0002540001b37983 */ /* 0x000f280000100800 */
[----:B------:R0:W4:Y:S01]  /*12760*/  @!P0 LDG.E.U8 R11, desc[UR40][R8.64] ;  /* 0x00000028080b8981 */ /* 0x000122000c1e1100 */
[----:B------:R-:W-:-:S02]  /*12770*/  PRMT R10, RZ, 0x7610, R10 ;  /* 0x00007610ff0a7816 */ /* 0x000fc4000000000a */
[----:B------:R-:W-:Y:S01]  /*12780*/  LOP3.LUT R161, R161, 0xffff, RZ, 0xc0, !PT ;  /* 0x0000ffffa1a17812 */ /* 0x000fe200078ec0ff */
[----:B------:R-:W4:Y:S01]  /*12790*/  LDL R178, [R1+0x214] ;  /* 0x0002140001b27983 */ /* 0x000f220000100800 */
[----:B0-----:R-:W-:Y:S02]  /*127a0*/  @!P0 IMAD.MOV.U32 R8, RZ, RZ, R176 ;  /* 0x000000ffff088224 */ /* 0x001fe400078e00b0 */
[----:B------:R-:W-:Y:S01]  /*127b0*/  @!P0 IMAD.MOV.U32 R9, RZ, RZ, R177 ;  /* 0x000000ffff098224 */ /* 0x000fe200078e00b1 */
[----:B------:R-:W-:Y:S01]  /*127c0*/  LOP3.LUT R162, R162, 0xffff, RZ, 0xc0, !PT ;  /* 0x0000ffffa2a27812 */ /* 0x000fe200078ec0ff */
[----:B------:R-:W4:Y:S04]  /*127d0*/  LDL R177, [R1+0x1d4] ;  /* 0x0001d40001b17983 */ /* 0x000f280000100800 */
[----:B------:R0:W4:Y:S01]  /*127e0*/  @!P0 LDG.E.U8 R193, desc[UR40][R8.64] ;  /* 0x0000002808c18981 */ /* 0x000122000c1e1100 */
[----:B------:R-:W-:-:S02]  /*127f0*/  LOP3.LUT R163, R163, 0xffff, RZ, 0xc0, !PT ;  /* 0x0000ffffa3a37812 */ /* 0x000fc400078ec0ff */
[----:B------:R-:W-:Y:S01]  /*12800*/  LOP3.LUT R168, R168, 0xffff, RZ, 0xc0, !PT ;  /* 0x0000ffffa8a87812 */ /* 0x000fe200078ec0ff */
[----:B------:R-:W4:Y:S01]  /*12810*/  LDL R176, [R1+0x1d8] ;  /* 0x0001d80001b07983 */ /* 0x000f220000100800 */
[----:B0-----:R-:W-:Y:S02]  /*12820*/  @!P0 IMAD.MOV.U32 R9, RZ, RZ, R175 ;  /* 0x000000ffff098224 */ /* 0x001fe400078e00af */
[----:B------:R-:W-:-:S05]  /*12830*/  @!P0 IMAD.MOV.U32 R8, RZ, RZ, R174 ;  /* 0x000000ffff088224 */ /* 0x000fca00078e00ae */
[----:B------:R2:W4:Y:S02]  /*12840*/  @!P0 LDG.E.U8 R189, desc[UR40][R8.64] ;  /* 0x0000002808bd8981 */ /* 0x000524000c1e1100 */
[----:B--2---:R-:W-:Y:S02]  /*12850*/  @!P0 IMAD.MOV.U32 R8, RZ, RZ, R5 ;  /* 0x000000ffff088224 */ /* 0x004fe400078e0005 */
[----:B------:R-:W2:Y:S01]  /*12860*/  LDL R5, [R1+0x298] ;  /* 0x0002980001057983 */ /* 0x000ea20000100800 */
[----:B------:R-:W-:-:S05]  /*12870*/  @!P0 IMAD.MOV.U32 R9, RZ, RZ, R173 ;  /* 0x000000ffff098224 */ /* 0x000fca00078e00ad */
[----:B------:R0:W2:Y:S02]  /*12880*/  @!P0 LDG.E.U8 R10, desc[UR40][R8.64] ;  /* 0x00000028080a8981 */ /* 0x0000a4000c1e1100 */
[----:B0-----:R-:W-:Y:S01]  /*12890*/  PRMT R9, RZ, 0x7610, R9 ;  /* 0x00007610ff097816 */ /* 0x001fe20000000009 */
[----:B------:R-:W-:Y:S02]  /*128a0*/  @!P0 IMAD.MOV.U32 R174, RZ, RZ, R3 ;  /* 0x000000ffffae8224 */ /* 0x000fe400078e0003 */
        /* <DEDUP_REMOVED lines=8> */
[----:B------:R-:W-:Y:S02]  /*12930*/  LOP3.LUT R169, R169, 0xffff, RZ, 0xc0, !PT ;  /* 0x0000ffffa9a97812 */ /* 0x000fe400078ec0ff */
[----:B------:R-:W-:Y:S02]  /*12940*/  LOP3.LUT R170, R170, 0xffff, RZ, 0xc0, !PT ;  /* 0x0000ffffaaaa7812 */ /* 0x000fe400078ec0ff */
[----:B------:R-:W-:Y:S02]  /*12950*/  PRMT R161, R161, 0x3340, R162 ;  /* 0x00003340a1a17816 */ /* 0x000fe400000000a2 */
[----:B------:R-:W-:Y:S02]  /*12960*/  PRMT R168, R163, 0x3340, R168 ;  /* 0x00003340a3a87816 */ /* 0x000fe400000000a8 */
[----:B------:R-:W-:-:S04]  /*12970*/  PRMT R162, R169, 0x3340, R170 ;  /* 0x00003340a9a27816 */ /* 0x000fc800000000aa */
[----:B------:R-:W-:Y:S01]  /*12980*/  PRMT R162, R168, 0x5410, R162 ;  /* 0x00005410a8a27816 */ /* 0x000fe200000000a2 */
[----:B---3--:R-:W-:Y:S02]  /*12990*/  @!P0 IMAD.MOV.U32 R168, RZ, RZ, R0 ;  /* 0x000000ffffa88224 */ /* 0x008fe400078e0000 */
[----:B------:R-:W3:Y:S01]  /*129a0*/  LDL R0, [R1+0x198] ;  /* 0x0001980001007983 */ /* 0x000ee20000100800 */
[----:B----4-:R-:W-:-:S03]  /*129b0*/  @!P0 IMAD.MOV.U32 R169, RZ, RZ, R2 ;  /* 0x000000ffffa98224 */ /* 0x010fc600078e0002 */
        /* <DEDUP_REMOVED lines=11> */
[----:B------:R-:W-:Y:S01]  /*12a70*/  LOP3.LUT R203, R203, 0xffff, RZ, 0xc0, !PT ;  /* 0x0000ffffcbcb7812 */ /* 0x000fe200078ec0ff */
[----:B------:R-:W4:Y:S01]  /*12a80*/  LDL R183, [R1+0x30c] ;  /* 0x00030c0001b77983 */ /* 0x000f220000100800 */
[----:B------:R-:W-:Y:S02]  /*12a90*/  LOP3.LUT R199, R199, 0xffff, RZ, 0xc0, !PT ;  /* 0x0000ffffc7c77812 */ /* 0x000fe400078ec0ff */
[----:B0-----:R-:W-:Y:S01]  /*12aa0*/  LOP3.LUT R174, R184, 0xffff, RZ, 0xc0, !PT ;  /* 0x0000ffffb8ae7812 */ /* 0x001fe200078ec0ff */
[----:B------:R-:W4:Y:S01]  /*12ab0*/  LDL R187, [R1+0x14c] ;  /* 0x00014c0001bb7983 */ /* 0x000f220000100800 */
[----:B------:R-:W-:Y:S02]  /*12ac0*/  LOP3.LUT R175, R182, 0xffff, RZ, 0xc0, !PT ;  /* 0x0000ffffb6af7812 */ /* 0x000fe400078ec0ff */
[----:B------:R-:W-:Y:S01]  /*12ad0*/  PRMT R173, R173, 0x3340, R174 ;  /* 0x00003340adad7816 */ /* 0x000fe200000000ae */
[----:B------:R-:W4:Y:S01]  /*12ae0*/  LDL R182, [R1+0x310] ;  /* 0x0003100001b67983 */ /* 0x000f220000100800 */
[----:B------:R-:W-:-:S02]  /*12af0*/  PRMT R6, R175, 0x3340, R6 ;  /* 0x00003340af067816 */ /* 0x000fc40000000006 */
[----:B------:R-:W-:Y:S01]  /*12b00*/  PRMT R7, R7, 0x3340, R160 ;  /* 0x0000334007077816 */ /* 0x000fe200000000a0 */
[----:B------:R-:W4:Y:S01]  /*12b10*/  LDL R174, [R1+0x98] ;  /* 0x0000980001ae7983 */ /* 0x000f220000100800 */
[----:B------:R-:W-:Y:S02]  /*12b20*/  PRMT R171, R171, 0x3340, R172 ;  /* 0x00003340abab7816 */ /* 0x000fe400000000ac */
[----:B------:R-:W-:Y:S01]  /*12b30*/  PRMT R163, R203, 0x3340, R199 ;  /* 0x00003340cba37816 */ /* 0x000fe200000000c7 */
[----:B------:R-:W4:Y:S01]  /*12b40*/  LDL R172, [R1+0xd8] ;  /* 0x0000d80001ac7983 */ /* 0x000f220000100800 */
[----:B------:R-:W-:Y:S02]  /*12b50*/  PRMT R160, R173, 0x5410, R6 ;  /* 0x00005410ada07816 */ /* 0x000fe40000000006 */
[----:B------:R-:W-:Y:S01]  /*12b60*/  PRMT R161, R7, 0x5410, R161 ;  /* 0x0000541007a17816 */ /* 0x000fe200000000a1 */
[----:B------:R-:W4:Y:S01]  /*12b70*/  LDL R173, [R1+0xd4] ;  /* 0x0000d40001ad7983 */ /* 0x000f220000100800 */
[----:B------:R-:W-:-:S03]  /*12b80*/  PRMT R163, R171, 0x5410, R163 ;  /* 0x00005410aba37816 */ /* 0x000fc600000000a3 */
[----:B------:R-:W4:Y:S04]  /*12b90*/  LDL R175, [R1+0x94] ;  /* 0x0000940001af7983 */ /* 0x000f280000100800 */
[----:B------:R2:W-:Y:S01]  /*12ba0*/  STS.128 [R181+UR8], R160 ;  /* 0x000000a0b5007988 */ /* 0x0005e20008000c08 */
[----:B------:R-:W-:Y:S02]  /*12bb0*/  PRMT R7, RZ, 0x7610, R7 ;  /* 0x00007610ff077816 */ /* 0x000fe40000000007 */
[----:B------:R-:W-:Y:S01]  /*12bc0*/  PRMT R6, RZ, 0x7610, R6 ;  /* 0x00007610ff067816 */ /* 0x000fe20000000006 */
[----:B------:R-:W4:Y:S04]  /*12bd0*/  LDL R184, [R1+0x20c] ;  /* 0x00020c0001b87983 */ /* 0x000f280000100800 */
[----:B------:R0:W4:Y:S04]  /*12be0*/  @!P0 LDG.E.U8 R7, desc[UR40][R168.64] ;  /* 0x00000028a8078981 */ /* 0x000128000c1e1100 */
[----:B------:R-:W4:Y:S01]  /*12bf0*/  LDL R186, [R1+0x150] ;  /* 0x0001500001ba7983 */ /* 0x000f220000100800 */
[----:B--2---:R-:W-:Y:S01]  /*12c00*/  @!P0 IMAD.MOV.U32 R162, RZ, RZ, R5 ;  /* 0x000000ffffa28224 */ /* 0x004fe200078e0005 */
[----:B------:R-:W-:-:S02]  /*12c10*/  PRMT R160, RZ, 0x7610, R160 ;  /* 0x00007610ffa07816 */ /* 0x000fc400000000a0 */
[----:B------:R-:W2:Y:S01]  /*12c20*/  LDL R5, [R1+0x158] ;  /* 0x0001580001057983 */ /* 0x000ea20000100800 */
[----:B------:R-:W-:Y:S01]  /*12c30*/  @!P0 IMAD.MOV.U32 R163, RZ, RZ, R180 ;  /* 0x000000ffffa38224 */ /* 0x000fe200078e00b4 */
[----:B------:R-:W-:Y:S01]  /*12c40*/  PRMT R161, RZ, 0x7610, R161 ;  /* 0x00007610ffa17816 */ /* 0x000fe200000000a1 */
[----:B0-----:R-:W-:Y:S01]  /*12c50*/  @!P0 IMAD.MOV.U32 R168, RZ, RZ, R4 ;  /* 0x000000ffffa88224 */ /* 0x001fe200078e0004 */
[----:B------:R-:W2:Y:S01]  /*12c60*/  LDL R181, [R1+0x2cc] ;  /* 0x0002cc0001b57983 */ /* 0x000ea20000100800 */
[----:B------:R-:W-:-:S03]  /*12c70*/  @!P0 IMAD.MOV.U32 R169, RZ, RZ, R178 ;  /* 0x000000ffffa98224 */ /* 0x000fc600078e00b2 */
[----:B------:R0:W2:Y:S04]  /*12c80*/  @!P0 LDG.E.U8 R6, desc[UR40][R162.64] ;  /* 0x00000028a2068981 */ /* 0x0000a8000c1e1100 */
[----:B------:R-:W2:Y:S04]  /*12c90*/  LDL R4, [R1+0x114] ;  /* 0x0001140001047983 */ /* 0x000ea80000100800 */
[----:B------:R1:W2:Y:S01]  /*12ca0*/  @!P0 LDG.E.U8 R161, desc[UR40][R168.64] ;  /* 0x00000028a8a18981 */ /* 0x0002a2000c1e1100 */
[----:B0-----:R-:W-:Y:S02]  /*12cb0*/  @!P0 IMAD.MOV.U32 R162, RZ, RZ, R3 ;  /* 0x000000ffffa28224 */ /* 0x001fe400078e0003 */
[----:B------:R-:W-:Y:S01]  /*12cc0*/  @!P0 IMAD.MOV.U32 R163, RZ, RZ, R179 ;  /* 0x000000ffffa38224 */ /* 0x000fe200078e00b3 */
[----:B------:R-:W2:Y:S04]  /*12cd0*/  LDL R3, [R1+0x118] ;  /* 0x0001180001037983 */ /* 0x000ea80000100800 */
[----:B------:R0:W2:Y:S01]  /*12ce0*/  @!P0 LDG.E.U8 R160, desc[UR40][R162.64] ;  /* 0x00000028a2a08981 */ /* 0x0000a2000c1e1100 */
[----:B-1----:R-:W-:-:S02]  /*12cf0*/  @!P0 IMAD.MOV.U32 R168, RZ, RZ, R176 ;  /* 0x000000ffffa88224 */ /* 0x002fc400078e00b0 */
[----:B------:R-:W-:Y:S01]  /*12d00*/  @!P0 IMAD.MOV.U32 R169, RZ, RZ, R177 ;  /* 0x000000ffffa98224 */ /* 0x000fe200078e00b1 */
[----:B------:R-:W2:Y:S04]  /*12d10*/  LDL R176, [R1+0x410] ;  /* 0x0004100001b07983 */ /* 0x000ea80000100800 */
[----:B------:R-:W2:Y:S01]  /*12d20*/  LDL R178, [R1+0x34c] ;  /* 0x00034c0001b27983 */ /* 0x000ea20000100800 */
[----:B0-----:R-:W-:-:S03]  /*12d30*/  PRMT R162, RZ, 0x7610, R162 ;  /* 0x00007610ffa27816 */ /* 0x001fc600000000a2 */
[----:B------:R-:W2:Y:S04]  /*12d40*/  LDL R180, [R1+0x2d0] ;  /* 0x0002d00001b47983 */ /* 0x000ea80000100800 */
[----:B------:R3:W2:Y:S04]  /*12d50*/  @!P0 LDG.E.U8 R162, desc[UR40][R168.64] ;  /* 0x00000028a8a28981 */ /* 0x0006a8000c1e1100 */
[----:B------:R-:W2:Y:S04]  /*12d60*/  LDL R249, [R1+0x10c] ;  /* 0x00010c0001f97983 */ /* 0x000ea80000100800 */
[----:B------:R-:W2:Y:S04]  /*12d70*/  LDL R191, [R1+0x110] ;  /* 0x0001100001bf7983 */ /* 0x000ea80000100800 */
[----:B------:R-:W2:Y:S01]  /*12d80*/  LDL R190, [R1+0xcc] ;  /* 0x0000cc0001be7983 */ /* 0x000ea20000100800 */
[----:B------:R-:W-:-:S03]  /*12d90*/  PRMT R188, RZ, 0x7610, R188 ;  /* 0x00007610ffbc7816 */ /* 0x000fc600000000bc */
[----:B------:R-:W2:Y:S01]  /*12da0*/  LDL R250, [R1+0x3c4] ;  /* 0x0003c40001fa7983 */ /* 0x000ea20000100800 */
[----:B---3--:R-:W-:-:S03]  /*12db0*/  @!P0 IMAD.MOV.U32 R168, RZ, RZ, R0 ;  /* 0x000000ffffa88224 */ /* 0x008fc600078e0000 */
[----:B------:R-:W3:Y:S01]  /*12dc0*/  LDL R0, [R1+0x58] ;  /* 0x0000580001007983 */ /* 0x000ee20000100800 */
[----:B----4-:R-:W-:-:S03]  /*12dd0*/  @!P0 IMAD.MOV.U32 R169, RZ, RZ, R2 ;  /* 0x000000ffffa98224 */ /* 0x010fc600078e0002 */
[----:B------:R-:W4:Y:S01]  /*12de0*/  LDL R2, [R1+0x54] ;  /* 0x0000540001027983 */ /* 0x000f220000100800 */
[----:B------:R-:W-:-:S06]  /*12df0*/  PRMT R163, RZ, 0x7610, R163 ;  /* 0x00007610ffa37816 */ /* 0x000fcc00000000a3 */
[----:B------:R0:W4:Y:S01]  /*12e00*/  @!P0 LDG.E.U8 R163, desc[UR40][R168.64] ;  /* 0x00000028a8a38981 */ /* 0x000122000c1e1100 */
[----:B------:R-:W-:Y:S01]  /*12e10*/  @!P0 IMAD.MOV.U32 R171, RZ, RZ, R170 ;  /* 0x000000ffffab8224 */ /* 0x000fe200078e00aa */
[----:B0-----:R-:W-:Y:S02]  /*12e20*/  PRMT R168, RZ, 0x7610, R168 ;  /* 0x00007610ffa87816 */ /* 0x001fe400000000a8 */
[----:B------:R-:W-:Y:S01]  /*12e30*/  PRMT R169, RZ, 0x7610, R169 ;  /* 0x00007610ffa97816 */ /* 0x000fe200000000a9 */
[----:B--2---:R-:W-:Y:S02]  /*12e40*/  @!P0 IMAD.MOV.U32 R170, RZ, RZ, R5 ;  /* 0x000000ffffaa8224 */ /* 0x004fe400078e0005 */
[----:B------:R-:W2:Y:S04]  /*12e50*/  LDL R5, [R1+0x414] ;  /* 0x0004140001057983 */ /* 0x000ea80000100800 */
[----:B------:R0:W2:Y:S02]  /*12e60*/  @!P0 LDG.E.U8 R168, desc[UR40][R170.64] ;  /* 0x00000028aaa88981 */ /* 0x0000a4000c1e1100 */
[----:B0-----:R-:W-:-:S02]  /*12e70*/  @!P0 IMAD.MOV.U32 R171, RZ, RZ, R4 ;  /* 0x000000ffffab8224 */ /* 0x001fc400078e0004 */
[----:B------:R-:W2:Y:S01]  /*12e80*/  LDL R4, [R1+0x3cc] ;  /* 0x0003cc0001047983 */ /* 0x000ea20000100800 */
[----:B------:R-:W-:-:S03]  /*12e90*/  @!P0 IMAD.MOV.U32 R170, RZ, RZ, R3 ;  /* 0x000000ffffaa8224 */ /* 0x000fc600078e0003 */
[----:B------:R-:W2:Y:S04]  /*12ea0*/  LDL R3, [R1+0x3d0] ;  /* 0x0003d00001037983 */ /* 0x000ea80000100800 */
[----:B------:R0:W2:Y:S02]  /*12eb0*/  @!P0 LDG.E.U8 R169, desc[UR40][R170.64] ;  /* 0x00000028aaa98981 */ /* 0x0000a4000c1e1100 */
[----:B0-----:R-:W-:-:S06]  /*12ec0*/  PRMT R170, RZ, 0x7610, R170 ;  /* 0x00007610ffaa7816 */ /* 0x001fcc00000000aa */
[----:B------:R0:W2:Y:S02]  /*12ed0*/  @!P0 LDG.E.U8 R170, desc[UR40][R172.64] ;  /* 0x00000028acaa8981 */ /* 0x0000a4000c1e1100 */
[----:B0-----:R-:W-:Y:S02]  /*12ee0*/  @!P0 IMAD.MOV.U32 R172, RZ, RZ, R174 ;  /* 0x000000ffffac8224 */ /* 0x001fe400078e00ae */
[----:B------:R-:W-:Y:S02]  /*12ef0*/  @!P0 IMAD.MOV.U32 R173, RZ, RZ, R175 ;  /* 0x000000ffffad8224 */ /* 0x000fe400078e00af */
[----:B---3--:R-:W-:Y:S02]  /*12f00*/  @!P0 IMAD.MOV.U32 R174, RZ, RZ, R0 ;  /* 0x000000ffffae8224 */ /* 0x008fe400078e0000 */
[----:B------:R-:W3:Y:S01]  /*12f10*/  LDL R0, [R1+0x390] ;  /* 0x0003900001007983 */ /* 0x000ee20000100800 */
[----:B----4-:R-:W-:-:S03]  /*12f20*/  @!P0 IMAD.MOV.U32 R175, RZ, RZ, R2 ;  /* 0x000000ffffaf8224 */ /* 0x010fc600078e0002 */
[----:B------:R-:W4:Y:S01]  /*12f30*/  LDL R2, [R1+0x38c] ;  /* 0x00038c0001027983 */ /* 0x000f220000100800 */
[----:B------:R-:W-:-:S06]  /*12f40*/  PRMT R171, RZ, 0x7610, R171 ;  /* 0x00007610ffab7816 */ /* 0x000fcc00000000ab */
[----:B------:R0:W4:Y:S02]  /*12f50*/  @!P0 LDG.E.U8 R171, desc[UR40][R172.64] ;  /* 0x00000028acab8981 */ /* 0x000124000c1e1100 */
[----:B0-----:R-:W-:-:S06]  /*12f60*/  PRMT R172, RZ, 0x7610, R172 ;  /* 0x00007610ffac7816 */ /* 0x001fcc00000000ac */
[----:B------:R0:W4:Y:S01]  /*12f70*/  @!P0 LDG.E.U8 R172, desc[UR40][R174.64] ;  /* 0x00000028aeac8981 */ /* 0x000122000c1e1100 */
[----:B------:R-:W-:Y:S01]  /*12f80*/  PRMT R173, RZ, 0x7610, R173 ;  /* 0x00007610ffad7816 */ /* 0x000fe200000000ad */
[----:B0-----:R-:W-:Y:S02]  /*12f90*/  @!P0 IMAD.MOV.U32 R175, RZ, RZ, R176 ;  /* 0x000000ffffaf8224 */ /* 0x001fe400078e00b0 */
[----:B--2---:R-:W-:Y:S02]  /*12fa0*/  @!P0 IMAD.MOV.U32 R174, RZ, RZ, R5 ;  /* 0x000000ffffae8224 */ /* 0x004fe400078e0005 */
[----:B------:R-:W2:Y:S04]  /*12fb0*/  LDL R5, [R1+0x350] ;  /* 0x0003500001057983 */ /* 0x000ea80000100800 */
[----:B------:R0:W2:Y:S02]  /*12fc0*/  @!P0 LDG.E.U8 R173, desc[UR40][R174.64] ;  /* 0x00000028aead8981 */ /* 0x0000a4000c1e1100 */
[----:B0-----:R-:W-:Y:S01]  /*12fd0*/  PRMT R174, RZ, 0x7610, R174 ;  /* 0x00007610ffae7816 */ /* 0x001fe200000000ae */
[----:B------:R-:W-:-:S02]  /*12fe0*/  @!P0 IMAD.MOV.U32 R177, RZ, RZ, R4 ;  /* 0x000000ffffb18224 */ /* 0x000fc400078e0004 */
        /* <DEDUP_REMOVED lines=8> */
[----:B------:R-:W-:Y:S01]  /*13070*/  PRMT R175, RZ, 0x7610, R175 ;  /* 0x00007610ffaf7816 */ /* 0x000fe200000000af */
[----:B------:R-:W-:-:S05]  /*13080*/  @!P0 IMAD.MOV.U32 R179, RZ, RZ, R178 ;  /* 0x000000ffffb38224 */ /* 0x000fca00078e00b2 */
[----:B------:R0:W4:Y:S02]  /*13090*/  @!P0 LDG.E.U8 R175, desc[UR40][R176.64] ;  /* 0x00000028b0af8981 */ /* 0x000124000c1e1100 */
[----:B0-----:R-:W-:Y:S02]  /*130a0*/  PRMT R176, RZ, 0x7610, R176 ;  /* 0x00007610ffb07816 */ /* 0x001fe400000000b0 */
[----:B------:R-:W-:Y:S01]  /*130b0*/  PRMT R177, RZ, 0x7610, R177 ;  /* 0x00007610ffb17816 */ /* 0x000fe200000000b1 */
[----:B--2---:R-:W-:Y:S02]  /*130c0*/  @!P0 IMAD.MOV.U32 R178, RZ, RZ, R5 ;  /* 0x000000ffffb28224 */ /* 0x004fe400078e0005 */
[----:B------:R-:W2:Y:S04]  /*130d0*/  LDL R5, [R1+0x210] ;  /* 0x0002100001057983 */ /* 0x000ea80000100800 */
[----:B------:R0:W2:Y:S02]  /*130e0*/  @!P0 LDG.E.U8 R176, desc[UR40][R178.64] ;  /* 0x00000028b2b08981 */ /* 0x0000a4000c1e1100 */
[----:B0-----:R-:W-:-:S02]  /*130f0*/  @!P0 IMAD.MOV.U32 R178, RZ, RZ, R182 ;  /* 0x000000ffffb28224 */ /* 0x001fc400078e00b6 */
[----:B------:R-:W-:-:S05]  /*13100*/  @!P0 IMAD.MOV.U32 R179, RZ, RZ, R183 ;  /* 0x000000ffffb38224 */ /* 0x000fca00078e00b7 */
[----:B------:R0:W2:Y:S02]  /*13110*/  @!P0 LDG.E.U8 R177, desc[UR40][R178.64] ;  /* 0x00000028b2b18981 */ /* 0x0000a4000c1e1100 */
[----:B0-----:R-:W-:-:S06]  /*13120*/  PRMT R178, RZ, 0x7610, R178 ;  /* 0x00007610ffb27816 */ /* 0x001fcc00000000b2 */
[----:B------:R0:W2:Y:S02]  /*13130*/  @!P0 LDG.E.U8 R178, desc[UR40][R180.64] ;  /* 0x00000028b4b28981 */ /* 0x0000a4000c1e1100 */
[----:B0-----:R-:W-:Y:S02]  /*13140*/  @!P0 IMAD.MOV.U32 R180, RZ, RZ, R3 ;  /* 0x000000ffffb48224 */ /* 0x001fe400078e0003 */
[----:B------:R-:W-:Y:S01]  /*13150*/  @!P0 IMAD.MOV.U32 R181, RZ, RZ, R4 ;  /* 0x000000ffffb58224 */ /* 0x000fe200078e0004 */
[----:B------:R-:W2:Y:S04]  /*13160*/  LDL R3, [R1+0x1d0] ;  /* 0x0001d00001037983 */ /* 0x000ea80000100800 */
[----:B------:R-:W2:Y:S01]  /*13170*/  LDL R4, [R1+0x1cc] ;  /* 0x0001cc0001047983 */ /* 0x000ea20000100800 */
[----:B---3--:R-:W-:-:S03]  /*13180*/  @!P0 IMAD.MOV.U32 R182, RZ, RZ, R0 ;  /* 0x000000ffffb68224 */ /* 0x008fc600078e0000 */
[----:B------:R-:W3:Y:S01]  /*13190*/  LDL R0, [R1+0x190] ;  /* 0x0001900001007983 */ /* 0x000ee20000100800 */
[----:B----4-:R-:W-:-:S03]  /*131a0*/  @!P0 IMAD.MOV.U32 R183, RZ, RZ, R2 ;  /* 0x000000ffffb78224 */ /* 0x010fc600078e0002 */
[----:B------:R-:W4:Y:S01]  /*131b0*/  LDL R2, [R1+0x18c] ;  /* 0x00018c0001027983 */ /* 0x000f220000100800 */
[----:B------:R-:W-:-:S06]  /*131c0*/  PRMT R179, RZ, 0x7610, R179 ;  /* 0x00007610ffb37816 */ /* 0x000fcc00000000b3 */
[----:B------:R0:W4:Y:S02]  /*131d0*/  @!P0 LDG.E.U8 R179, desc[UR40][R180.64] ;  /* 0x00000028b4b38981 */ /* 0x000124000c1e1100 */
[----:B0-----:R-:W-:Y:S02]  /*131e0*/  PRMT R180, RZ, 0x7610, R180 ;  /* 0x00007610ffb47816 */ /* 0x001fe400000000b4 */
[----:B------:R-:W-:-:S04]  /*131f0*/  PRMT R181, RZ, 0x7610, R181 ;  /* 0x00007610ffb57816 */ /* 0x000fc800000000b5 */
[----:B------:R0:W4:Y:S02]  /*13200*/  @!P0 LDG.E.U8 R180, desc[UR40][R182.64] ;  /* 0x00000028b6b48981 */ /* 0x000124000c1e1100 */
        /* <DEDUP_REMOVED lines=20> */
[----:B------:R-:W-:Y:S02]  /*13350*/  @!P0 IMAD.MOV.U32 R187, RZ, RZ, R249 ;  /* 0x000000ffffbb8224 */ /* 0x000fe400078e00f9 */
[----:B------:R-:W-:Y:S01]  /*13360*/  @!P0 IMAD.MOV.U32 R191, RZ, RZ, R190 ;  /* 0x000000ffffbf8224 */ /* 0x000fe200078e00be */
[----:B------:R-:W4:Y:S04]  /*13370*/  LDL R249, [R1+0x3c8] ;  /* 0x0003c80001f97983 */ /* 0x000f280000100800 */
[----:B------:R0:W4:Y:S02]  /*13380*/  @!P0 LDG.E.U8 R185, desc[UR40][R186.64] ;  /* 0x00000028bab98981 */ /* 0x000124000c1e1100 */
[----:B0-----:R-:W-:-:S02]  /*13390*/  PRMT R186, RZ, 0x7610, R186 ;  /* 0x00007610ffba7816 */ /* 0x001fc400000000ba */
[----:B------:R-:W-:Y:S01]  /*133a0*/  PRMT R187, RZ, 0x7610, R187 ;  /* 0x00007610ffbb7816 */ /* 0x000fe200000000bb */
[----:B--2---:R-:W-:Y:S02]  /*133b0*/  @!P0 IMAD.MOV.U32 R190, RZ, RZ, R5 ;  /* 0x000000ffffbe8224 */ /* 0x004fe400078e0005 */
[----:B------:R-:W2:Y:S04]  /*133c0*/  LDL R5, [R1+0x384] ;  /* 0x0003840001057983 */ /* 0x000ea80000100800 */
[----:B------:R0:W2:Y:S02]  /*133d0*/  @!P0 LDG.E.U8 R186, desc[UR40][R190.64] ;  /* 0x00000028beba8981 */ /* 0x0000a4000c1e1100 */
[----:B0-----:R-:W-:Y:S02]  /*133e0*/  @!P0 IMAD.MOV.U32 R190, RZ, RZ, R3 ;  /* 0x000000ffffbe8224 */ /* 0x001fe400078e0003 */
[----:B------:R-:W2:Y:S01]  /*133f0*/  LDL R3, [R1+0x344] ;  /* 0x0003440001037983 */ /* 0x000ea20000100800 */
[----:B------:R-:W-:-:S03]  /*13400*/  @!P0 IMAD.MOV.U32 R191, RZ, RZ, R4 ;  /* 0x000000ffffbf8224 */ /* 0x000fc600078e0004 */
[----:B------:R-:W2:Y:S04]  /*13410*/  LDL R4, [R1+0x388] ;  /* 0x0003880001047983 */ /* 0x000ea80000100800 */
[----:B------:R3:W2:Y:S02]  /*13420*/  @!P0 LDG.E.U8 R187, desc[UR40][R190.64] ;  /* 0x00000028bebb8981 */ /* 0x0006a4000c1e1100 */
[----:B---3--:R-:W-:Y:S02]  /*13430*/  @!P0 IMAD.MOV.U32 R190, RZ, RZ, R0 ;  /* 0x000000ffffbe8224 */ /* 0x008fe400078e0000 */
[----:B----4-:R-:W-:Y:S02]  /*13440*/  @!P0 IMAD.MOV.U32 R191, RZ, RZ, R2 ;  /* 0x000000ffffbf8224 */ /* 0x010fe400078e0002 */
[----:B------:R-:W3:Y:S04]  /*13450*/  LDL R2, [R1+0x348] ;  /* 0x0003480001027983 */ /* 0x000ee80000100800 */
[----:B------:R-:W4:Y:S04]  /*13460*/  LDL.LU R0, [R1+0x48] ;  /* 0x0000480001007983 */ /* 0x000f280000300800 */
[----:B------:R0:W4:Y:S04]  /*13470*/  @!P0 LDG.E.U8 R188, desc[UR40][R190.64] ;  /* 0x00000028bebc8981 */ /* 0x000128000c1e1100 */
[----:B------:R-:W0:Y:S04]  /*13480*/  LDL R190, [R1+0x408] ;  /* 0x0004080001be7983 */ /* 0x000e280000100800 */
[----:B------:R-:W0:Y:S01]  /*13490*/  LDL R191, [R1+0x40c] ;  /* 0x00040c0001bf7983 */ /* 0x000e220000100800 */
[----:B------:R-:W-:-:S02]  /*134a0*/  PRMT R192, RZ, 0x7610, R192 ;  /* 0x00007610ffc07816 */ /* 0x000fc400000000c0 */
[----:B------:R-:W-:Y:S02]  /*134b0*/  PRMT R194, RZ, 0x7610, R194 ;  /* 0x00007610ffc27816 */ /* 0x000fe400000000c2 */
[----:B------:R-:W-:Y:S02]  /*134c0*/  PRMT R196, RZ, 0x7610, R196 ;  /* 0x00007610ffc47816 */ /* 0x000fe400000000c4 */
[----:B------:R-:W-:Y:S02]  /*134d0*/  PRMT R198, RZ, 0x7610, R198 ;  /* 0x00007610ffc67816 */ /* 0x000fe400000000c6 */
[----:B0-----:R-:W-:-:S04]  /*134e0*/  @!P0 LOP3.LUT R191, R191, R190, RZ, 0x3c, !PT ;  /* 0x000000bebfbf8212 */ /* 0x001fc800078e3cff */
[----:B------:R-:W-:-:S04]  /*134f0*/  @!P0 LOP3.LUT R190, R191, R190, RZ, 0x3c, !PT ;  /* 0x000000bebfbe8212 */ /* 0x000fc800078e3cff */
[----:B------:R-:W-:-:S05]  /*13500*/  @!P0 LOP3.LUT R191, R191, R190, RZ, 0x3c, !PT ;  /* 0x000000bebfbf8212 */ /* 0x000fca00078e3cff */
[----:B------:R0:W4:Y:S02]  /*13510*/  @!P0 LDG.E.U8 R192, desc[UR40][R190.64] ;  /* 0x00000028bec08981 */ /* 0x000124000c1e1100 */
[----:B0-----:R-:W-:Y:S02]  /*13520*/  @!P0 IMAD.MOV.U32 R190, RZ, RZ, R249 ;  /* 0x000000ffffbe8224 */ /* 0x001fe400078e00f9 */
[----:B------:R-:W-:Y:S01]  /*13530*/  @!P0 IMAD.MOV.U32 R191, RZ, RZ, R250 ;  /* 0x000000ffffbf8224 */ /* 0x000fe200078e00fa */
[----:B------:R-:W-:Y:S01]  /*13540*/  PRMT R199, RZ, 0x7610, R199 ;  /* 0x00007610ffc77816 */ /* 0x000fe200000000c7 */
[----:B------:R-:W4:Y:S04]  /*13550*/  LDL R250, [R1+0x284] ;  /* 0x0002840001fa7983 */ /* 0x000f280000100800 */
[----:B------:R2:W4:Y:S04]  /*13560*/  @!P0 LDG.E.U8 R194, desc[UR40][R190.64] ;  /* 0x00000028bec28981 */ /* 0x000528000c1e1100 */
[----:B------:R-:W4:Y:S01]  /*13570*/  LDL R249, [R1+0x288] ;  /* 0x0002880001f97983 */ /* 0x000f220000100800 */
[----:B--2---:R-:W-:-:S02]  /*13580*/  @!P0 IMAD.MOV.U32 R190, RZ, RZ, R4 ;  /* 0x000000ffffbe8224 */ /* 0x004fc400078e0004 */
[----:B------:R-:W-:Y:S01]  /*13590*/  @!P0 IMAD.MOV.U32 R191, RZ, RZ, R5 ;  /* 0x000000ffffbf8224 */ /* 0x000fe200078e0005 */
[----:B------:R-:W2:Y:S04]  /*135a0*/  LDL R4, [R1+0x248] ;  /* 0x0002480001047983 */ /* 0x000ea80000100800 */
[----:B------:R3:W2:Y:S04]  /*135b0*/  @!P0 LDG.E.U8 R196, desc[UR40][R190.64] ;  /* 0x00000028bec48981 */ /* 0x0006a8000c1e1100 */
[----:B------:R-:W2:Y:S01]  /*135c0*/  LDL R5, [R1+0x244] ;  /* 0x0002440001057983 */ /* 0x000ea20000100800 */
[----:B---3--:R-:W-:-:S02]  /*135d0*/  @!P0 IMAD.MOV.U32 R190, RZ, RZ, R2 ;  /* 0x000000ffffbe8224 */ /* 0x008fc400078e0002 */
[----:B------:R-:W-:Y:S01]  /*135e0*/  @!P0 IMAD.MOV.U32 R191, RZ, RZ, R3 ;  /* 0x000000ffffbf8224 */ /* 0x000fe200078e0003 */
[----:B------:R-:W3:Y:S04]  /*135f0*/  LDL R2, [R1+0x208] ;  /* 0x0002080001027983 */ /* 0x000ee80000100800 */
[----:B------:R0:W3:Y:S04]  /*13600*/  @!P0 LDG.E.U8 R198, desc[UR40][R190.64] ;  /* 0x00000028bec68981 */ /* 0x0000e8000c1e1100 */
[----:B------:R-:W3:Y:S04]  /*13610*/  LDL R3, [R1+0x204] ;  /* 0x0002040001037983 */ /* 0x000ee80000100800 */
[----:B------:R-:W0:Y:S04]  /*13620*/  LDL R190, [R1+0x304] ;  /* 0x0003040001be7983 */ /* 0x000e280000100800 */
[----:B------:R-:W0:Y:S02]  /*13630*/  LDL R191, [R1+0x308] ;  /* 0x0003080001bf7983 */ /* 0x000e240000100800 */
[----:B0-----:R-:W-:-:S04]  /*13640*/  @!P0 LOP3.LUT R191, R191, R190, RZ, 0x3c, !PT ;  /* 0x000000bebfbf8212 */ /* 0x001fc800078e3cff */
[----:B------:R-:W-:-:S04]  /*13650*/  @!P0 LOP3.LUT R190, R191, R190, RZ, 0x3c, !PT ;  /* 0x000000bebfbe8212 */ /* 0x000fc800078e3cff */
[----:B------:R-:W-:-:S05]  /*13660*/  @!P0 LOP3.LUT R191, R191, R190, RZ, 0x3c, !PT ;  /* 0x000000bebfbf8212 */ /* 0x000fca00078e3cff */
[----:B------:R0:W3:Y:S04]  /*13670*/  @!P0 LDG.E.U8 R199, desc[UR40][R190.64] ;  /* 0x00000028bec78981 */ /* 0x0000e8000c1e1100 */
[----:B------:R-:W0:Y:S04]  /*13680*/  LDL R190, [R1+0x2c4] ;  /* 0x0002c40001be7983 */ /* 0x000e280000100800 */
[----:B------:R-:W0:Y:S01]  /*13690*/  LDL R191, [R1+0x2c8] ;  /* 0x0002c80001bf7983 */ /* 0x000e220000100800 */
[----:B------:R-:W-:Y:S02]  /*136a0*/  PRMT R202, RZ, 0x7610, R202 ;  /* 0x00007610ffca7816 */ /* 0x000fe400000000ca */
[----:B------:R-:W-:-:S02]  /*136b0*/  PRMT R203, RZ, 0x7610, R203 ;  /* 0x00007610ffcb7816 */ /* 0x000fc400000000cb */
[----:B------:R-:W-:Y:S02]  /*136c0*/  PRMT R206, RZ, 0x7610, R206 ;  /* 0x00007610ffce7816 */ /* 0x000fe400000000ce */
[----:B------:R-:W-:Y:S02]  /*136d0*/  PRMT R208, RZ, 0x7610, R208 ;  /* 0x00007610ffd07816 */ /* 0x000fe400000000d0 */
[----:B0-----:R-:W-:-:S04]  /*136e0*/  @!P0 LOP3.LUT R191, R191, R190, RZ, 0x3c, !PT ;  /* 0x000000bebfbf8212 */ /* 0x001fc800078e3cff */
[----:B------:R-:W-:-:S04]  /*136f0*/  @!P0 LOP3.LUT R190, R191, R190, RZ, 0x3c, !PT ;  /* 0x000000bebfbe8212 */ /* 0x000fc800078e3cff */
[----:B------:R-:W-:-:S05]  /*13700*/  @!P0 LOP3.LUT R191, R191, R190, RZ, 0x3c, !PT ;  /* 0x000000bebfbf8212 */ /* 0x000fca00078e3cff */
[----:B------:R4:W3:Y:S02]  /*13710*/  @!P0 LDG.E.U8 R202, desc[UR40][R190.64] ;  /* 0x00000028beca8981 */ /* 0x0008e4000c1e1100 */
[----:B----4-:R-:W-:Y:S02]  /*13720*/  @!P0 IMAD.MOV.U32 R190, RZ, RZ, R249 ;  /* 0x000000ffffbe8224 */ /* 0x010fe400078e00f9 */
[----:B------:R-:W-:Y:S01]  /*13730*/  @!P0 IMAD.MOV.U32 R191, RZ, RZ, R250 ;  /* 0x000000ffffbf8224 */ /* 0x000fe200078e00fa */
[----:B------:R-:W-:Y:S01]  /*13740*/  PRMT R210, RZ, 0x7610, R210 ;  /* 0x00007610ffd27816 */ /* 0x000fe200000000d2 */
[----:B------:R-:W4:Y:S04]  /*13750*/  LDL R250, [R1+0x104] ;  /* 0x0001040001fa7983 */ /* 0x000f280000100800 */
[----:B------:R2:W4:Y:S01]  /*13760*/  @!P0 LDG.E.U8 R203, desc[UR40][R190.64] ;  /* 0x00000028becb8981 */ /* 0x000522000c1e1100 */
[----:B------:R-:W-:-:S03]  /*13770*/  PRMT R211, RZ, 0x7610, R211 ;  /* 0x00007610ffd37816 */ /* 0x000fc600000000d3 */
[----:B------:R-:W4:Y:S01]  /*13780*/  LDL R249, [R1+0x108] ;  /* 0x0001080001f97983 */ /* 0x000f220000100800 */
[----:B--2---:R-:W-:Y:S02]  /*13790*/  @!P0 IMAD.MOV.U32 R190, RZ, RZ, R4 ;  /* 0x000000ffffbe8224 */ /* 0x004fe400078e0004 */
        /* <DEDUP_REMOVED lines=34> */
[----:B------:R-:W4:Y:S04]  /*139c0*/  LDL R249, [R1+0x340] ;  /* 0x0003400001f97983 */ /* 0x000f280000100800 */
[----:B------:R2:W4:Y:S04]  /*139d0*/  @!P0 LDG.E.U8 R213, desc[UR40][R190.64] ;  /* 0x00000028bed58981 */ /* 0x000528000c1e1100 */
[----:B------:R-:W4:Y:S01]  /*139e0*/  LDL R250, [R1+0x33c] ;  /* 0x00033c0001fa7983 */ /* 0x000f220000100800 */
[----:B--2---:R-:W-:-:S02]  /*139f0*/  @!P0 IMAD.MOV.U32 R190, RZ, RZ, R4 ;  /* 0x000000ffffbe8224 */ /* 0x004fc400078e0004 */
[----:B------:R-:W-:Y:S01]  /*13a00*/  @!P0 IMAD.MOV.U32 R191, RZ, RZ, R5 ;  /* 0x000000ffffbf8224 */ /* 0x000fe200078e0005 */
[----:B------:R-:W2:Y:S04]  /*13a10*/  LDL R4, [R1+0x2fc] ;  /* 0x0002fc0001047983 */ /* 0x000ea80000100800 */
[----:B------:R3:W2:Y:S04]  /*13a20*/  @!P0 LDG.E.U8 R214, desc[UR40][R190.64] ;  /* 0x00000028bed68981 */ /* 0x0006a8000c1e1100 */
[----:B------:R-:W4:Y:S01]  /*13a30*/  LDL R5, [R1+0x37c] ;  /* 0x00037c0001057983 */ /* 0x000f220000100800 */
[----:B---3--:R-:W-:-:S02]  /*13a40*/  @!P0 IMAD.MOV.U32 R190, RZ, RZ, R2 ;  /* 0x000000ffffbe8224 */ /* 0x008fc400078e0002 */
[----:B------:R-:W-:Y:S01]  /*13a50*/  @!P0 IMAD.MOV.U32 R191, RZ, RZ, R3 ;  /* 0x000000ffffbf8224 */ /* 0x000fe200078e0003 */
[----:B------:R-:W3:Y:S04]  /*13a60*/  LDL R2, [R1+0x380] ;  /* 0x0003800001027983 */ /* 0x000ee80000100800 */
[----:B------:R0:W2:Y:S04]  /*13a70*/  @!P0 LDG.E.U8 R215, desc[UR40][R190.64] ;  /* 0x00000028bed78981 */ /* 0x0000a8000c1e1100 */
[----:B------:R-:W2:Y:S04]  /*13a80*/  LDL R3, [R1+0x300] ;  /* 0x0003000001037983 */ /* 0x000ea80000100800 */
[----:B------:R1:W-:Y:S01]  /*13a90*/  STL [R1+0x890], R0 ;  /* 0x0008900001007387 */ /* 0x0003e20000100800 */
[----:B0-----:R-:W-:-:S02]  /*13aa0*/  @!P0 IMAD.MOV.U32 R190, RZ, RZ, R0 ;  /* 0x000000ffffbe8224 */ /* 0x001fc400078e0000 */
[----:B------:R-:W-:-:S05]  /*13ab0*/  @!P0 IMAD.MOV.U32 R191, RZ, RZ, R252 ;  /* 0x000000ffffbf8224 */ /* 0x000fca00078e00fc */
[----:B------:R0:W2:Y:S04]  /*13ac0*/  @!P0 LDG.E.U8 R216, desc[UR40][R190.64] ;  /* 0x00000028bed88981 */ /* 0x0000a8000c1e1100 */
[----:B-1----:R-:W2:Y:S04]  /*13ad0*/  LDL.LU R0, [R1+0x80] ;  /* 0x0000800001007983 */ /* 0x002ea80000300800 */
[----:B------:R1:W-:Y:S04]  /*13ae0*/  STL [R1+0x88c], R252 ;  /* 0x00088cfc01007387 */ /* 0x0003e80000100800 */
[----:B-1----:R-:W2:Y:S04]  /*13af0*/  LDL.LU R252, [R1+0x7c] ;  /* 0x00007c0001fc7983 */ /* 0x002ea80000300800 */
[----:B------:R-:W0:Y:S04]  /*13b00*/  LDL R190, [R1+0x400] ;  /* 0x0004000001be7983 */ /* 0x000e280000100800 */
[----:B------:R-:W0:Y:S01]  /*13b10*/  LDL R191, [R1+0x404] ;  /* 0x0004040001bf7983 */ /* 0x000e220000100800 */
[----:B------:R-:W-:-:S02]  /*13b20*/  PRMT R217, RZ, 0x7610, R217 ;  /* 0x00007610ffd97816 */ /* 0x000fc400000000d9 */
[----:B0-----:R-:W-:-:S04]  /*13b30*/  @!P0 LOP3.LUT R191, R191, R190, RZ, 0x3c, !PT ;  /* 0x000000bebfbf8212 */ /* 0x001fc800078e3cff */
[----:B------:R-:W-:-:S04]  /*13b40*/  @!P0 LOP3.LUT R190, R191, R190, RZ, 0x3c, !PT ;  /* 0x000000bebfbe8212 */ /* 0x000fc800078e3cff */
[----:B------:R-:W-:-:S05]  /*13b50*/  @!P0 LOP3.LUT R191, R191, R190, RZ, 0x3c, !PT ;  /* 0x000000bebfbf8212 */ /* 0x000fca00078e3cff */
[----:B------:R0:W2:Y:S04]  /*13b60*/  @!P0 LDG.E.U8 R217, desc[UR40][R190.64] ;  /* 0x00000028bed98981 */ /* 0x0000a8000c1e1100 */
        /* <DEDUP_REMOVED lines=9> */
[----:B------:R3:W2:Y:S02]  /*13c00*/  @!P0 LDG.E.U8 R218, desc[UR40][R190.64] ;  /* 0x00000028beda8981 */ /* 0x0006a4000c1e1100 */
[----:B---3--:R-:W-:Y:S02]  /*13c10*/  @!P0 IMAD.MOV.U32 R190, RZ, RZ, R2 ;  /* 0x000000ffffbe8224 */ /* 0x008fe400078e0002 */
[----:B----4-:R-:W-:Y:S01]  /*13c20*/  @!P0 IMAD.MOV.U32 R191, RZ, RZ, R5 ;  /* 0x000000ffffbf8224 */ /* 0x010fe200078e0005 */
[----:B------:R-:W3:Y:S04]  /*13c30*/  LDL R2, [R1+0x240] ;  /* 0x0002400001027983 */ /* 0x000ee80000100800 */
[----:B------:R0:W4:Y:S04]  /*13c40*/  @!P0 LDG.E.U8 R219, desc[UR40][R190.64] ;  /* 0x00000028bedb8981 */ /* 0x000128000c1e1100 */
[----:B------:R-:W4:Y:S01]  /*13c50*/  LDL R5, [R1+0x23c] ;  /* 0x00023c0001057983 */ /* 0x000f220000100800 */
[----:B0-----:R-:W-:-:S02]  /*13c60*/  @!P0 IMAD.MOV.U32 R190, RZ, RZ, R249 ;  /* 0x000000ffffbe8224 */ /* 0x001fc400078e00f9 */
[----:B------:R-:W-:Y:S01]  /*13c70*/  @!P0 IMAD.MOV.U32 R191, RZ, RZ, R250 ;  /* 0x000000ffffbf8224 */ /* 0x000fe200078e00fa */
[----:B------:R-:W4:Y:S04]  /*13c80*/  LDL.LU R249, [R1+0x24] ;  /* 0x0000240001f97983 */ /* 0x000f280000300800 */
[----:B------:R2:W4:Y:S02]  /*13c90*/  @!P0 LDG.E.U8 R220, desc[UR40][R190.64] ;  /* 0x00000028bedc8981 */ /* 0x000524000c1e1100 */
[----:B--2---:R-:W-:Y:S02]  /*13ca0*/  @!P0 IMAD.MOV.U32 R190, RZ, RZ, R3 ;  /* 0x000000ffffbe8224 */ /* 0x004fe400078e0003 */
[----:B------:R-:W-:Y:S02]  /*13cb0*/  @!P0 IMAD.MOV.U32 R191, RZ, RZ, R4 ;  /* 0x000000ffffbf8224 */ /* 0x000fe400078e0004 */
[----:B------:R-:W2:Y:S04]  /*13cc0*/  LDL R4, [R1+0x1c0] ;  /* 0x0001c00001047983 */ /* 0x000ea80000100800 */
[----:B------:R-:W2:Y:S04]  /*13cd0*/  LDL.LU R250, [R1+0x28] ;  /* 0x0000280001fa7983 */ /* 0x000ea80000300800 */
[----:B------:R-:W2:Y:S04]  /*13ce0*/  LDL.LU R3, [R1+0x2c] ;  /* 0x00002c0001037983 */ /* 0x000ea80000300800 */
[----:B------:R0:W2:Y:S04]  /*13cf0*/  @!P0 LDG.E.U8 R221, desc[UR40][R190.64] ;  /* 0x00000028bedd8981 */ /* 0x0000a8000c1e1100 */
        /* <DEDUP_REMOVED lines=11> */
[----:B0-----:R-:W-:-:S04]  /*13db0*/  @!P0 LOP3.LUT R191, R191, R190, RZ, 0x3c, !PT ;  /* 0x000000bebfbf8212 */ /* 0x001fc800078e3cff */
[----:B------:R-:W-:-:S04]  /*13dc0*/  @!P0 LOP3.LUT R190, R191, R190, RZ, 0x3c, !PT ;  /* 0x000000bebfbe8212 */ /* 0x000fc800078e3cff */
[----:B------:R-:W-:-:S05]  /*13dd0*/  @!P0 LOP3.LUT R191, R191, R190, RZ, 0x3c, !PT ;  /* 0x000000bebfbf8212 */ /* 0x000fca00078e3cff */
[----:B------:R3:W2:Y:S02]  /*13de0*/  @!P0 LDG.E.U8 R223, desc[UR40][R190.64] ;  /* 0x00000028bedf8981 */ /* 0x0006a4000c1e1100 */
[----:B---3--:R-:W-:Y:S02]  /*13df0*/  @!P0 IMAD.MOV.U32 R190, RZ, RZ, R2 ;  /* 0x000000ffffbe8224 */ /* 0x008fe400078e0002 */
[----:B----4-:R-:W-:Y:S01]  /*13e00*/  @!P0 IMAD.MOV.U32 R191, RZ, RZ, R5 ;  /* 0x000000ffffbf8224 */ /* 0x010fe200078e0005 */
[----:B------:R-:W3:Y:S04]  /*13e10*/  LDL.LU R2, [R1+0x34] ;  /* 0x0000340001027983 */ /* 0x000ee80000300800 */
[----:B------:R-:W4:Y:S04]  /*13e20*/  LDL.LU R5, [R1+0x20] ;  /* 0x0000200001057983 */ /* 0x000f280000300800 */
[----:B------:R0:W4:Y:S04]  /*13e30*/  @!P0 LDG.E.U8 R224, desc[UR40][R190.64] ;  /* 0x00000028bee08981 */ /* 0x000128000c1e1100 */
[----:B------:R-:W0:Y:S04]  /*13e40*/  LDL R190, [R1+0x1fc] ;  /* 0x0001fc0001be7983 */ /* 0x000e280000100800 */
[----:B------:R-:W0:Y:S01]  /*13e50*/  LDL R191, [R1+0x200] ;  /* 0x0002000001bf7983 */ /* 0x000e220000100800 */
[----:B------:R-:W-:-:S02]  /*13e60*/  PRMT R225, RZ, 0x7610, R225 ;  /* 0x00007610ffe17816 */ /* 0x000fc400000000e1 */
[----:B0-----:R-:W-:-:S04]  /*13e70*/  @!P0 LOP3.LUT R191, R191, R190, RZ, 0x3c, !PT ;  /* 0x000000bebfbf8212 */ /* 0x001fc800078e3cff */
[----:B------:R-:W-:-:S04]  /*13e80*/  @!P0 LOP3.LUT R190, R191, R190, RZ, 0x3c, !PT ;  /* 0x000000bebfbe8212 */ /* 0x000fc800078e3cff */
[----:B------:R-:W-:-:S05]  /*13e90*/  @!P0 LOP3.LUT R191, R191, R190, RZ, 0x3c, !PT ;  /* 0x000000bebfbf8212 */ /* 0x000fca00078e3cff */
[----:B------:R2:W4:Y:S04]  /*13ea0*/  @!P0 LDG.E.U8 R225, desc[UR40][R190.64] ;  /* 0x00000028bee18981 */ /* 0x000528000c1e1100 */
[----:B------:R-:W3:Y:S01]  /*13eb0*/  LDL R191, [R1+0x1bc] ;  /* 0x0001bc0001bf7983 */ /* 0x000ee20000100800 */
[----:B------:R-:W-:Y:S01]  /*13ec0*/  PRMT R228, RZ, 0x7610, R228 ;  /* 0x00007610ffe47816 */ /* 0x000fe200000000e4 */
[----:B--2---:R-:W-:-:S05]  /*13ed0*/  @!P0 IMAD.MOV.U32 R190, RZ, RZ, R4 ;  /* 0x000000ffffbe8224 */ /* 0x004fca00078e0004 */
[----:B---3--:R0:W2:Y:S04]  /*13ee0*/  @!P0 LDG.E.U8 R228, desc[UR40][R190.64] ;  /* 0x00000028bee48981 */ /* 0x0080a8000c1e1100 */
[----:B------:R-:W0:Y:S04]  /*13ef0*/  LDL R190, [R1+0x17c] ;  /* 0x00017c0001be7983 */ /* 0x000e280000100800 */
[----:B------:R-:W0:Y:S01]  /*13f00*/  LDL R191, [R1+0x180] ;  /* 0x0001800001bf7983 */ /* 0x000e220000100800 */
[----:B------:R-:W-:Y:S01]  /*13f10*/  PRMT R231, RZ, 0x7610, R231 ;  /* 0x00007610ffe77816 */ /* 0x000fe200000000e7 */
[----:B------:R-:W1:Y:S01]  /*13f20*/  S2R R4, SR_TID.X ;  /* 0x0000000000047919 */ /* 0x000e620000002100 */
[----:B0-----:R-:W-:-:S04]  /*13f30*/  @!P0 LOP3.LUT R191, R191, R190, RZ, 0x3c, !PT ;  /* 0x000000bebfbf8212 */ /* 0x001fc800078e3cff */
[----:B------:R-:W-:-:S04]  /*13f40*/  @!P0 LOP3.LUT R190, R191, R190, RZ, 0x3c, !PT ;  /* 0x000000bebfbe8212 */ /* 0x000fc800078e3cff */
[----:B------:R-:W-:-:S05]  /*13f50*/  @!P0 LOP3.LUT R191, R191, R190, RZ, 0x3c, !PT ;  /* 0x000000bebfbf8212 */ /* 0x000fca00078e3cff */
[----:B------:R0:W3:Y:S04]  /*13f60*/  @!P0 LDG.E.U8 R231, desc[UR40][R190.64] ;  /* 0x00000028bee78981 */ /* 0x0000e8000c1e1100 */
[----:B------:R-:W0:Y:S04]  /*13f70*/  LDL R190, [R1+0x13c] ;  /* 0x00013c0001be7983 */ /* 0x000e280000100800 */
[----:B------:R-:W0:Y:S01]  /*13f80*/  LDL R191, [R1+0x140] ;  /* 0x0001400001bf7983 */ /* 0x000e220000100800 */
[----:B-1----:R-:W-:Y:S02]  /*13f90*/  LOP3.LUT R4, R4, 0x7f, RZ, 0xc0, !PT ;  /* 0x0000007f04047812 */ /* 0x002fe400078ec0ff */
[----:B------:R-:W-:-:S03]  /*13fa0*/  PRMT R233, RZ, 0x7610, R233 ;  /* 0x00007610ffe97816 */ /* 0x000fc600000000e9 */
[----:B------:R1:W-:Y:S04]  /*13fb0*/  STS.U8 [R4+UR8+0x4000], R249 ;  /* 0x004000f904007988 */ /* 0x0003e80008000008 */
[----:B-1----:R-:W2:Y:S01]  /*13fc0*/  LDL.LU R249, [R1+0x8c0] ;  /* 0x0008c00001f97983 */ /* 0x002ea20000300800 */
[----:B0-----:R-:W-:-:S04]  /*13fd0*/  @!P0 LOP3.LUT R191, R191, R190, RZ, 0x3c, !PT ;  /* 0x000000bebfbf8212 */ /* 0x001fc800078e3cff */
[----:B------:R-:W-:-:S04]  /*13fe0*/  @!P0 LOP3.LUT R190, R191, R190, RZ, 0x3c, !PT ;  /* 0x000000bebfbe8212 */ /* 0x000fc800078e3cff */
[----:B------:R-:W-:-:S05]  /*13ff0*/  @!P0 LOP3.LUT R191, R191, R190, RZ, 0x3c, !PT ;  /* 0x000000bebfbf8212 */ /* 0x000fca00078e3cff */
[----:B------:R0:W3:Y:S04]  /*14000*/  @!P0 LDG.E.U8 R233, desc[UR40][R190.64] ;  /* 0x00000028bee98981 */ /* 0x0000e8000c1e1100 */
[----:B------:R-:W0:Y:S04]  /*14010*/  LDL R190, [R1+0xfc] ;  /* 0x0000fc0001be7983 */ /* 0x000e280000100800 */
[----:B------:R-:W0:Y:S01]  /*14020*/  LDL R191, [R1+0x100] ;  /* 0x0001000001bf7983 */ /* 0x000e220000100800 */
        /* <DEDUP_REMOVED lines=11> */
[----:B-1----:R-:W2:Y:S04]  /*140e0*/  LDL.LU R4, [R1+0x8b8] ;  /* 0x0008b80001047983 */ /* 0x002ea80000300800 */
[----:B------:R-:W3:Y:S01]  /*140f0*/  LDL.LU R3, [R1+0x8b4] ;  /* 0x0008b40001037983 */ /* 0x000ee20000300800 */
[----:B0-----:R-:W-:-:S04]  /*14100*/  @!P0 LOP3.LUT R191, R191, R190, RZ, 0x3c, !PT ;  /* 0x000000bebfbf8212 */ /* 0x001fc800078e3cff */
[----:B------:R-:W-:-:S04]  /*14110*/  @!P0 LOP3.LUT R190, R191, R190, RZ, 0x3c, !PT ;  /* 0x000000bebfbe8212 */ /* 0x000fc800078e3cff */
[----:B------:R-:W-:-:S05]  /*14120*/  @!P0 LOP3.LUT R191, R191, R190, RZ, 0x3c, !PT ;  /* 0x000000bebfbf8212 */ /* 0x000fca00078e3cff */
[----:B------:R0:W2:Y:S04]  /*14130*/  @!P0 LDG.E.U8 R240, desc[UR40][R190.64] ;  /* 0x00000028bef08981 */ /* 0x0000a8000c1e1100 */
[----:B------:R-:W4:Y:S01]  /*14140*/  LDL.LU R191, [R1+0x30] ;  /* 0x0000300001bf7983 */ /* 0x000f220000300800 */
[----:B0-----:R-:W0:Y:S01]  /*14150*/  S2R R190, SR_TID.X ;  /* 0x0000000000be7919 */ /* 0x001e220000002100 */
[----:B------:R-:W-:Y:S02]  /*14160*/  PRMT R251, RZ, 0x7610, R251 ;  /* 0x00007610fffb7816 */ /* 0x000fe400000000fb */
[----:B0-----:R-:W-:-:S05]  /*14170*/  LOP3.LUT R190, R190, 0x7f, RZ, 0xc0, !PT ;  /* 0x0000007fbebe7812 */ /* 0x001fca00078ec0ff */
[----:B----4-:R0:W-:Y:S02]  /*14180*/  STS.U8 [R190+UR8+0x4c00], R191 ;  /* 0x004c00bfbe007988 */ /* 0x0101e40008000008 */
[----:B0-----:R-:W-:Y:S02]  /*14190*/  @!P0 IMAD.MOV.U32 R190, RZ, RZ, R0 ;  /* 0x000000ffffbe8224 */ /* 0x001fe400078e0000 */
[----:B------:R-:W-:-:S05]  /*141a0*/  @!P0 IMAD.MOV.U32 R191, RZ, RZ, R252 ;  /* 0x000000ffffbf8224 */ /* 0x000fca00078e00fc */
[----:B------:R0:W4:Y:S02]  /*141b0*/  @!P0 LDG.E.U8 R251, desc[UR40][R190.64] ;  /* 0x00000028befb8981 */ /* 0x000124000c1e1100 */
[----:B0-----:R-:W0:Y:S02]  /*141c0*/  S2R R191, SR_TID.X ;  /* 0x0000000000bf7919 */ /* 0x001e240000002100 */
[----:B------:R-:W3:Y:S01]  /*141d0*/  LDL.LU R190, [R1+0x1c] ;  /* 0x00001c0001be7983 */ /* 0x000ee20000300800 */
[----:B0-----:R-:W-:-:S05]  /*141e0*/  LOP3.LUT R191, R191, 0x7f, RZ, 0xc0, !PT ;  /* 0x0000007fbfbf7812 */ /* 0x001fca00078ec0ff */
[----:B------:R0:W-:Y:S04]  /*141f0*/  STS.U8 [R191+UR8+0x5000], R2 ;  /* 0x00500002bf007988 */ /* 0x0001e80008000008 */
[----:B------:R1:W-:Y:S04]  /*14200*/  STS.U8 [R191+UR8+0x5400], R5 ;  /* 0x00540005bf007988 */ /* 0x0003e80008000008 */
[----:B0-----:R-:W2:Y:S04]  /*14210*/  LDL.LU R2, [R1+0x8b0] ;  /* 0x0008b00001027983 */ /* 0x001ea80000300800 */
[----:B-1----:R-:W4:Y:S04]  /*14220*/  LDL.LU R5, [R1+0x8ac] ;  /* 0x0008ac0001057983 */ /* 0x002f280000300800 */
[----:B---3--:R-:W-:Y:S04]  /*14230*/  STS.U8 [R191+UR8+0x5800], R190 ;  /* 0x005800bebf007988 */ /* 0x008fe80008000008 */
[----:B----4-:R0:W-:Y:S04]  /*14240*/  STS.U8 [R191+UR8+0x5c00], R5 ;  /* 0x005c0005bf007988 */ /* 0x0101e80008000008 */
[----:B0-----:R-:W3:Y:S01]  /*14250*/  LDL.LU R5, [R1+0x8a8] ;  /* 0x0008a80001057983 */ /* 0x001ee20000300800 */
[----:B------:R-:W0:Y:S03]  /*14260*/  S2R R190, SR_TID.X ;  /* 0x0000000000be7919 */ /* 0x000e260000002100 */
[----:B--2---:R1:W-:Y:S04]  /*14270*/  STS.U8 [R191+UR8+0x6000], R2 ;  /* 0x00600002bf007988 */ /* 0x0043e80008000008 */
[----:B------:R-:W-:Y:S04]  /*14280*/  STS.U8 [R191+UR8+0x6400], R3 ;  /* 0x00640003bf007988 */ /* 0x000fe80008000008 */
[----:B------:R-:W-:Y:S04]  /*14290*/  STS.U8 [R191+UR8+0x6800], R4 ;  /* 0x00680004bf007988 */ /* 0x000fe80008000008 */
[----:B------:R2:W-:Y:S04]  /*142a0*/  STS.U8 [R191+UR8+0x6c00], R250 ;  /* 0x006c00fabf007988 */ /* 0x0005e80008000008 */
[----:B-1----:R-:W4:Y:S01]  /*142b0*/  LDL.LU R2, [R1+0x8a4] ;  /* 0x0008a40001027983 */ /* 0x002f220000300800 */
[----:B--2---:R-:W1:Y:S01]  /*142c0*/  S2R R250, SR_TID.X ;  /* 0x0000000000fa7919 */ /* 0x004e620000002100 */
[----:B0-----:R-:W-:-:S02]  /*142d0*/  LOP3.LUT R190, R190, 0x7f, RZ, 0xc0, !PT ;  /* 0x0000007fbebe7812 */ /* 0x001fc400078ec0ff */
[----:B------:R0:W-:Y:S04]  /*142e0*/  STS.U8 [R191+UR8+0x7000], R249 ;  /* 0x007000f9bf007988 */ /* 0x0001e80008000008 */
[----:B------:R-:W-:Y:S04]  /*142f0*/  STS.U8 [R191+UR8+0x7400], R248 ;  /* 0x007400f8bf007988 */ /* 0x000fe80008000008 */
[----:B------:R-:W2:Y:S01]  /*14300*/  LDL.LU R3, [R1+0x8a0] ;  /* 0x0008a00001037983 */ /* 0x000ea20000300800 */
[----:B0-----:R-:W-:-:S03]  /*14310*/  LOP3.LUT R249, R190, 0x10, RZ, 0x3c, !PT ;  /* 0x00000010bef97812 */ /* 0x001fc600078e3cff */
[----:B------:R-:W-:Y:S04]  /*14320*/  STS.U8 [R191+UR8+0x7800], R247 ;  /* 0x007800f7bf007988 */ /* 0x000fe80008000008 */
        /* <DEDUP_REMOVED lines=8> */
[----:B------:R-:W-:Y:S01]  /*143b0*/  STS.U8 [R249+UR8+0x5c80], R229 ;  /* 0x005c80e5f9007988 */ /* 0x000fe20008000008 */
[----:B-1----:R-:W-:-:S03]  /*143c0*/  LOP3.LUT R250, R250, 0x7f, RZ, 0xc0, !PT ;  /* 0x0000007ffafa7812 */ /* 0x002fc600078ec0ff */
[----:B------:R-:W-:Y:S04]  /*143d0*/  STS.U8 [R249+UR8+0x6080], R227 ;  /* 0x006080e3f9007988 */ /* 0x000fe80008000008 */
[----:B------:R-:W-:Y:S04]  /*143e0*/  STS.U8 [R249+UR8+0x6480], R226 ;  /* 0x006480e2f9007988 */ /* 0x000fe80008000008 */
[----:B------:R-:W-:Y:S04]  /*143f0*/  STS.U8 [R249+UR8+0x6880], R209 ;  /* 0x006880d1f9007988 */ /* 0x000fe80008000008 */
[----:B------:R-:W-:Y:S04]  /*14400*/  STS.U8 [R249+UR8+0x6c80], R207 ;  /* 0x006c80cff9007988 */ /* 0x000fe80008000008 */
[----:B------:R-:W-:Y:S01]  /*14410*/  STS.U8 [R249+UR8+0x7080], R205 ;  /* 0x007080cdf9007988 */ /* 0x000fe20008000008 */
[----:B------:R-:W-:-:S03]  /*14420*/  LOP3.LUT R190, R250, 0x20, RZ, 0x3c, !PT ;  /* 0x00000020fabe7812 */ /* 0x000fc600078e3cff */
[----:B------:R-:W-:Y:S04]  /*14430*/  STS.U8 [R249+UR8+0x7480], R204 ;  /* 0x007480ccf9007988 */ /* 0x000fe80008000008 */
[----:B------:R-:W-:Y:S04]  /*14440*/  STS.U8 [R249+UR8+0x7880], R201 ;  /* 0x007880c9f9007988 */ /* 0x000fe80008000008 */
[----:B------:R0:W-:Y:S04]  /*14450*/  STS.U8 [R249+UR8+0x7c80], R200 ;  /* 0x007c80c8f9007988 */ /* 0x0001e80008000008 */
[----:B------:R-:W4:Y:S01]  /*14460*/  LDL.LU R4, [R1+0x89c] ;  /* 0x00089c0001047983 */ /* 0x000f220000300800 */
[----:B0-----:R-:W-:-:S02]  /*14470*/  LOP3.LUT R249, R250, 0x30, RZ, 0x3c, !PT ;  /* 0x00000030faf97812 */ /* 0x001fc400078e3cff */
[----:B------:R-:W0:Y:S01]  /*14480*/  S2R R250, SR_TID.X ;  /* 0x0000000000fa7919 */ /* 0x000e220000002100 */
        /* <DEDUP_REMOVED lines=15> */
[----:B------:R1:W-:Y:S04]  /*14580*/  STS.U8 [R190+UR8+0x7d00], R153 ;  /* 0x007d0099be007988 */ /* 0x0003e80008000008 */
[----:B------:R-:W-:Y:S04]  /*14590*/  STS.U8 [R249+UR8+0x4180], R197 ;  /* 0x004180c5f9007988 */ /* 0x000fe80008000008 */
[----:B------:R-:W-:Y:S04]  /*145a0*/  STS.U8 [R249+UR8+0x4580], R195 ;  /* 0x004580c3f9007988 */ /* 0x000fe80008000008 */
[----:B------:R-:W-:Y:S04]  /*145b0*/  STS.U8 [R249+UR8+0x4980], R152 ;  /* 0x00498098f9007988 */ /* 0x000fe80008000008 */
[----:B------:R-:W-:Y:S01]  /*145c0*/  STS.U8 [R249+UR8+0x4d80], R23 ;  /* 0x004d8017f9007988 */ /* 0x000fe20008000008 */
[----:B0-----:R-:W-:-:S03]  /*145d0*/  LOP3.LUT R250, R250, 0x7f, RZ, 0xc0, !PT ;  /* 0x0000007ffafa7812 */ /* 0x001fc600078ec0ff */
        /* <DEDUP_REMOVED lines=20> */
[----:B------:R-:W-:Y:S01]  /*14720*/  STS.U8 [R190+UR8+0x5e00], R160 ;  /* 0x005e00a0be007988 */ /* 0x000fe20008000008 */
[----:B------:R-:W-:-:S03]  /*14730*/  LOP3.LUT R154, R250, 0x50, RZ, 0x3c, !PT ;  /* 0x00000050fa9a7812 */ /* 0x000fc600078e3cff */
        /* <DEDUP_REMOVED lines=42> */
[----:B---3--:R0:W-:Y:S04]  /*149e0*/  STS.U8 [R7+UR8+0x7f80], R5 ;  /* 0x007f800507007988 */ /* 0x0081e80008000008 */
[----:B0-----:R-:W3:Y:S04]  /*149f0*/  LDL.LU R5, [R1+0x898] ;  /* 0x0008980001057983 */ /* 0x001ee80000300800 */
[----:B------:R-:W2:Y:S04]  /*14a00*/  LDL R6, [R1+0x85c] ;  /* 0x00085c0001067983 */ /* 0x000ea80000100800 */
[----:B------:R-:W4:Y:S04]  /*14a10*/  LDL.LU R246, [R1+0x81c] ;  /* 0x00081c0001f67983 */ /* 0x000f280000300800 */
        /* <DEDUP_REMOVED lines=8> */
[----:B------:R-:W4:Y:S01]  /*14aa0*/  LDL.LU R190, [R1+0x7dc] ;  /* 0x0007dc0001be7983 */ /* 0x000f220000300800 */
[----:B---3--:R-:W-:-:S05]  /*14ab0*/  VIADD R5, R5, 0x1 ;  /* 0x0000000105057836 */ /* 0x008fca0000000000 */
[----:B------:R0:W-:Y:S01]  /*14ac0*/  STL [R1+0x38], R5 ;  /* 0x0000380501007387 */ /* 0x0001e20000100800 */
[----:B--2---:R-:W-:Y:S02]  /*14ad0*/  ISETP.NE.U32.AND P0, PT, R5, R6, PT ;  /* 0x000000060500720c */ /* 0x004fe40003f05070 */
[----:B0-----:R-:W0:Y:S02]  /*14ae0*/  LDC R5, c[0x0][0x238] ;  /* 0x00008e00ff057b82 */ /* 0x001e240000000800 */
[----:B0-----:R-:W-:-:S05]  /*14af0*/  IMAD.SHL.U32 R5, R5, 0x80, RZ ;  /* 0x0000008005057824 */ /* 0x001fca00078e00ff */
[----:B------:R-:W-:-:S05]  /*14b00*/  IADD3 R3, P4, R5, R3, RZ ;  /* 0x0000000305037210 */ /* 0x000fca0007f9e0ff */
[----:B------:R0:W-:Y:S04]  /*14b10*/  STL [R1+0x814], R3 ;  /* 0x0008140301007387 */ /* 0x0001e80000100800 */
[----:B0-----:R-:W2:Y:S01]  /*14b20*/  LDL.LU R3, [R1+0x894] ;  /* 0x0008940001037983 */ /* 0x001ea20000300800 */
[C---:B----4-:R-:W-:Y:S02]  /*14b30*/  IADD3 R246, P3, R5.reuse, R246, RZ ;  /* 0x000000f605f67210 */ /* 0x050fe40007f7e0ff */
[C---:B------:R-:W-:Y:S02]  /*14b40*/  IADD3 R191, P6, R5.reuse, R191, RZ ;  /* 0x000000bf05bf7210 */ /* 0x040fe40007fde0ff */
[C---:B------:R-:W-:Y:S01]  /*14b50*/  IADD3 R249, P5, R5.reuse, R249, RZ ;  /* 0x000000f905f97210 */ /* 0x040fe20007fbe0ff */
[----:B------:R0:W-:Y:S01]  /*14b60*/  STL [R1+0x81c], R246 ;  /* 0x00081cf601007387 */ /* 0x0001e20000100800 */
[----:B------:R-:W-:-:S03]  /*14b70*/  IADD3 R2, P1, R5, R2, RZ ;  /* 0x0000000205027210 */ /* 0x000fc60007f3e0ff */
[----:B0-----:R-:W3:Y:S04]  /*14b80*/  LDL.LU R246, [R1+0x800] ;  /* 0x0008000001f67983 */ /* 0x001ee80000300800 */
[----:B------:R0:W-:Y:S04]  /*14b90*/  STL [R1+0x804], R191 ;  /* 0x000804bf01007387 */ /* 0x0001e80000100800 */
[----:B------:R1:W-:Y:S04]  /*14ba0*/  STL [R1+0x80c], R249 ;  /* 0x00080cf901007387 */ /* 0x0003e80000100800 */
[----:B0-----:R-:W4:Y:S04]  /*14bb0*/  LDL.LU R191, [R1+0x7d4] ;  /* 0x0007d40001bf7983 */ /* 0x001f280000300800 */
[----:B------:R0:W-:Y:S04]  /*14bc0*/  STL [R1+0x7fc], R2 ;  /* 0x0007fc0201007387 */ /* 0x0001e80000100800 */
[----:B------:R-:W4:Y:S04]  /*14bd0*/  LDL.LU R245, [R1+0x7f8] ;  /* 0x0007f80001f57983 */ /* 0x000f280000300800 */
[----:B-1----:R-:W4:Y:S01]  /*14be0*/  LDL.LU R249, [R1+0x7cc] ;  /* 0x0007cc0001f97983 */ /* 0x002f220000300800 */
[----:B------:R-:W-:-:S02]  /*14bf0*/  IADD3 R4, P2, R5, R4, RZ ;  /* 0x0000000405047210 */ /* 0x000fc40007f5e0ff */
[----:B0-----:R-:W-:-:S05]  /*14c00*/  SHF.R.S32.HI R2, RZ, 0x1f, R5 ;  /* 0x0000001fff027819 */ /* 0x001fca0000011405 */
[C---:B------:R-:W-:Y:S01]  /*14c10*/  IMAD.X R243, R2.reuse, 0x1, R243, P3 ;  /* 0x0000000102f37824 */ /* 0x040fe200018e06f3 */
[C---:B------:R-:W-:Y:S01]  /*14c20*/  IADD3 R244, P3, R5.reuse, R244, RZ ;  /* 0x000000f405f47210 */ /* 0x040fe20007f7e0ff */
[C---:B------:R-:W-:Y:S01]  /*14c30*/  IMAD.X R247, R2.reuse, 0x1, R247, P4 ;  /* 0x0000000102f77824 */ /* 0x040fe200020e06f7 */
[C---:B------:R-:W-:Y:S01]  /*14c40*/  IADD3 R250, P4, R5.reuse, R250, RZ ;  /* 0x000000fa05fa7210 */ /* 0x040fe20007f9e0ff */
[C---:B------:R-:W-:Y:S01]  /*14c50*/  IMAD.X R248, R2.reuse, 0x1, R248, P5 ;  /* 0x0000000102f87824 */ /* 0x040fe200028e06f8 */
[C---:B------:R-:W-:Y:S01]  /*14c60*/  IADD3 R190, P5, R5.reuse, R190, RZ ;  /* 0x000000be05be7210 */ /* 0x040fe20007fbe0ff */
[----:B--2---:R-:W-:Y:S01]  /*14c70*/  IMAD.X R3, R2, 0x1, R3, P2 ;  /* 0x0000000102037824 */ /* 0x004fe200010e0603 */
[----:B------:R-:W-:-:S05]  /*14c80*/  IADD3 R242, P2, R5, R242, RZ ;  /* 0x000000f205f27210 */ /* 0x000fca0007f5e0ff */
[----:B------:R-:W-:Y:S04]  /*14c90*/  STL [R1+0x7f4], R242 ;  /* 0x0007f4f201007387 */ /* 0x000fe80000100800 */
[----:B------:R-:W-:Y:S04]  /*14ca0*/  STL [R1+0x818], R243 ;  /* 0x000818f301007387 */ /* 0x000fe80000100800 */
[----:B------:R-:W2:Y:S04]  /*14cb0*/  LDL.LU R235, [R1+0x7f0] ;  /* 0x0007f00001eb7983 */ /* 0x000ea80000300800 */
[----:B------:R-:W-:Y:S04]  /*14cc0*/  STL [R1+0x7ec], R244 ;  /* 0x0007ecf401007387 */ /* 0x000fe80000100800 */
[----:B------:R-:W2:Y:S04]  /*14cd0*/  LDL.LU R236, [R1+0x7c4] ;  /* 0x0007c40001ec7983 */ /* 0x000ea80000300800 */
[----:B------:R-:W-:Y:S04]  /*14ce0*/  STL [R1+0x810], R247 ;  /* 0x000810f701007387 */ /* 0x000fe80000100800 */
[----:B------:R-:W2:Y:S04]  /*14cf0*/  LDL.LU R200, [R1+0x7e8] ;  /* 0x0007e80001c87983 */ /* 0x000ea80000300800 */
[----:B------:R0:W-:Y:S04]  /*14d00*/  STL [R1+0x7e4], R250 ;  /* 0x0007e4fa01007387 */ /* 0x0001e80000100800 */
[----:B------:R-:W2:Y:S04]  /*14d10*/  LDL.LU R201, [R1+0x7bc] ;  /* 0x0007bc0001c97983 */ /* 0x000ea80000300800 */
[----:B------:R-:W2:Y:S04]  /*14d20*/  LDL.LU R204, [R1+0x7e0] ;  /* 0x0007e00001cc7983 */ /* 0x000ea80000300800 */
[----:B0-----:R-:W2:Y:S04]  /*14d30*/  LDL.LU R250, [R1+0x7b4] ;  /* 0x0007b40001fa7983 */ /* 0x001ea80000300800 */
[----:B------:R-:W2:Y:S04]  /*14d40*/  LDL.LU R205, [R1+0x7d8] ;  /* 0x0007d80001cd7983 */ /* 0x000ea80000300800 */
[----:B------:R-:W2:Y:S04]  /*14d50*/  LDL.LU R207, [R1+0x7ac] ;  /* 0x0007ac0001cf7983 */ /* 0x000ea80000300800 */
[----:B------:R0:W-:Y:S04]  /*14d60*/  STL [R1+0x808], R248 ;  /* 0x000808f801007387 */ /* 0x0001e80000100800 */
[----:B0-----:R-:W2:Y:S04]  /*14d70*/  LDL.LU R248, [R1+0x7d0] ;  /* 0x0007d00001f87983 */ /* 0x001ea80000300800 */
[----:B------:R-:W2:Y:S04]  /*14d80*/  LDL.LU R209, [R1+0x7a4] ;  /* 0x0007a40001d17983 */ /* 0x000ea80000300800 */
[----:B------:R-:W2:Y:S04]  /*14d90*/  LDL.LU R226, [R1+0x7c8] ;  /* 0x0007c80001e27983 */ /* 0x000ea80000300800 */
[----:B------:R-:W2:Y:S04]  /*14da0*/  LDL.LU R227, [R1+0x79c] ;  /* 0x00079c0001e37983 */ /* 0x000ea80000300800 */
[----:B------:R0:W-:Y:S04]  /*14db0*/  STL [R1+0x7dc], R190 ;  /* 0x0007dcbe01007387 */ /* 0x0001e80000100800 */
[----:B------:R-:W2:Y:S04]  /*14dc0*/  LDL.LU R229, [R1+0x7c0] ;  /* 0x0007c00001e57983 */ /* 0x000ea80000300800 */
[----:B------:R-:W2:Y:S04]  /*14dd0*/  LDL.LU R237, [R1+0x794] ;  /* 0x0007940001ed7983 */ /* 0x000ea80000300800 */
[----:B------:R-:W2:Y:S01]  /*14de0*/  LDL.LU R238, [R1+0x7b8] ;  /* 0x0007b80001ee7983 */ /* 0x000ea20000300800 */
[----:B---3--:R-:W-:-:S03]  /*14df0*/  IMAD.X R246, R2, 0x1, R246, P6 ;  /* 0x0000000102f67824 */ /* 0x008fc600030e06f6 */
[----:B------:R-:W3:Y:S04]  /*14e00*/  LDL.LU R241, [R1+0x78c] ;  /* 0x00078c0001f17983 */ /* 0x000ee80000300800 */
[----:B------:R-:W3:Y:S01]  /*14e10*/  LDL.LU R247, [R1+0x7b0] ;  /* 0x0007b00001f77983 */ /* 0x000ee20000300800 */
[----:B----4-:R-:W-:-:S03]  /*14e20*/  IADD3 R191, P6, R5, R191, RZ ;  /* 0x000000bf05bf7210 */ /* 0x010fc60007fde0ff */
[----:B0-----:R-:W4:Y:S04]  /*14e30*/  LDL.LU R190, [R1+0x784] ;  /* 0x0007840001be7983 */ /* 0x001f280000300800 */
[----:B------:R0:W-:Y:S01]  /*14e40*/  STL [R1+0x800], R246 ;  /* 0x000800f601007387 */ /* 0x0001e20000100800 */
[C---:B------:R-:W-:Y:S01]  /*14e50*/  IMAD.X R245, R2.reuse, 0x1, R245, P1 ;  /* 0x0000000102f57824 */ /* 0x040fe200008e06f5 */
[C---:B------:R-:W-:Y:S02]  /*14e60*/  IADD3 R249, P1, R5.reuse, R249, RZ ;  /* 0x000000f905f97210 */ /* 0x040fe40007f3e0ff */
[----:B0-----:R-:W4:Y:S04]  /*14e70*/  LDL.LU R246, [R1+0x7a8] ;  /* 0x0007a80001f67983 */ /* 0x001f280000300800 */
[----:B------:R0:W-:Y:S04]  /*14e80*/  STL [R1+0x7d4], R191 ;  /* 0x0007d4bf01007387 */ /* 0x0001e80000100800 */
[----:B0-----:R-:W4:Y:S04]  /*14e90*/  LDL.LU R191, [R1+0x77c] ;  /* 0x00077c0001bf7983 */ /* 0x001f280000300800 */
[----:B------:R-:W4:Y:S04]  /*14ea0*/  LDL.LU R242, [R1+0x7a0] ;  /* 0x0007a00001f27983 */ /* 0x000f280000300800 */
[----:B------:R-:W4:Y:S04]  /*14eb0*/  LDL.LU R243, [R1+0x774] ;  /* 0x0007740001f37983 */ /* 0x000f280000300800 */
[----:B------:R0:W-:Y:S04]  /*14ec0*/  STL [R1+0x7f8], R245 ;  /* 0x0007f8f501007387 */ /* 0x0001e80000100800 */
[----:B------:R-:W4:Y:S04]  /*14ed0*/  LDL.LU R244, [R1+0x798] ;  /* 0x0007980001f47983 */ /* 0x000f280000300800 */
[----:B------:R1:W-:Y:S04]  /*14ee0*/  STL [R1+0x7cc], R249 ;  /* 0x0007ccf901007387 */ /* 0x0003e80000100800 */
[----:B0-----:R-:W4:Y:S04]  /*14ef0*/  LDL.LU R245, [R1+0x76c] ;  /* 0x00076c0001f57983 */ /* 0x001f280000300800 */
[----:B-1----:R-:W4:Y:S01]  /*14f00*/  LDL.LU R249, [R1+0x790] ;  /* 0x0007900001f97983 */ /* 0x002f220000300800 */
[----:B--2---:R-:W-:Y:S01]  /*14f10*/  IMAD.X R235, R2, 0x1, R235, P2 ;  /* 0x0000000102eb7824 */ /* 0x004fe200010e06eb */
[----:B------:R-:W-:-:S04]  /*14f20*/  IADD3 R236, P2, R5, R236, RZ ;  /* 0x000000ec05ec7210 */ /* 0x000fc80007f5e0ff */
[----:B------:R-:W-:Y:S01]  /*14f30*/  STL [R1+0x7f0], R235 ;  /* 0x0007f0eb01007387 */ /* 0x000fe20000100800 */
[----:B------:R-:W-:-:S03]  /*14f40*/  IMAD.X R200, R2, 0x1, R200, P3 ;  /* 0x0000000102c87824 */ /* 0x000fc600018e06c8 */
[----:B------:R-:W-:Y:S04]  /*14f50*/  STL [R1+0x7c4], R236 ;  /* 0x0007c4ec01007387 */ /* 0x000fe80000100800 */
[----:B------:R-:W-:Y:S01]  /*14f60*/  STL [R1+0x7e8], R200 ;  /* 0x0007e8c801007387 */ /* 0x000fe20000100800 */
[C---:B------:R-:W-:Y:S01]  /*14f70*/  IADD3 R201, P3, R5.reuse, R201, RZ ;  /* 0x000000c905c97210 */ /* 0x040fe20007f7e0ff */
[----:B------:R-:W-:Y:S01]  /*14f80*/  IMAD.X R204, R2, 0x1, R204, P4 ;  /* 0x0000000102cc7824 */ /* 0x000fe200020e06cc */
[----:B------:R-:W-:-:S05]  /*14f90*/  IADD3 R250, P4, R5, R250, RZ ;  /* 0x000000fa05fa7210 */ /* 0x000fca0007f9e0ff */
[----:B------:R0:W-:Y:S01]  /*14fa0*/  STL [R1+0x7b4], R250 ;  /* 0x0007b4fa01007387 */ /* 0x0001e20000100800 */
[----:B------:R-:W-:-:S03]  /*14fb0*/  IMAD.X R205, R2, 0x1, R205, P5 ;  /* 0x0000000102cd7824 */ /* 0x000fc600028e06cd */
[----:B------:R-:W-:Y:S04]  /*14fc0*/  STL [R1+0x7bc], R201 ;  /* 0x0007bcc901007387 */ /* 0x000fe80000100800 */
[----:B0-----:R-:W2:Y:S01]  /*14fd0*/  LDL.LU R250, [R1+0x764] ;  /* 0x0007640001fa7983 */ /* 0x001ea20000300800 */
[C---:B------:R-:W-:Y:S01]  /*14fe0*/  IADD3 R207, P5, R5.reuse, R207, RZ ;  /* 0x000000cf05cf7210 */ /* 0x040fe20007fbe0ff */
[----:B------:R-:W-:Y:S02]  /*14ff0*/  IMAD.X R248, R2, 0x1, R248, P6 ;  /* 0x0000000102f87824 */ /* 0x000fe400030e06f8 */
[----:B------:R-:W-:Y:S01]  /*15000*/  STL [R1+0x7e0], R204 ;  /* 0x0007e0cc01007387 */ /* 0x000fe20000100800 */
[----:B------:R-:W-:-:S03]  /*15010*/  IADD3 R209, P6, R5, R209, RZ ;  /* 0x000000d105d17210 */ /* 0x000fc60007fde0ff */
[----:B------:R0:W-:Y:S01]  /*15020*/  STL [R1+0x7d0], R248 ;  /* 0x0007d0f801007387 */ /* 0x0001e20000100800 */
[----:B------:R-:W-:-:S03]  /*15030*/  IMAD.X R226, R2, 0x1, R226, P1 ;  /* 0x0000000102e27824 */ /* 0x000fc600008e06e2 */
[----:B------:R-:W-:Y:S01]  /*15040*/  STL [R1+0x7d8], R205 ;  /* 0x0007d8cd01007387 */ /* 0x000fe20000100800 */
[----:B------:R-:W-:-:S03]  /*15050*/  IADD3 R227, P1, R5, R227, RZ ;  /* 0x000000e305e37210 */ /* 0x000fc60007f3e0ff */
[----:B0-----:R-:W2:Y:S04]  /*15060*/  LDL.LU R248, [R1+0x788] ;  /* 0x0007880001f87983 */ /* 0x001ea80000300800 */
[----:B------:R-:W-:Y:S01]  /*15070*/  STL [R1+0x7ac], R207 ;  /* 0x0007accf01007387 */ /* 0x000fe20000100800 */
[----:B------:R-:W-:-:S03]  /*15080*/  IMAD.X R229, R2, 0x1, R229, P2 ;  /* 0x0000000102e57824 */ /* 0x000fc600010e06e5 */
[----:B------:R-:W-:Y:S01]  /*15090*/  STL [R1+0x7a4], R209 ;  /* 0x0007a4d101007387 */ /* 0x000fe20000100800 */
[----:B------:R-:W-:-:S03]  /*150a0*/  IADD3 R237, P2, R5, R237, RZ ;  /* 0x000000ed05ed7210 */ /* 0x000fc60007f5e0ff */
[----:B------:R-:W-:Y:S01]  /*150b0*/  STL [R1+0x7c8], R226 ;  /* 0x0007c8e201007387 */ /* 0x000fe20000100800 */
[----:B------:R-:W-:-:S03]  /*150c0*/  IMAD.X R238, R2, 0x1, R238, P3 ;  /* 0x0000000102ee7824 */ /* 0x000fc600018e06ee */
[----:B------:R-:W-:Y:S01]  /*150d0*/  STL [R1+0x79c], R227 ;  /* 0x00079ce301007387 */ /* 0x000fe20000100800 */
[C---:B---3--:R-:W-:Y:S01]  /*150e0*/  IADD3 R241, P3, R5.reuse, R241, RZ ;  /* 0x000000f105f17210 */ /* 0x048fe20007f7e0ff */
[----:B------:R-:W-:Y:S02]  /*150f0*/  IMAD.X R247, R2, 0x1, R247, P4 ;  /* 0x0000000102f77824 */ /* 0x000fe400020e06f7 */
[----:B------:R-:W-:Y:S01]  /*15100*/  STL [R1+0x7c0], R229 ;  /* 0x0007c0e501007387 */ /* 0x000fe20000100800 */
[----:B----4-:R-:W-:-:S03]  /*15110*/  IADD3 R190, P4, R5, R190, RZ ;  /* 0x000000be05be7210 */ /* 0x010fc60007f9e0ff */
[----:B------:R-:W-:Y:S04]  /*15120*/  STL [R1+0x794], R237 ;  /* 0x000794ed01007387 */ /* 0x000fe80000100800 */
[----:B------:R-:W-:Y:S04]  /*15130*/  STL [R1+0x7b8], R238 ;  /* 0x0007b8ee01007387 */ /* 0x000fe80000100800 */
[----:B------:R0:W-:Y:S04]  /*15140*/  STL [R1+0x7b0], R247 ;  /* 0x0007b0f701007387 */ /* 0x0001e80000100800 */
[----:B------:R-:W-:Y:S01]  /*15150*/  STL [R1+0x78c], R241 ;  /* 0x00078cf101007387 */ /* 0x000fe20000100800 */
[----:B------:R-:W-:-:S03]  /*15160*/  IMAD.X R246, R2, 0x1, R246, P5 ;  /* 0x0000000102f67824 */ /* 0x000fc600028e06f6 */
[----:B0-----:R-:W3:Y:S04]  /*15170*/  LDL.LU R247, [R1+0x75c] ;  /* 0x00075c0001f77983 */ /* 0x001ee80000300800 */
[----:B------:R0:W-:Y:S01]  /*15180*/  STL [R1+0x784], R190 ;  /* 0x000784be01007387 */ /* 0x0001e20000100800 */
[----:B------:R-:W-:-:S03]  /*15190*/  IADD3 R191, P5, R5, R191, RZ ;  /* 0x000000bf05bf7210 */ /* 0x000fc60007fbe0ff */
[----:B0-----:R-:W4:Y:S01]  /*151a0*/  LDL.LU R190, [R1+0x780] ;  /* 0x0007800001be7983 */ /* 0x001f220000300800 */
[----:B------:R-:W-:-:S03]  /*151b0*/  IMAD.X R242, R2, 0x1, R242, P6 ;  /* 0x0000000102f27824 */ /* 0x000fc600030e06f2 */
        /* <DEDUP_REMOVED lines=8> */
[----:B------:R-:W-:Y:S04]  /*15240*/  STL [R1+0x7a0], R242 ;  /* 0x0007a0f201007387 */ /* 0x000fe80000100800 */
[----:B------:R-:W-:Y:S04]  /*15250*/  STL [R1+0x774], R243 ;  /* 0x000774f301007387 */ /* 0x000fe80000100800 */
[----:B------:R-:W4:Y:S04]  /*15260*/  LDL.LU R235, [R1+0x74c] ;  /* 0x00074c0001eb7983 */ /* 0x000f280000300800 */
[----:B------:R-:W-:Y:S04]  /*15270*/  STL [R1+0x798], R244 ;  /* 0x000798f401007387 */ /* 0x000fe80000100800 */
[----:B------:R-:W4:Y:S04]  /*15280*/  LDL.LU R236, [R1+0x770] ;  /* 0x0007700001ec7983 */ /* 0x000f280000300800 */
[----:B------:R-:W-:Y:S04]  /*15290*/  STL [R1+0x76c], R245 ;  /* 0x00076cf501007387 */ /* 0x000fe80000100800 */
[----:B------:R-:W4:Y:S04]  /*152a0*/  LDL.LU R200, [R1+0x744] ;  /* 0x0007440001c87983 */ /* 0x000f280000300800 */
[----:B------:R0:W-:Y:S04]  /*152b0*/  STL [R1+0x790], R249 ;  /* 0x000790f901007387 */ /* 0x0001e80000100800 */
[----:B------:R-:W4:Y:S04]  /*152c0*/  LDL.LU R201, [R1+0x768] ;  /* 0x0007680001c97983 */ /* 0x000f280000300800 */
[----:B------:R-:W4:Y:S04]  /*152d0*/  LDL.LU R204, [R1+0x73c] ;  /* 0x00073c0001cc7983 */ /* 0x000f280000300800 */
[----:B0-----:R-:W4:Y:S04]  /*152e0*/  LDL.LU R249, [R1+0x760] ;  /* 0x0007600001f97983 */ /* 0x001f280000300800 */
[----:B------:R-:W4:Y:S04]  /*152f0*/  LDL.LU R205, [R1+0x734] ;  /* 0x0007340001cd7983 */ /* 0x000f280000300800 */
[----:B------:R-:W4:Y:S01]  /*15300*/  LDL.LU R207, [R1+0x758] ;  /* 0x0007580001cf7983 */ /* 0x000f220000300800 */
[----:B--2---:R-:W-:-:S05]  /*15310*/  IADD3 R250, P2, R5, R250, RZ ;  /* 0x000000fa05fa7210 */ /* 0x004fca0007f5e0ff */
[----:B------:R0:W-:Y:S04]  /*15320*/  STL [R1+0x764], R250 ;  /* 0x000764fa01007387 */ /* 0x0001e80000100800 */
[----:B0-----:R-:W2:Y:S04]  /*15330*/  LDL.LU R250, [R1+0x72c] ;  /* 0x00072c0001fa7983 */ /* 0x001ea80000300800 */
[----:B------:R-:W2:Y:S01]  /*15340*/  LDL.LU R209, [R1+0x750] ;  /* 0x0007500001d17983 */ /* 0x000ea20000300800 */
[----:B------:R-:W-:-:S03]  /*15350*/  IMAD.X R248, R2, 0x1, R248, P3 ;  /* 0x0000000102f87824 */ /* 0x000fc600018e06f8 */
[----:B------:R-:W2:Y:S04]  /*15360*/  LDL.LU R226, [R1+0x724] ;  /* 0x0007240001e27983 */ /* 0x000ea80000300800 */
[----:B------:R-:W2:Y:S04]  /*15370*/  LDL.LU R227, [R1+0x748] ;  /* 0x0007480001e37983 */ /* 0x000ea80000300800 */
[----:B------:R0:W-:Y:S04]  /*15380*/  STL [R1+0x788], R248 ;  /* 0x000788f801007387 */ /* 0x0001e80000100800 */
[----:B------:R-:W2:Y:S04]  /*15390*/  LDL.LU R229, [R1+0x71c] ;  /* 0x00071c0001e57983 */ /* 0x000ea80000300800 */
[----:B------:R-:W2:Y:S04]  /*153a0*/  LDL.LU R237, [R1+0x740] ;  /* 0x0007400001ed7983 */ /* 0x000ea80000300800 */
[----:B------:R-:W2:Y:S04]  /*153b0*/  LDL.LU R238, [R1+0x714] ;  /* 0x0007140001ee7983 */ /* 0x000ea80000300800 */
[----:B------:R-:W2:Y:S04]  /*153c0*/  LDL.LU R241, [R1+0x738] ;  /* 0x0007380001f17983 */ /* 0x000ea80000300800 */
[----:B------:R-:W2:Y:S04]  /*153d0*/  LDL.LU R245, [R1+0x70c] ;  /* 0x00070c0001f57983 */ /* 0x000ea80000300800 */
[----:B0-----:R-:W2:Y:S01]  /*153e0*/  LDL.LU R248, [R1+0x730] ;  /* 0x0007300001f87983 */ /* 0x001ea20000300800 */
[----:B---3--:R-:W-:-:S05]  /*153f0*/  IADD3 R247, P3, R5, R247, RZ ;  /* 0x000000f705f77210 */ /* 0x008fca0007f7e0ff */
[----:B------:R0:W-:Y:S01]  /*15400*/  STL [R1+0x75c], R247 ;  /* 0x00075cf701007387 */ /* 0x0001e20000100800 */
[----:B----4-:R-:W-:-:S03]  /*15410*/  IMAD.X R190, R2, 0x1, R190, P4 ;  /* 0x0000000102be7824 */ /* 0x010fc600020e06be */
[----:B0-----:R-:W3:Y:S04]  /*15420*/  LDL.LU R247, [R1+0x704] ;  /* 0x0007040001f77983 */ /* 0x001ee80000300800 */
[----:B------:R0:W-:Y:S01]  /*15430*/  STL [R1+0x780], R190 ;  /* 0x000780be01007387 */ /* 0x0001e20000100800 */
[----:B------:R-:W-:-:S03]  /*15440*/  IADD3 R246, P4, R5, R246, RZ ;  /* 0x000000f605f67210 */ /* 0x000fc60007f9e0ff */
[----:B0-----:R-:W4:Y:S04]  /*15450*/  LDL.LU R190, [R1+0x728] ;  /* 0x0007280001be7983 */ /* 0x001f280000300800 */
[----:B------:R-:W4:Y:S04]  /*15460*/  LDL.LU R242, [R1+0x6fc] ;  /* 0x0006fc0001f27983 */ /* 0x000f280000300800 */
[----:B------:R-:W4:Y:S01]  /*15470*/  LDL.LU R243, [R1+0x720] ;  /* 0x0007200001f37983 */ /* 0x000f220000300800 */
[----:B------:R-:W-:-:S03]  /*15480*/  IMAD.X R191, R2, 0x1, R191, P5 ;  /* 0x0000000102bf7824 */ /* 0x000fc600028e06bf */
[----:B------:R0:W-:Y:S04]  /*15490*/  STL [R1+0x754], R246 ;  /* 0x000754f601007387 */ /* 0x0001e80000100800 */
[----:B------:R-:W4:Y:S04]  /*154a0*/  LDL.LU R244, [R1+0x6f4] ;  /* 0x0006f40001f47983 */ /* 0x000f280000300800 */
[----:B------:R1:W-:Y:S04]  /*154b0*/  STL [R1+0x778], R191 ;  /* 0x000778bf01007387 */ /* 0x0003e80000100800 */
[----:B0-----:R-:W4:Y:S01]  /*154c0*/  LDL.LU R246, [R1+0x718] ;  /* 0x0007180001f67983 */ /* 0x001f220000300800 */
[----:B------:R-:W-:-:S03]  /*154d0*/  IADD3 R235, P5, R5, R235, RZ ;  /* 0x000000eb05eb7210 */ /* 0x000fc60007fbe0ff */
[----:B-1----:R-:W4:Y:S01]  /*154e0*/  LDL.LU R191, [R1+0x6ec] ;  /* 0x0006ec0001bf7983 */ /* 0x002f220000300800 */
[----:B------:R-:W-:-:S03]  /*154f0*/  IMAD.X R236, R2, 0x1, R236, P6 ;  /* 0x0000000102ec7824 */ /* 0x000fc600030e06ec */
[----:B------:R-:W-:Y:S01]  /*15500*/  STL [R1+0x74c], R235 ;  /* 0x00074ceb01007387 */ /* 0x000fe20000100800 */
[----:B------:R-:W-:-:S03]  /*15510*/  IADD3 R200, P6, R5, R200, RZ ;  /* 0x000000c805c87210 */ /* 0x000fc60007fde0ff */
[----:B------:R-:W-:Y:S04]  /*15520*/  STL [R1+0x770], R236 ;  /* 0x000770ec01007387 */ /* 0x000fe80000100800 */
[----:B------:R-:W-:Y:S01]  /*15530*/  STL [R1+0x744], R200 ;  /* 0x000744c801007387 */ /* 0x000fe20000100800 */
[C---:B------:R-:W-:Y:S02]  /*15540*/  IMAD.X R201, R2.reuse, 0x1, R201, P1 ;  /* 0x0000000102c97824 */ /* 0x040fe400008e06c9 */
[----:B------:R-:W-:-:S05]  /*15550*/  IMAD.X R249, R2, 0x1, R249, P2 ;  /* 0x0000000102f97824 */ /* 0x000fca00010e06f9 */
[----:B------:R0:W-:Y:S04]  /*15560*/  STL [R1+0x760], R249 ;  /* 0x000760f901007387 */ /* 0x0001e80000100800 */
[----:B------:R-:W-:Y:S04]  /*15570*/  STL [R1+0x768], R201 ;  /* 0x000768c901007387 */ /* 0x000fe80000100800 */
[----:B0-----:R-:W4:Y:S01]  /*15580*/  LDL.LU R249, [R1+0x710] ;  /* 0x0007100001f97983 */ /* 0x001f220000300800 */
[C---:B------:R-:W-:Y:S01]  /*15590*/  IADD3 R204, P1, R5.reuse, R204, RZ ;  /* 0x000000cc05cc7210 */ /* 0x040fe20007f3e0ff */
[----:B------:R-:W-:Y:S01]  /*155a0*/  IMAD.X R207, R2, 0x1, R207, P3 ;  /* 0x0000000102cf7824 */ /* 0x000fe200018e06cf */
[----:B------:R-:W-:-:S03]  /*155b0*/  IADD3 R205, P2, R5, R205, RZ ;  /* 0x000000cd05cd7210 */ /* 0x000fc60007f5e0ff */
[----:B------:R-:W-:Y:S01]  /*155c0*/  STL [R1+0x73c], R204 ;  /* 0x00073ccc01007387 */ /* 0x000fe20000100800 */
[----:B--2---:R-:W-:Y:S01]  /*155d0*/  IADD3 R250, P3, R5, R250, RZ ;  /* 0x000000fa05fa7210 */ /* 0x004fe20007f7e0ff */
[----:B------:R-:W-:-:S04]  /*155e0*/  IMAD.X R209, R2, 0x1, R209, P4 ;  /* 0x0000000102d17824 */ /* 0x000fc800020e06d1 */
[----:B------:R0:W-:Y:S01]  /*155f0*/  STL [R1+0x72c], R250 ;  /* 0x00072cfa01007387 */ /* 0x0001e20000100800 */
[----:B------:R-:W-:-:S03]  /*15600*/  IADD3 R226, P4, R5, R226, RZ ;  /* 0x000000e205e27210 */ /* 0x000fc60007f9e0ff */
[----:B------:R-:W-:Y:S01]  /*15610*/  STL [R1+0x734], R205 ;  /* 0x000734cd01007387 */ /* 0x000fe20000100800 */
[----:B------:R-:W-:-:S03]  /*15620*/  IMAD.X R227, R2, 0x1, R227, P5 ;  /* 0x0000000102e37824 */ /* 0x000fc600028e06e3 */
[----:B0-----:R-:W2:Y:S04]  /*15630*/  LDL.LU R250, [R1+0x6e4] ;  /* 0x0006e40001fa7983 */ /* 0x001ea80000300800 */
[----:B------:R-:W-:Y:S01]  /*15640*/  STL [R1+0x758], R207 ;  /* 0x000758cf01007387 */ /* 0x000fe20000100800 */
[----:B------:R-:W-:-:S03]  /*15650*/  IADD3 R229, P5, R5, R229, RZ ;  /* 0x000000e505e57210 */ /* 0x000fc60007fbe0ff */
[----:B------:R-:W-:Y:S01]  /*15660*/  STL [R1+0x750], R209 ;  /* 0x000750d101007387 */ /* 0x000fe20000100800 */
[----:B------:R-:W-:-:S03]  /*15670*/  IMAD.X R237, R2, 0x1, R237, P6 ;  /* 0x0000000102ed7824 */ /* 0x000fc600030e06ed */
[----:B------:R-:W-:Y:S01]  /*15680*/  STL [R1+0x724], R226 ;  /* 0x000724e201007387 */ /* 0x000fe20000100800 */
[C---:B------:R-:W-:Y:S01]  /*15690*/  IADD3 R238, P6, R5.reuse, R238, RZ ;  /* 0x000000ee05ee7210 */ /* 0x040fe20007fde0ff */
[----:B------:R-:W-:Y:S02]  /*156a0*/  IMAD.X R241, R2, 0x1, R241, P1 ;  /* 0x0000000102f17824 */ /* 0x000fe400008e06f1 */
[----:B------:R-:W-:Y:S01]  /*156b0*/  STL [R1+0x748], R227 ;  /* 0x000748e301007387 */ /* 0x000fe20000100800 */
[----:B------:R-:W-:-:S03]  /*156c0*/  IADD3 R245, P1, R5, R245, RZ ;  /* 0x000000f505f57210 */ /* 0x000fc60007f3e0ff */
[----:B------:R-:W-:Y:S01]  /*156d0*/  STL [R1+0x71c], R229 ;  /* 0x00071ce501007387 */ /* 0x000fe20000100800 */
[----:B------:R-:W-:-:S03]  /*156e0*/  IMAD.X R248, R2, 0x1, R248, P2 ;  /* 0x0000000102f87824 */ /* 0x000fc600010e06f8 */
[----:B------:R-:W-:Y:S04]  /*156f0*/  STL [R1+0x740], R237 ;  /* 0x000740ed01007387 */ /* 0x000fe80000100800 */
[----:B------:R-:W-:Y:S04]  /*15700*/  STL [R1+0x714], R238 ;  /* 0x000714ee01007387 */ /* 0x000fe80000100800 */
[----:B------:R0:W-:Y:S04]  /*15710*/  STL [R1+0x70c], R245 ;  /* 0x00070cf501007387 */ /* 0x0001e80000100800 */
[----:B------:R-:W-:Y:S04]  /*15720*/  STL [R1+0x738], R241 ;  /* 0x000738f101007387 */ /* 0x000fe80000100800 */
[----:B0-----:R-:W2:Y:S04]  /*15730*/  LDL.LU R245, [R1+0x708] ;  /* 0x0007080001f57983 */ /* 0x001ea80000300800 */
[----:B------:R0:W-:Y:S01]  /*15740*/  STL [R1+0x730], R248 ;  /* 0x000730f801007387 */ /* 0x0001e20000100800 */
[----:B---3--:R-:W-:-:S03]  /*15750*/  IADD3 R247, P2, R5, R247, RZ ;  /* 0x000000f705f77210 */ /* 0x008fc60007f5e0ff */
[----:B0-----:R-:W3:Y:S04]  /*15760*/  LDL.LU R248, [R1+0x6dc] ;  /* 0x0006dc0001f87983 */ /* 0x001ee80000300800 */
[----:B------:R0:W-:Y:S01]  /*15770*/  STL [R1+0x704], R247 ;  /* 0x000704f701007387 */ /* 0x0001e20000100800 */
[C---:B----4-:R-:W-:Y:S01]  /*15780*/  IMAD.X R190, R2.reuse, 0x1, R190, P3 ;  /* 0x0000000102be7824 */ /* 0x050fe200018e06be */
[----:B------:R-:W-:Y:S02]  /*15790*/  IADD3 R242, P3, R5, R242, RZ ;  /* 0x000000f205f27210 */ /* 0x000fe40007f7e0ff */
[----:B0-----:R-:W4:Y:S01]  /*157a0*/  LDL.LU R247, [R1+0x700] ;  /* 0x0007000001f77983 */ /* 0x001f220000300800 */
[----:B------:R-:W-:-:S03]  /*157b0*/  IMAD.X R243, R2, 0x1, R243, P4 ;  /* 0x0000000102f37824 */ /* 0x000fc600020e06f3 */
[----:B------:R0:W-:Y:S01]  /*157c0*/  STL [R1+0x728], R190 ;  /* 0x000728be01007387 */ /* 0x0001e20000100800 */
[----:B------:R-:W-:-:S03]  /*157d0*/  IADD3 R244, P4, R5, R244, RZ ;  /* 0x000000f405f47210 */ /* 0x000fc60007f9e0ff */
[----:B0-----:R-:W4:Y:S04]  /*157e0*/  LDL.LU R190, [R1+0x6d4] ;  /* 0x0006d40001be7983 */ /* 0x001f280000300800 */
[----:B------:R-:W-:Y:S01]  /*157f0*/  STL [R1+0x6fc], R242 ;  /* 0x0006fcf201007387 */ /* 0x000fe20000100800 */
[----:B------:R-:W-:-:S03]  /*15800*/  IMAD.X R246, R2, 0x1, R246, P5 ;  /* 0x0000000102f67824 */ /* 0x000fc600028e06f6 */
[----:B------:R-:W-:Y:S01]  /*15810*/  STL [R1+0x720], R243 ;  /* 0x000720f301007387 */ /* 0x000fe20000100800 */
[----:B------:R-:W-:-:S03]  /*15820*/  IADD3 R191, P5, R5, R191, RZ ;  /* 0x000000bf05bf7210 */ /* 0x000fc60007fbe0ff */
[----:B------:R-:W4:Y:S04]  /*15830*/  LDL.LU R236, [R1+0x6f8] ;  /* 0x0006f80001ec7983 */ /* 0x000f280000300800 */
[----:B------:R-:W-:Y:S04]  /*15840*/  STL [R1+0x6f4], R244 ;  /* 0x0006f4f401007387 */ /* 0x000fe80000100800 */
[----:B------:R-:W4:Y:S04]  /*15850*/  LDL.LU R200, [R1+0x6cc] ;  /* 0x0006cc0001c87983 */ /* 0x000f280000300800 */
[----:B------:R-:W-:Y:S04]  /*15860*/  STL [R1+0x718], R246 ;  /* 0x000718f601007387 */ /* 0x000fe80000100800 */
[----:B------:R-:W4:Y:S04]  /*15870*/  LDL.LU R201, [R1+0x6f0] ;  /* 0x0006f00001c97983 */ /* 0x000f280000300800 */
[----:B------:R0:W-:Y:S04]  /*15880*/  STL [R1+0x6ec], R191 ;  /* 0x0006ecbf01007387 */ /* 0x0001e80000100800 */
[----:B0-----:R-:W4:Y:S04]  /*15890*/  LDL.LU R191, [R1+0x6c4] ;  /* 0x0006c40001bf7983 */ /* 0x001f280000300800 */
[----:B------:R-:W4:Y:S04]  /*158a0*/  LDL.LU R204, [R1+0x6e8] ;  /* 0x0006e80001cc7983 */ /* 0x000f280000300800 */
[----:B------:R-:W4:Y:S01]  /*158b0*/  LDL.LU R205, [R1+0x6bc] ;  /* 0x0006bc0001cd7983 */ /* 0x000f220000300800 */
[----:B------:R-:W-:-:S03]  /*158c0*/  IMAD.X R249, R2, 0x1, R249, P6 ;  /* 0x0000000102f97824 */ /* 0x000fc600030e06f9 */
[----:B------:R-:W4:Y:S04]  /*158d0*/  LDL.LU R207, [R1+0x6e0] ;  /* 0x0006e00001cf7983 */ /* 0x000f280000300800 */
[----:B------:R0:W-:Y:S04]  /*158e0*/  STL [R1+0x710], R249 ;  /* 0x000710f901007387 */ /* 0x0001e80000100800 */
[----:B0-----:R-:W4:Y:S04]  /*158f0*/  LDL.LU R249, [R1+0x6b4] ;  /* 0x0006b40001f97983 */ /* 0x001f280000300800 */
[----:B------:R-:W4:Y:S04]  /*15900*/  LDL.LU R209, [R1+0x6d8] ;  /* 0x0006d80001d17983 */ /* 0x000f280000300800 */
[----:B------:R-:W4:Y:S04]  /*15910*/  LDL.LU R226, [R1+0x6ac] ;  /* 0x0006ac0001e27983 */ /* 0x000f280000300800 */
[----:B------:R-:W4:Y:S01]  /*15920*/  LDL.LU R227, [R1+0x6d0] ;  /* 0x0006d00001e37983 */ /* 0x000f220000300800 */
[----:B--2---:R-:W-:-:S05]  /*15930*/  IADD3 R250, P6, R5, R250, RZ ;  /* 0x000000fa05fa7210 */ /* 0x004fca0007fde0ff */
[----:B------:R0:W-:Y:S04]  /*15940*/  STL [R1+0x6e4], R250 ;  /* 0x0006e4fa01007387 */ /* 0x0001e80000100800 */
[----:B------:R-:W2:Y:S04]  /*15950*/  LDL.LU R229, [R1+0x6a4] ;  /* 0x0006a40001e57983 */ /* 0x000ea80000300800 */
[----:B------:R-:W2:Y:S04]  /*15960*/  LDL.LU R237, [R1+0x6c8] ;  /* 0x0006c80001ed7983 */ /* 0x000ea80000300800 */
[----:B------:R-:W2:Y:S04]  /*15970*/  LDL.LU R238, [R1+0x69c] ;  /* 0x00069c0001ee7983 */ /* 0x000ea80000300800 */
[----:B------:R-:W2:Y:S04]  /*15980*/  LDL.LU R241, [R1+0x6c0] ;  /* 0x0006c00001f17983 */ /* 0x000ea80000300800 */
[----:B------:R-:W2:Y:S04]  /*15990*/  LDL.LU R246, [R1+0x694] ;  /* 0x0006940001f67983 */ /* 0x000ea80000300800 */
[----:B0-----:R-:W2:Y:S01]  /*159a0*/  LDL.LU R250, [R1+0x6b8] ;  /* 0x0006b80001fa7983 */ /* 0x001ea20000300800 */
[----:B------:R-:W-:-:S05]  /*159b0*/  IMAD.X R245, R2, 0x1, R245, P1 ;  /* 0x0000000102f57824 */ /* 0x000fca00008e06f5 */
[----:B------:R0:W-:Y:S01]  /*159c0*/  STL [R1+0x708], R245 ;  /* 0x000708f501007387 */ /* 0x0001e20000100800 */
[----:B---3--:R-:W-:-:S03]  /*159d0*/  IADD3 R248, P1, R5, R248, RZ ;  /* 0x000000f805f87210 */ /* 0x008fc60007f3e0ff */
[----:B0-----:R-:W3:Y:S04]  /*159e0*/  LDL.LU R245, [R1+0x68c] ;  /* 0x00068c0001f57983 */ /* 0x001ee80000300800 */
[----:B------:R0:W-:Y:S01]  /*159f0*/  STL [R1+0x6dc], R248 ;  /* 0x0006dcf801007387 */ /* 0x0001e20000100800 */
[----:B----4-:R-:W-:-:S03]  /*15a00*/  IMAD.X R247, R2, 0x1, R247, P2 ;  /* 0x0000000102f77824 */ /* 0x010fc600010e06f7 */
[----:B0-----:R-:W4:Y:S04]  /*15a10*/  LDL.LU R248, [R1+0x6b0] ;  /* 0x0006b00001f87983 */ /* 0x001f280000300800 */
[----:B------:R-:W4:Y:S04]  /*15a20*/  LDL.LU R242, [R1+0x684] ;  /* 0x0006840001f27983 */ /* 0x000f280000300800 */
[----:B------:R-:W4:Y:S01]  /*15a30*/  LDL.LU R243, [R1+0x6a8] ;  /* 0x0006a80001f37983 */ /* 0x000f220000300800 */
[----:B------:R-:W-:-:S03]  /*15a40*/  IADD3 R190, P2, R5, R190, RZ ;  /* 0x000000be05be7210 */ /* 0x000fc60007f5e0ff */
[----:B------:R0:W-:Y:S04]  /*15a50*/  STL [R1+0x700], R247 ;  /* 0x000700f701007387 */ /* 0x0001e80000100800 */
[----:B------:R-:W4:Y:S04]  /*15a60*/  LDL.LU R244, [R1+0x67c] ;  /* 0x00067c0001f47983 */ /* 0x000f280000300800 */
[----:B------:R1:W-:Y:S04]  /*15a70*/  STL [R1+0x6d4], R190 ;  /* 0x0006d4be01007387 */ /* 0x0003e80000100800 */
[----:B0-----:R-:W4:Y:S01]  /*15a80*/  LDL.LU R247, [R1+0x6a0] ;  /* 0x0006a00001f77983 */ /* 0x001f220000300800 */
[----:B------:R-:W-:-:S03]  /*15a90*/  IMAD.X R236, R2, 0x1, R236, P3 ;  /* 0x0000000102ec7824 */ /* 0x000fc600018e06ec */
[----:B-1----:R-:W4:Y:S01]  /*15aa0*/  LDL.LU R190, [R1+0x674] ;  /* 0x0006740001be7983 */ /* 0x002f220000300800 */
[----:B------:R-:W-:-:S03]  /*15ab0*/  IADD3 R200, P3, R5, R200, RZ ;  /* 0x000000c805c87210 */ /* 0x000fc60007f7e0ff */
[----:B------:R-:W-:Y:S01]  /*15ac0*/  STL [R1+0x6f8], R236 ;  /* 0x0006f8ec01007387 */ /* 0x000fe20000100800 */
[----:B------:R-:W-:Y:S01]  /*15ad0*/  IMAD.X R201, R2, 0x1, R201, P4 ;  /* 0x0000000102c97824 */ /* 0x000fe200020e06c9 */
[----:B------:R-:W-:-:S05]  /*15ae0*/  IADD3 R191, P4, R5, R191, RZ ;  /* 0x000000bf05bf7210 */ /* 0x000fca0007f9e0ff */
[----:B------:R0:W-:Y:S04]  /*15af0*/  STL [R1+0x6c4], R191 ;  /* 0x0006c4bf01007387 */ /* 0x0001e80000100800 */
[----:B------:R-:W-:Y:S01]  /*15b00*/  STL [R1+0x6cc], R200 ;  /* 0x0006ccc801007387 */ /* 0x000fe20000100800 */
[----:B------:R-:W-:-:S03]  /*15b10*/  IMAD.X R204, R2, 0x1, R204, P5 ;  /* 0x0000000102cc7824 */ /* 0x000fc600028e06cc */
[----:B0-----:R-:W4:Y:S01]  /*15b20*/  LDL.LU R191, [R1+0x698] ;  /* 0x0006980001bf7983 */ /* 0x001f220000300800 */
[----:B------:R-:W-:Y:S01]  /*15b30*/  IMAD.X R207, R2, 0x1, R207, P6 ;  /* 0x0000000102cf7824 */ /* 0x000fe200030e06cf */
[C---:B------:R-:W-:Y:S02]  /*15b40*/  IADD3 R205, P5, R5.reuse, R205, RZ ;  /* 0x000000cd05cd7210 */ /* 0x040fe40007fbe0ff */
[----:B------:R-:W-:Y:S01]  /*15b50*/  STL [R1+0x6f0], R201 ;  /* 0x0006f0c901007387 */ /* 0x000fe20000100800 */
[----:B------:R-:W-:-:S03]  /*15b60*/  IADD3 R249, P6, R5, R249, RZ ;  /* 0x000000f905f97210 */ /* 0x000fc60007fde0ff */
[----:B------:R-:W-:Y:S04]  /*15b70*/  STL [R1+0x6e8], R204 ;  /* 0x0006e8cc01007387 */ /* 0x000fe80000100800 */
[----:B------:R0:W-:Y:S04]  /*15b80*/  STL [R1+0x6b4], R249 ;  /* 0x0006b4f901007387 */ /* 0x0001e80000100800 */
[----:B------:R-:W-:Y:S04]  /*15b90*/  STL [R1+0x6bc], R205 ;  /* 0x0006bccd01007387 */ /* 0x000fe80000100800 */
[----:B0-----:R-:W4:Y:S01]  /*15ba0*/  LDL.LU R249, [R1+0x66c] ;  /* 0x00066c0001f97983 */ /* 0x001f220000300800 */
[C---:B------:R-:W-:Y:S01]  /*15bb0*/  IMAD.X R209, R2.reuse, 0x1, R209, P1 ;  /* 0x0000000102d17824 */ /* 0x040fe200008e06d1 */
[C---:B------:R-:W-:Y:S01]  /*15bc0*/  IADD3 R226, P1, R5.reuse, R226, RZ ;  /* 0x000000e205e27210 */ /* 0x040fe20007f3e0ff */
[C---:B------:R-:W-:Y:S01]  /*15bd0*/  IMAD.X R227, R2.reuse, 0x1, R227, P2 ;  /* 0x0000000102e37824 */ /* 0x040fe200010e06e3 */
[----:B------:R-:W-:Y:S04]  /*15be0*/  STL [R1+0x6e0], R207 ;  /* 0x0006e0cf01007387 */ /* 0x000fe80000100800 */
[----:B------:R-:W-:Y:S04]  /*15bf0*/  STL [R1+0x6d8], R209 ;  /* 0x0006d8d101007387 */ /* 0x000fe80000100800 */
[----:B------:R-:W-:Y:S04]  /*15c00*/  STL [R1+0x6ac], R226 ;  /* 0x0006ace201007387 */ /* 0x000fe80000100800 */
[----:B------:R-:W-:Y:S01]  /*15c10*/  STL [R1+0x6d0], R227 ;  /* 0x0006d0e301007387 */ /* 0x000fe20000100800 */
[----:B--2---:R-:W-:Y:S01]  /*15c20*/  IADD3 R229, P2, R5, R229, RZ ;  /* 0x000000e505e57210 */ /* 0x004fe20007f5e0ff */
[----:B------:R-:W-:-:S04]  /*15c30*/  IMAD.X R237, R2, 0x1, R237, P3 ;  /* 0x0000000102ed7824 */ /* 0x000fc800018e06ed */
[----:B------:R-:W-:Y:S01]  /*15c40*/  STL [R1+0x6a4], R229 ;  /* 0x0006a4e501007387 */ /* 0x000fe20000100800 */
[C---:B------:R-:W-:Y:S01]  /*15c50*/  IADD3 R238, P3, R5.reuse, R238, RZ ;  /* 0x000000ee05ee7210 */ /* 0x040fe20007f7e0ff */
[----:B------:R-:W-:Y:S02]  /*15c60*/  IMAD.X R241, R2, 0x1, R241, P4 ;  /* 0x0000000102f17824 */ /* 0x000fe400020e06f1 */
[----:B------:R-:W-:Y:S01]  /*15c70*/  STL [R1+0x6c8], R237 ;  /* 0x0006c8ed01007387 */ /* 0x000fe20000100800 */
[----:B------:R-:W-:-:S03]  /*15c80*/  IADD3 R246, P4, R5, R246, RZ ;  /* 0x000000f605f67210 */ /* 0x000fc60007f9e0ff */
[----:B------:R-:W-:Y:S01]  /*15c90*/  STL [R1+0x69c], R238 ;  /* 0x00069cee01007387 */ /* 0x000fe20000100800 */
[----:B------:R-:W-:-:S03]  /*15ca0*/  IMAD.X R250, R2, 0x1, R250, P5 ;  /* 0x0000000102fa7824 */ /* 0x000fc600028e06fa */
[----:B------:R0:W-:Y:S04]  /*15cb0*/  STL [R1+0x694], R246 ;  /* 0x000694f601007387 */ /* 0x0001e80000100800 */
[----:B------:R-:W-:Y:S04]  /*15cc0*/  STL [R1+0x6c0], R241 ;  /* 0x0006c0f101007387 */ /* 0x000fe80000100800 */
[----:B0-----:R-:W2:Y:S04]  /*15cd0*/  LDL.LU R246, [R1+0x690] ;  /* 0x0006900001f67983 */ /* 0x001ea80000300800 */
[----:B------:R0:W-:Y:S04]  /*15ce0*/  STL [R1+0x6b8], R250 ;  /* 0x0006b8fa01007387 */ /* 0x0001e80000100800 */
[----:B0-----:R-:W2:Y:S01]  /*15cf0*/  LDL.LU R250, [R1+0x664] ;  /* 0x0006640001fa7983 */ /* 0x001ea20000300800 */
[----:B---3--:R-:W-:-:S05]  /*15d00*/  IADD3 R245, P5, R5, R245, RZ ;  /* 0x000000f505f57210 */ /* 0x008fca0007fbe0ff */
[----:B------:R0:W-:Y:S01]  /*15d10*/  STL [R1+0x68c], R245 ;  /* 0x00068cf501007387 */ /* 0x0001e20000100800 */
[----:B----4-:R-:W-:-:S03]  /*15d20*/  IMAD.X R248, R2, 0x1, R248, P6 ;  /* 0x0000000102f87824 */ /* 0x010fc600030e06f8 */
[----:B0-----:R-:W3:Y:S01]  /*15d30*/  LDL.LU R245, [R1+0x688] ;  /* 0x0006880001f57983 */ /* 0x001ee20000300800 */
[----:B------:R-:W-:-:S03]  /*15d40*/  IADD3 R242, P6, R5, R242, RZ ;  /* 0x000000f205f27210 */ /* 0x000fc60007fde0ff */
[----:B------:R0:W-:Y:S01]  /*15d50*/  STL [R1+0x6b0], R248 ;  /* 0x0006b0f801007387 */ /* 0x0001e20000100800 */
[----:B------:R-:W-:-:S03]  /*15d60*/  IMAD.X R243, R2, 0x1, R243, P1 ;  /* 0x0000000102f37824 */ /* 0x000fc600008e06f3 */
[----:B0-----:R-:W4:Y:S01]  /*15d70*/  LDL.LU R248, [R1+0x65c] ;  /* 0x00065c0001f87983 */ /* 0x001f220000300800 */
[----:B------:R-:W-:-:S03]  /*15d80*/  IADD3 R244, P1, R5, R244, RZ ;  /* 0x000000f405f47210 */ /* 0x000fc60007f3e0ff */
[----:B------:R-:W-:Y:S04]  /*15d90*/  STL [R1+0x684], R242 ;  /* 0x000684f201007387 */ /* 0x000fe80000100800 */
[----:B------:R-:W-:Y:S01]  /*15da0*/  STL [R1+0x6a8], R243 ;  /* 0x0006a8f301007387 */ /* 0x000fe20000100800 */
[----:B------:R-:W-:-:S03]  /*15db0*/  IMAD.X R247, R2, 0x1, R247, P2 ;  /* 0x0000000102f77824 */ /* 0x000fc600010e06f7 */
[----:B------:R-:W4:Y:S04]  /*15dc0*/  LDL.LU R235, [R1+0x680] ;  /* 0x0006800001eb7983 */ /* 0x000f280000300800 */
[----:B------:R-:W-:Y:S01]  /*15dd0*/  STL [R1+0x67c], R244 ;  /* 0x00067cf401007387 */ /* 0x000fe20000100800 */
[----:B------:R-:W-:-:S03]  /*15de0*/  IADD3 R190, P2, R5, R190, RZ ;  /* 0x000000be05be7210 */ /* 0x000fc60007f5e0ff */
[----:B------:R-:W4:Y:S04]  /*15df0*/  LDL.LU R236, [R1+0x654] ;  /* 0x0006540001ec7983 */ /* 0x000f280000300800 */
[----:B------:R-:W-:Y:S04]  /*15e00*/  STL [R1+0x6a0], R247 ;  /* 0x0006a0f701007387 */ /* 0x000fe80000100800 */
[----:B------:R-:W4:Y:S04]  /*15e10*/  LDL.LU R200, [R1+0x678] ;  /* 0x0006780001c87983 */ /* 0x000f280000300800 */
[----:B------:R0:W-:Y:S04]  /*15e20*/  STL [R1+0x674], R190 ;  /* 0x000674be01007387 */ /* 0x0001e80000100800 */
[----:B0-----:R-:W4:Y:S04]  /*15e30*/  LDL.LU R190, [R1+0x64c] ;  /* 0x00064c0001be7983 */ /* 0x001f280000300800 */
[----:B------:R-:W4:Y:S04]  /*15e40*/  LDL.LU R201, [R1+0x670] ;  /* 0x0006700001c97983 */ /* 0x000f280000300800 */
[----:B------:R-:W4:Y:S04]  /*15e50*/  LDL.LU R204, [R1+0x644] ;  /* 0x0006440001cc7983 */ /* 0x000f280000300800 */
[----:B------:R-:W4:Y:S01]  /*15e60*/  LDL.LU R205, [R1+0x668] ;  /* 0x0006680001cd7983 */ /* 0x000f220000300800 */
[----:B------:R-:W-:-:S05]  /*15e70*/  IMAD.X R191, R2, 0x1, R191, P3 ;  /* 0x0000000102bf7824 */ /* 0x000fca00018e06bf */
[----:B------:R0:W-:Y:S04]  /*15e80*/  STL [R1+0x698], R191 ;  /* 0x000698bf01007387 */ /* 0x0001e80000100800 */
[----:B------:R-:W4:Y:S04]  /*15e90*/  LDL.LU R207, [R1+0x63c] ;  /* 0x00063c0001cf7983 */ /* 0x000f280000300800 */
[----:B0-----:R-:W4:Y:S04]  /*15ea0*/  LDL.LU R191, [R1+0x660] ;  /* 0x0006600001bf7983 */ /* 0x001f280000300800 */
[----:B------:R-:W4:Y:S04]  /*15eb0*/  LDL.LU R209, [R1+0x634] ;  /* 0x0006340001d17983 */ /* 0x000f280000300800 */
[----:B------:R-:W4:Y:S01]  /*15ec0*/  LDL.LU R226, [R1+0x658] ;  /* 0x0006580001e27983 */ /* 0x000f220000300800 */
[----:B------:R-:W-:-:S03]  /*15ed0*/  IADD3 R249, P3, R5, R249, RZ ;  /* 0x000000f905f97210 */ /* 0x000fc60007f7e0ff */
[----:B------:R-:W4:Y:S04]  /*15ee0*/  LDL.LU R227, [R1+0x62c] ;  /* 0x00062c0001e37983 */ /* 0x000f280000300800 */
[----:B------:R0:W-:Y:S04]  /*15ef0*/  STL [R1+0x66c], R249 ;  /* 0x00066cf901007387 */ /* 0x0001e80000100800 */
[----:B------:R-:W4:Y:S04]  /*15f00*/  LDL.LU R229, [R1+0x650] ;  /* 0x0006500001e57983 */ /* 0x000f280000300800 */
[----:B------:R-:W4:Y:S04]  /*15f10*/  LDL.LU R237, [R1+0x624] ;  /* 0x0006240001ed7983 */ /* 0x000f280000300800 */
[----:B------:R-:W4:Y:S04]  /*15f20*/  LDL.LU R238, [R1+0x648] ;  /* 0x0006480001ee7983 */ /* 0x000f280000300800 */
[----:B------:R-:W4:Y:S04]  /*15f30*/  LDL.LU R241, [R1+0x61c] ;  /* 0x00061c0001f17983 */ /* 0x000f280000300800 */
[----:B------:R-:W4:Y:S04]  /*15f40*/  LDL.LU R247, [R1+0x640] ;  /* 0x0006400001f77983 */ /* 0x000f280000300800 */
[----:B0-----:R-:W4:Y:S01]  /*15f50*/  LDL.LU R249, [R1+0x614] ;  /* 0x0006140001f97983 */ /* 0x001f220000300800 */
[----:B--2---:R-:W-:-:S05]  /*15f60*/  IMAD.X R246, R2, 0x1, R246, P4 ;  /* 0x0000000102f67824 */ /* 0x004fca00020e06f6 */
[----:B------:R0:W-:Y:S01]  /*15f70*/  STL [R1+0x690], R246 ;  /* 0x000690f601007387 */ /* 0x0001e20000100800 */
[----:B------:R-:W-:-:S03]  /*15f80*/  IADD3 R250, P4, R5, R250, RZ ;  /* 0x000000fa05fa7210 */ /* 0x000fc60007f9e0ff */
[----:B0-----:R-:W2:Y:S04]  /*15f90*/  LDL.LU R246, [R1+0x638] ;  /* 0x0006380001f67983 */ /* 0x001ea80000300800 */
[----:B------:R0:W-:Y:S04]  /*15fa0*/  STL [R1+0x664], R250 ;  /* 0x000664fa01007387 */ /* 0x0001e80000100800 */
[----:B0-----:R-:W2:Y:S04]  /*15fb0*/  LDL.LU R250, [R1+0x60c] ;  /* 0x00060c0001fa7983 */ /* 0x001ea80000300800 */
[----:B------:R-:W2:Y:S01]  /*15fc0*/  LDL.LU R242, [R1+0x630] ;  /* 0x0006300001f27983 */ /* 0x000ea20000300800 */
[----:B---3--:R-:W-:-:S03]  /*15fd0*/  IMAD.X R245, R2, 0x1, R245, P5 ;  /* 0x0000000102f57824 */ /* 0x008fc600028e06f5 */
[----:B------:R-:W3:Y:S04]  /*15fe0*/  LDL.LU R243, [R1+0x604] ;  /* 0x0006040001f37983 */ /* 0x000ee80000300800 */
[----:B------:R0:W-:Y:S04]  /*15ff0*/  STL [R1+0x688], R245 ;  /* 0x000688f501007387 */ /* 0x0001e80000100800 */
[----:B------:R-:W3:Y:S01]  /*16000*/  LDL.LU R244, [R1+0x628] ;  /* 0x0006280001f47983 */ /* 0x000ee20000300800 */
[----:B----4-:R-:W-:-:S05]  /*16010*/  IADD3 R248, P5, R5, R248, RZ ;  /* 0x000000f805f87210 */ /* 0x010fca0007fbe0ff */
        /* <DEDUP_REMOVED lines=8> */
[----:B------:R0:W-:Y:S01]  /*160a0*/  STL [R1+0x64c], R190 ;  /* 0x00064cbe01007387 */ /* 0x0001e20000100800 */
[----:B------:R-:W-:-:S03]  /*160b0*/  IMAD.X R201, R2, 0x1, R201, P2 ;  /* 0x0000000102c97824 */ /* 0x000fc600010e06c9 */
[----:B------:R-:W-:Y:S01]  /*160c0*/  STL [R1+0x654], R236 ;  /* 0x000654ec01007387 */ /* 0x000fe20000100800 */
[----:B------:R-:W-:Y:S01]  /*160d0*/  IADD3 R204, P2, R5, R204, RZ ;  /* 0x000000cc05cc7210 */ /* 0x000fe20007f5e0ff */
[C---:B------:R-:W-:Y:S02]  /*160e0*/  IMAD.X R205, R2.reuse, 0x1, R205, P3 ;  /* 0x0000000102cd7824 */ /* 0x040fe400018e06cd */
[----:B0-----:R-:W4:Y:S04]  /*160f0*/  LDL.LU R190, [R1+0x5f4] ;  /* 0x0005f40001be7983 */ /* 0x001f280000300800 */
[----:B------:R-:W-:Y:S04]  /*16100*/  STL [R1+0x678], R200 ;  /* 0x000678c801007387 */ /* 0x000fe80000100800 */
[----:B------:R-:W-:Y:S01]  /*16110*/  STL [R1+0x670], R201 ;  /* 0x000670c901007387 */ /* 0x000fe20000100800 */
[----:B------:R-:W-:-:S03]  /*16120*/  IMAD.X R191, R2, 0x1, R191, P4 ;  /* 0x0000000102bf7824 */ /* 0x000fc600020e06bf */
[----:B------:R-:W-:Y:S04]  /*16130*/  STL [R1+0x644], R204 ;  /* 0x000644cc01007387 */ /* 0x000fe80000100800 */
[----:B------:R0:W-:Y:S01]  /*16140*/  STL [R1+0x660], R191 ;  /* 0x000660bf01007387 */ /* 0x0001e20000100800 */
[----:B------:R-:W-:-:S03]  /*16150*/  IADD3 R207, P3, R5, R207, RZ ;  /* 0x000000cf05cf7210 */ /* 0x000fc60007f7e0ff */
[----:B------:R-:W-:Y:S01]  /*16160*/  STL [R1+0x668], R205 ;  /* 0x000668cd01007387 */ /* 0x000fe20000100800 */
[C---:B------:R-:W-:Y:S01]  /*16170*/  IADD3 R209, P4, R5.reuse, R209, RZ ;  /* 0x000000d105d17210 */ /* 0x040fe20007f9e0ff */
[----:B------:R-:W-:Y:S02]  /*16180*/  IMAD.X R226, R2, 0x1, R226, P5 ;  /* 0x0000000102e27824 */ /* 0x000fe400028e06e2 */
[----:B0-----:R-:W4:Y:S01]  /*16190*/  LDL.LU R191, [R1+0x618] ;  /* 0x0006180001bf7983 */ /* 0x001f220000300800 */
[----:B------:R-:W-:-:S03]  /*161a0*/  IADD3 R227, P5, R5, R227, RZ ;  /* 0x000000e305e37210 */ /* 0x000fc60007fbe0ff */
[----:B------:R-:W-:Y:S01]  /*161b0*/  STL [R1+0x63c], R207 ;  /* 0x00063ccf01007387 */ /* 0x000fe20000100800 */
[----:B------:R-:W-:-:S03]  /*161c0*/  IMAD.X R229, R2, 0x1, R229, P6 ;  /* 0x0000000102e57824 */ /* 0x000fc600030e06e5 */
        /* <DEDUP_REMOVED lines=9> */
[----:B------:R-:W-:Y:S04]  /*16260*/  STL [R1+0x624], R237 ;  /* 0x000624ed01007387 */ /* 0x000fe80000100800 */
[----:B------:R-:W-:Y:S04]  /*16270*/  STL [R1+0x648], R238 ;  /* 0x000648ee01007387 */ /* 0x000fe80000100800 */
[----:B------:R0:W-:Y:S04]  /*16280*/  STL [R1+0x640], R247 ;  /* 0x000640f701007387 */ /* 0x0001e80000100800 */
[----:B------:R-:W-:Y:S04]  /*16290*/  STL [R1+0x61c], R241 ;  /* 0x00061cf101007387 */ /* 0x000fe80000100800 */
[----:B0-----:R-:W4:Y:S04]  /*162a0*/  LDL.LU R247, [R1+0x5ec] ;  /* 0x0005ec0001f77983 */ /* 0x001f280000300800 */
[----:B------:R0:W-:Y:S04]  /*162b0*/  STL [R1+0x614], R249 ;  /* 0x000614f901007387 */ /* 0x0001e80000100800 */
[----:B0-----:R-:W4:Y:S01]  /*162c0*/  LDL.LU R249, [R1+0x610] ;  /* 0x0006100001f97983 */ /* 0x001f220000300800 */
[----:B--2---:R-:W-:-:S05]  /*162d0*/  IMAD.X R246, R2, 0x1, R246, P3 ;  /* 0x0000000102f67824 */ /* 0x004fca00018e06f6 */
[----:B------:R0:W-:Y:S01]  /*162e0*/  STL [R1+0x638], R246 ;  /* 0x000638f601007387 */ /* 0x0001e20000100800 */
[----:B------:R-:W-:-:S03]  /*162f0*/  IADD3 R250, P3, R5, R250, RZ ;  /* 0x000000fa05fa7210 */ /* 0x000fc60007f7e0ff */
[----:B0-----:R-:W2:Y:S01]  /*16300*/  LDL.LU R246, [R1+0x5e4] ;  /* 0x0005e40001f67983 */ /* 0x001ea20000300800 */
[----:B------:R-:W-:-:S03]  /*16310*/  IMAD.X R242, R2, 0x1, R242, P4 ;  /* 0x0000000102f27824 */ /* 0x000fc600020e06f2 */
[----:B------:R0:W-:Y:S01]  /*16320*/  STL [R1+0x60c], R250 ;  /* 0x00060cfa01007387 */ /* 0x0001e20000100800 */
[----:B---3--:R-:W-:-:S03]  /*16330*/  IADD3 R243, P4, R5, R243, RZ ;  /* 0x000000f305f37210 */ /* 0x008fc60007f9e0ff */
[----:B0-----:R-:W3:Y:S01]  /*16340*/  LDL.LU R250, [R1+0x608] ;  /* 0x0006080001fa7983 */ /* 0x001ee20000300800 */
[----:B------:R-:W-:-:S03]  /*16350*/  IMAD.X R244, R2, 0x1, R244, P5 ;  /* 0x0000000102f47824 */ /* 0x000fc600028e06f4 */
[----:B------:R-:W-:Y:S04]  /*16360*/  STL [R1+0x630], R242 ;  /* 0x000630f201007387 */ /* 0x000fe80000100800 */
[----:B------:R-:W-:Y:S04]  /*16370*/  STL [R1+0x604], R243 ;  /* 0x000604f301007387 */ /* 0x000fe80000100800 */
[----:B------:R-:W3:Y:S01]  /*16380*/  LDL.LU R235, [R1+0x5dc] ;  /* 0x0005dc0001eb7983 */ /* 0x000ee20000300800 */
[----:B----4-:R-:W-:-:S03]  /*16390*/  IADD3 R245, P5, R5, R245, RZ ;  /* 0x000000f505f57210 */ /* 0x010fc60007fbe0ff */
[----:B------:R-:W-:Y:S01]  /*163a0*/  STL [R1+0x628], R244 ;  /* 0x000628f401007387 */ /* 0x000fe20000100800 */
[----:B------:R-:W-:-:S03]  /*163b0*/  IMAD.X R248, R2, 0x1, R248, P6 ;  /* 0x0000000102f87824 */ /* 0x000fc600030e06f8 */
        /* <DEDUP_REMOVED lines=8> */
[----:B------:R-:W-:-:S05]  /*16440*/  IADD3 R190, P6, R5, R190, RZ ;  /* 0x000000be05be7210 */ /* 0x000fca0007fde0ff */
[----:B------:R0:W-:Y:S04]  /*16450*/  STL [R1+0x5f4], R190 ;  /* 0x0005f4be01007387 */ /* 0x0001e80000100800 */
[----:B------:R-:W4:Y:S04]  /*16460*/  LDL.LU R207, [R1+0x5e8] ;  /* 0x0005e80001cf7983 */ /* 0x000f280000300800 */
[----:B0-----:R-:W4:Y:S04]  /*16470*/  LDL.LU R190, [R1+0x5bc] ;  /* 0x0005bc0001be7983 */ /* 0x001f280000300800 */
[----:B------:R-:W4:Y:S04]  /*16480*/  LDL.LU R209, [R1+0x5e0] ;  /* 0x0005e00001d17983 */ /* 0x000f280000300800 */
[----:B------:R-:W4:Y:S04]  /*16490*/  LDL.LU R226, [R1+0x5b4] ;  /* 0x0005b40001e27983 */ /* 0x000f280000300800 */
[----:B------:R-:W4:Y:S01]  /*164a0*/  LDL.LU R227, [R1+0x5d8] ;  /* 0x0005d80001e37983 */ /* 0x000f220000300800 */
[----:B------:R-:W-:-:S05]  /*164b0*/  IMAD.X R191, R2, 0x1, R191, P1 ;  /* 0x0000000102bf7824 */ /* 0x000fca00008e06bf */
[----:B------:R0:W-:Y:S04]  /*164c0*/  STL [R1+0x618], R191 ;  /* 0x000618bf01007387 */ /* 0x0001e80000100800 */
[----:B------:R-:W4:Y:S04]  /*164d0*/  LDL.LU R229, [R1+0x5ac] ;  /* 0x0005ac0001e57983 */ /* 0x000f280000300800 */
[----:B------:R-:W4:Y:S04]  /*164e0*/  LDL.LU R237, [R1+0x5d0] ;  /* 0x0005d00001ed7983 */ /* 0x000f280000300800 */
[----:B------:R-:W4:Y:S04]  /*164f0*/  LDL.LU R238, [R1+0x5a4] ;  /* 0x0005a40001ee7983 */ /* 0x000f280000300800 */
[----:B------:R-:W4:Y:S04]  /*16500*/  LDL.LU R241, [R1+0x5c8] ;  /* 0x0005c80001f17983 */ /* 0x000f280000300800 */
[----:B------:R-:W4:Y:S04]  /*16510*/  LDL.LU R245, [R1+0x59c] ;  /* 0x00059c0001f57983 */ /* 0x000f280000300800 */
[----:B0-----:R-:W4:Y:S01]  /*16520*/  LDL.LU R191, [R1+0x5c0] ;  /* 0x0005c00001bf7983 */ /* 0x001f220000300800 */
[----:B------:R-:W-:-:S05]  /*16530*/  IADD3 R247, P1, R5, R247, RZ ;  /* 0x000000f705f77210 */ /* 0x000fca0007f3e0ff */
[----:B------:R0:W-:Y:S01]  /*16540*/  STL [R1+0x5ec], R247 ;  /* 0x0005ecf701007387 */ /* 0x0001e20000100800 */
[----:B------:R-:W-:-:S03]  /*16550*/  IMAD.X R249, R2, 0x1, R249, P2 ;  /* 0x0000000102f97824 */ /* 0x000fc600010e06f9 */
[----:B0-----:R-:W4:Y:S04]  /*16560*/  LDL.LU R247, [R1+0x594] ;  /* 0x0005940001f77983 */ /* 0x001f280000300800 */
[----:B------:R0:W-:Y:S04]  /*16570*/  STL [R1+0x610], R249 ;  /* 0x000610f901007387 */ /* 0x0001e80000100800 */
[----:B0-----:R-:W4:Y:S04]  /*16580*/  LDL.LU R249, [R1+0x5b8] ;  /* 0x0005b80001f97983 */ /* 0x001f280000300800 */
[----:B------:R-:W4:Y:S04]  /*16590*/  LDL.LU R242, [R1+0x58c] ;  /* 0x00058c0001f27983 */ /* 0x000f280000300800 */
[----:B------:R-:W4:Y:S01]  /*165a0*/  LDL.LU R243, [R1+0x5b0] ;  /* 0x0005b00001f37983 */ /* 0x000f220000300800 */
[----:B--2---:R-:W-:-:S05]  /*165b0*/  IADD3 R246, P2, R5, R246, RZ ;  /* 0x000000f605f67210 */ /* 0x004fca0007f5e0ff */
[----:B------:R0:W-:Y:S04]  /*165c0*/  STL [R1+0x5e4], R246 ;  /* 0x0005e4f601007387 */ /* 0x0001e80000100800 */
[----:B------:R-:W2:Y:S01]  /*165d0*/  LDL.LU R244, [R1+0x584] ;  /* 0x0005840001f47983 */ /* 0x000ea20000300800 */
[----:B---3--:R-:W-:-:S05]  /*165e0*/  IMAD.X R250, R2, 0x1, R250, P3 ;  /* 0x0000000102fa7824 */ /* 0x008fca00018e06fa */
[----:B------:R1:W-:Y:S04]  /*165f0*/  STL [R1+0x608], R250 ;  /* 0x000608fa01007387 */ /* 0x0003e80000100800 */
[----:B0-----:R-:W3:Y:S01]  /*16600*/  LDL.LU R246, [R1+0x5a8] ;  /* 0x0005a80001f67983 */ /* 0x001ee20000300800 */
[----:B------:R-:W-:-:S03]  /*16610*/  IADD3 R235, P3, R5, R235, RZ ;  /* 0x000000eb05eb7210 */ /* 0x000fc60007f7e0ff */
[----:B-1----:R-:W3:Y:S01]  /*16620*/  LDL.LU R250, [R1+0x57c] ;  /* 0x00057c0001fa7983 */ /* 0x002ee20000300800 */
[----:B----4-:R-:W-:-:S03]  /*16630*/  IMAD.X R236, R2, 0x1, R236, P4 ;  /* 0x0000000102ec7824 */ /* 0x010fc600020e06ec */
[----:B------:R-:W-:Y:S01]  /*16640*/  STL [R1+0x5dc], R235 ;  /* 0x0005dceb01007387 */ /* 0x000fe20000100800 */
[----:B------:R-:W-:Y:S01]  /*16650*/  IADD3 R200, P4, R5, R200, RZ ;  /* 0x000000c805c87210 */ /* 0x000fe20007f9e0ff */
[----:B------:R-:W-:-:S05]  /*16660*/  IMAD.X R248, R2, 0x1, R248, P5 ;  /* 0x0000000102f87824 */ /* 0x000fca00028e06f8 */
[----:B------:R0:W-:Y:S01]  /*16670*/  STL [R1+0x5f8], R248 ;  /* 0x0005f8f801007387 */ /* 0x0001e20000100800 */
[----:B------:R-:W-:-:S03]  /*16680*/  IADD3 R201, P5, R5, R201, RZ ;  /* 0x000000c905c97210 */ /* 0x000fc60007fbe0ff */
[----:B------:R-:W-:Y:S01]  /*16690*/  STL [R1+0x600], R236 ;  /* 0x000600ec01007387 */ /* 0x000fe20000100800 */
[C---:B------:R-:W-:Y:S01]  /*166a0*/  IMAD.X R204, R2.reuse, 0x1, R204, P6 ;  /* 0x0000000102cc7824 */ /* 0x040fe200030e06cc */
[----:B------:R-:W-:Y:S02]  /*166b0*/  IADD3 R205, P6, R5, R205, RZ ;  /* 0x000000cd05cd7210 */ /* 0x000fe40007fde0ff */
[----:B0-----:R-:W4:Y:S04]  /*166c0*/  LDL.LU R248, [R1+0x5a0] ;  /* 0x0005a00001f87983 */ /* 0x001f280000300800 */
[----:B------:R-:W-:Y:S04]  /*166d0*/  STL [R1+0x5d4], R200 ;  /* 0x0005d4c801007387 */ /* 0x000fe80000100800 */
[----:B------:R-:W-:Y:S01]  /*166e0*/  STL [R1+0x5cc], R201 ;  /* 0x0005ccc901007387 */ /* 0x000fe20000100800 */
[----:B------:R-:W-:-:S03]  /*166f0*/  IMAD.X R207, R2, 0x1, R207, P1 ;  /* 0x0000000102cf7824 */ /* 0x000fc600008e06cf */
[----:B------:R-:W-:Y:S01]  /*16700*/  STL [R1+0x5f0], R204 ;  /* 0x0005f0cc01007387 */ /* 0x000fe20000100800 */
[----:B------:R-:W-:Y:S01]  /*16710*/  IADD3 R190, P1, R5, R190, RZ ;  /* 0x000000be05be7210 */ /* 0x000fe20007f3e0ff */
[----:B------:R-:W-:-:S04]  /*16720*/  IMAD.X R209, R2, 0x1, R209, P2 ;  /* 0x0000000102d17824 */ /* 0x000fc800010e06d1 */
[----:B------:R0:W-:Y:S01]  /*16730*/  STL [R1+0x5bc], R190 ;  /* 0x0005bcbe01007387 */ /* 0x0001e20000100800 */
[----:B------:R-:W-:-:S03]  /*16740*/  IADD3 R226, P2, R5, R226, RZ ;  /* 0x000000e205e27210 */ /* 0x000fc60007f5e0ff */
[----:B------:R-:W-:Y:S01]  /*16750*/  STL [R1+0x5c4], R205 ;  /* 0x0005c4cd01007387 */ /* 0x000fe20000100800 */
[----:B------:R-:W-:-:S03]  /*16760*/  IMAD.X R227, R2, 0x1, R227, P3 ;  /* 0x0000000102e37824 */ /* 0x000fc600018e06e3 */
[----:B0-----:R-:W4:Y:S04]  /*16770*/  LDL.LU R190, [R1+0x574] ;  /* 0x0005740001be7983 */ /* 0x001f280000300800 */
[----:B------:R-:W-:Y:S01]  /*16780*/  STL [R1+0x5e8], R207 ;  /* 0x0005e8cf01007387 */ /* 0x000fe20000100800 */
        /* <DEDUP_REMOVED lines=11> */
[----:B------:R-:W-:Y:S04]  /*16840*/  STL [R1+0x5a4], R238 ;  /* 0x0005a4ee01007387 */ /* 0x000fe80000100800 */
[----:B------:R0:W-:Y:S04]  /*16850*/  STL [R1+0x59c], R245 ;  /* 0x00059cf501007387 */ /* 0x0001e80000100800 */
[----:B------:R-:W-:Y:S04]  /*16860*/  STL [R1+0x5c8], R241 ;  /* 0x0005c8f101007387 */ /* 0x000fe80000100800 */
[----:B0-----:R-:W4:Y:S04]  /*16870*/  LDL.LU R245, [R1+0x598] ;  /* 0x0005980001f57983 */ /* 0x001f280000300800 */
[----:B------:R0:W-:Y:S04]  /*16880*/  STL [R1+0x5c0], R191 ;  /* 0x0005c0bf01007387 */ /* 0x0001e80000100800 */
[----:B0-----:R-:W4:Y:S01]  /*16890*/  LDL.LU R191, [R1+0x56c] ;  /* 0x00056c0001bf7983 */ /* 0x001f220000300800 */
[----:B------:R-:W-:-:S05]  /*168a0*/  IADD3 R247, P6, R5, R247, RZ ;  /* 0x000000f705f77210 */ /* 0x000fca0007fde0ff */
[----:B------:R0:W-:Y:S01]  /*168b0*/  STL [R1+0x594], R247 ;  /* 0x000594f701007387 */ /* 0x0001e20000100800 */
[----:B------:R-:W-:-:S03]  /*168c0*/  IMAD.X R249, R2, 0x1, R249, P1 ;  /* 0x0000000102f97824 */ /* 0x000fc600008e06f9 */
[----:B0-----:R-:W4:Y:S04]  /*168d0*/  LDL.LU R247, [R1+0x590] ;  /* 0x0005900001f77983 */ /* 0x001f280000300800 */
[----:B------:R0:W-:Y:S04]  /*168e0*/  STL [R1+0x5b8], R249 ;  /* 0x0005b8f901007387 */ /* 0x0001e80000100800 */
[----:B0-----:R-:W4:Y:S01]  /*168f0*/  LDL.LU R249, [R1+0x564] ;  /* 0x0005640001f97983 */ /* 0x001f220000300800 */
[----:B------:R-:W-:Y:S01]  /*16900*/  IADD3 R242, P1, R5, R242, RZ ;  /* 0x000000f205f27210 */ /* 0x000fe20007f3e0ff */
[----:B------:R-:W-:-:S04]  /*16910*/  IMAD.X R243, R2, 0x1, R243, P2 ;  /* 0x0000000102f37824 */ /* 0x000fc800010e06f3 */
[----:B------:R-:W-:Y:S04]  /*16920*/  STL [R1+0x58c], R242 ;  /* 0x00058cf201007387 */ /* 0x000fe80000100800 */
[----:B------:R-:W-:Y:S04]  /*16930*/  STL [R1+0x5b0], R243 ;  /* 0x0005b0f301007387 */ /* 0x000fe80000100800 */
[----:B------:R-:W4:Y:S01]  /*16940*/  LDL.LU R235, [R1+0x588] ;  /* 0x0005880001eb7983 */ /* 0x000f220000300800 */
[----:B--2---:R-:W-:-:S05]  /*16950*/  IADD3 R244, P2, R5, R244, RZ ;  /* 0x000000f405f47210 */ /* 0x004fca0007f5e0ff */
[----:B------:R-:W-:Y:S04]  /*16960*/  STL [R1+0x584], R244 ;  /* 0x000584f401007387 */ /* 0x000fe80000100800 */
[----:B------:R-:W2:Y:S01]  /*16970*/  LDL.LU R236, [R1+0x55c] ;  /* 0x00055c0001ec7983 */ /* 0x000ea20000300800 */
[----:B---3--:R-:W-:Y:S01]  /*16980*/  IMAD.X R246, R2, 0x1, R246, P3 ;  /* 0x0000000102f67824 */ /* 0x008fe200018e06f6 */
[----:B------:R-:W-:-:S04]  /*16990*/  IADD3 R250, P3, R5, R250, RZ ;  /* 0x000000fa05fa7210 */ /* 0x000fc80007f7e0ff */
[----:B------:R-:W-:Y:S04]  /*169a0*/  STL [R1+0x5a8], R246 ;  /* 0x0005a8f601007387 */ /* 0x000fe80000100800 */
[----:B------:R-:W3:Y:S04]  /*169b0*/  LDL.LU R200, [R1+0x580] ;  /* 0x0005800001c87983 */ /* 0x000ee80000300800 */
[----:B------:R0:W-:Y:S04]  /*169c0*/  STL [R1+0x57c], R250 ;  /* 0x00057cfa01007387 */ /* 0x0001e80000100800 */
[----:B0-----:R-:W3:Y:S04]  /*169d0*/  LDL.LU R250, [R1+0x554] ;  /* 0x0005540001fa7983 */ /* 0x001ee80000300800 */
[----:B------:R-:W3:Y:S04]  /*169e0*/  LDL.LU R201, [R1+0x578] ;  /* 0x0005780001c97983 */ /* 0x000ee80000300800 */
[----:B------:R-:W3:Y:S04]  /*169f0*/  LDL.LU R204, [R1+0x54c] ;  /* 0x00054c0001cc7983 */ /* 0x000ee80000300800 */
[----:B------:R-:W3:Y:S01]  /*16a00*/  LDL.LU R205, [R1+0x570] ;  /* 0x0005700001cd7983 */ /* 0x000ee20000300800 */
[----:B----4-:R-:W-:-:S05]  /*16a10*/  IMAD.X R248, R2, 0x1, R248, P4 ;  /* 0x0000000102f87824 */ /* 0x010fca00020e06f8 */
[----:B------:R0:W-:Y:S04]  /*16a20*/  STL [R1+0x5a0], R248 ;  /* 0x0005a0f801007387 */ /* 0x0001e80000100800 */
[----:B------:R-:W4:Y:S04]  /*16a30*/  LDL.LU R207, [R1+0x544] ;  /* 0x0005440001cf7983 */ /* 0x000f280000300800 */
[----:B0-----:R-:W4:Y:S04]  /*16a40*/  LDL.LU R248, [R1+0x568] ;  /* 0x0005680001f87983 */ /* 0x001f280000300800 */
[----:B------:R-:W4:Y:S04]  /*16a50*/  LDL.LU R209, [R1+0x53c] ;  /* 0x00053c0001d17983 */ /* 0x000f280000300800 */
[----:B------:R-:W4:Y:S04]  /*16a60*/  LDL.LU R226, [R1+0x560] ;  /* 0x0005600001e27983 */ /* 0x000f280000300800 */
[----:B------:R-:W4:Y:S01]  /*16a70*/  LDL.LU R227, [R1+0x534] ;  /* 0x0005340001e37983 */ /* 0x000f220000300800 */
[----:B------:R-:W-:-:S05]  /*16a80*/  IADD3 R190, P4, R5, R190, RZ ;  /* 0x000000be05be7210 */ /* 0x000fca0007f9e0ff */
[----:B------:R0:W-:Y:S04]  /*16a90*/  STL [R1+0x574], R190 ;  /* 0x000574be01007387 */ /* 0x0001e80000100800 */
[----:B------:R-:W4:Y:S04]  /*16aa0*/  LDL.LU R229, [R1+0x558] ;  /* 0x0005580001e57983 */ /* 0x000f280000300800 */
[----:B------:R-:W4:Y:S04]  /*16ab0*/  LDL.LU R237, [R1+0x52c] ;  /* 0x00052c0001ed7983 */ /* 0x000f280000300800 */
[----:B------:R-:W4:Y:S04]  /*16ac0*/  LDL.LU R238, [R1+0x550] ;  /* 0x0005500001ee7983 */ /* 0x000f280000300800 */
[----:B------:R-:W4:Y:S04]  /*16ad0*/  LDL.LU R241, [R1+0x524] ;  /* 0x0005240001f17983 */ /* 0x000f280000300800 */
[----:B------:R-:W4:Y:S04]  /*16ae0*/  LDL.LU R246, [R1+0x548] ;  /* 0x0005480001f67983 */ /* 0x000f280000300800 */
[----:B0-----:R-:W4:Y:S04]  /*16af0*/  LDL.LU R190, [R1+0x51c] ;  /* 0x00051c0001be7983 */ /* 0x001f280000300800 */
[----:B------:R-:W4:Y:S01]  /*16b00*/  LDL.LU R242, [R1+0x540] ;  /* 0x0005400001f27983 */ /* 0x000f220000300800 */
[----:B------:R-:W-:Y:S01]  /*16b10*/  IMAD.X R245, R2, 0x1, R245, P5 ;  /* 0x0000000102f57824 */ /* 0x000fe200028e06f5 */
[----:B------:R-:W-:-:S05]  /*16b20*/  IADD3 R191, P5, R5, R191, RZ ;  /* 0x000000bf05bf7210 */ /* 0x000fca0007fbe0ff */
[----:B------:R0:W-:Y:S04]  /*16b30*/  STL [R1+0x56c], R191 ;  /* 0x00056cbf01007387 */ /* 0x0001e80000100800 */
[----:B------:R1:W-:Y:S04]  /*16b40*/  STL [R1+0x598], R245 ;  /* 0x000598f501007387 */ /* 0x0003e80000100800 */
[----:B0-----:R-:W4:Y:S01]  /*16b50*/  LDL.LU R191, [R1+0x514] ;  /* 0x0005140001bf7983 */ /* 0x001f220000300800 */
[----:B------:R-:W-:-:S03]  /*16b60*/  IMAD.X R247, R2, 0x1, R247, P6 ;  /* 0x0000000102f77824 */ /* 0x000fc600030e06f7 */
[----:B------:R-:W4:Y:S04]  /*16b70*/  LDL.LU R243, [R1+0x538] ;  /* 0x0005380001f37983 */ /* 0x000f280000300800 */
[----:B------:R-:W4:Y:S04]  /*16b80*/  LDL.LU R244, [R1+0x50c] ;  /* 0x00050c0001f47983 */ /* 0x000f280000300800 */
[----:B------:R0:W-:Y:S01]  /*16b90*/  STL [R1+0x590], R247 ;  /* 0x000590f701007387 */ /* 0x0001e20000100800 */
[----:B------:R-:W-:-:S03]  /*16ba0*/  IADD3 R249, P6, R5, R249, RZ ;  /* 0x000000f905f97210 */ /* 0x000fc60007fde0ff */
[----:B-1----:R-:W4:Y:S04]  /*16bb0*/  LDL.LU R245, [R1+0x530] ;  /* 0x0005300001f57983 */ /* 0x002f280000300800 */
[----:B------:R1:W-:Y:S04]  /*16bc0*/  STL [R1+0x564], R249 ;  /* 0x000564f901007387 */ /* 0x0003e80000100800 */
[----:B0-----:R-:W4:Y:S04]  /*16bd0*/  LDL.LU R247, [R1+0x504] ;  /* 0x0005040001f77983 */ /* 0x001f280000300800 */
[----:B-1----:R-:W4:Y:S01]  /*16be0*/  LDL.LU R249, [R1+0x528] ;  /* 0x0005280001f97983 */ /* 0x002f220000300800 */
[----:B------:R-:W-:-:S05]  /*16bf0*/  IMAD.X R235, R2, 0x1, R235, P1 ;  /* 0x0000000102eb7824 */ /* 0x000fca00008e06eb */
[----:B------:R-:W-:Y:S01]  /*16c00*/  STL [R1+0x588], R235 ;  /* 0x000588eb01007387 */ /* 0x000fe20000100800 */
[C---:B--2---:R-:W-:Y:S01]  /*16c10*/  IADD3 R236, P1, R5.reuse, R236, RZ ;  /* 0x000000ec05ec7210 */ /* 0x044fe20007f3e0ff */
[C---:B---3--:R-:W-:Y:S01]  /*16c20*/  IMAD.X R200, R2.reuse, 0x1, R200, P2 ;  /* 0x0000000102c87824 */ /* 0x048fe200010e06c8 */
[----:B------:R-:W-:Y:S01]  /*16c30*/  IADD3 R250, P2, R5, R250, RZ ;  /* 0x000000fa05fa7210 */ /* 0x000fe20007f5e0ff */
[----:B------:R-:W-:-:S04]  /*16c40*/  IMAD.X R201, R2, 0x1, R201, P3 ;  /* 0x0000000102c97824 */ /* 0x000fc800018e06c9 */
[----:B------:R0:W-:Y:S01]  /*16c50*/  STL [R1+0x554], R250 ;  /* 0x000554fa01007387 */ /* 0x0001e20000100800 */
[----:B------:R-:W-:-:S03]  /*16c60*/  IADD3 R204, P3, R5, R204, RZ ;  /* 0x000000cc05cc7210 */ /* 0x000fc60007f7e0ff */
[----:B------:R-:W-:Y:S01]  /*16c70*/  STL [R1+0x55c], R236 ;  /* 0x00055cec01007387 */ /* 0x000fe20000100800 */
[----:B------:R-:W-:-:S03]  /*16c80*/  IMAD.X R205, R2, 0x1, R205, P4 ;  /* 0x0000000102cd7824 */ /* 0x000fc600020e06cd */
[----:B0-----:R-:W2:Y:S04]  /*16c90*/  LDL.LU R250, [R1+0x4fc] ;  /* 0x0004fc0001fa7983 */ /* 0x001ea80000300800 */
[----:B------:R-:W-:Y:S04]  /*16ca0*/  STL [R1+0x580], R200 ;  /* 0x000580c801007387 */ /* 0x000fe80000100800 */
[----:B------:R-:W-:Y:S04]  /*16cb0*/  STL [R1+0x578], R201 ;  /* 0x000578c901007387 */ /* 0x000fe80000100800 */
[----:B------:R-:W-:Y:S01]  /*16cc0*/  STL [R1+0x54c], R204 ;  /* 0x00054ccc01007387 */ /* 0x000fe20000100800 */
[C---:B----4-:R-:W-:Y:S01]  /*16cd0*/  IADD3 R207, P4, R5.reuse, R207, RZ ;  /* 0x000000cf05cf7210 */ /* 0x050fe20007f9e0ff */
[----:B------:R-:W-:Y:S01]  /*16ce0*/  IMAD.X R248, R2, 0x1, R248, P5 ;  /* 0x0000000102f87824 */ /* 0x000fe200028e06f8 */
[----:B------:R-:W-:-:S04]  /*16cf0*/  IADD3 R209, P5, R5, R209, RZ ;  /* 0x000000d105d17210 */ /* 0x000fc80007fbe0ff */
[----:B------:R0:W-:Y:S01]  /*16d00*/  STL [R1+0x568], R248 ;  /* 0x000568f801007387 */ /* 0x0001e20000100800 */
[----:B------:R-:W-:-:S03]  /*16d10*/  IMAD.X R226, R2, 0x1, R226, P6 ;  /* 0x0000000102e27824 */ /* 0x000fc600030e06e2 */
[----:B------:R-:W-:Y:S01]  /*16d20*/  STL [R1+0x570], R205 ;  /* 0x000570cd01007387 */ /* 0x000fe20000100800 */
[----:B------:R-:W-:-:S03]  /*16d30*/  IADD3 R227, P6, R5, R227, RZ ;  /* 0x000000e305e37210 */ /* 0x000fc60007fde0ff */
[----:B0-----:R-:W3:Y:S04]  /*16d40*/  LDL.LU R248, [R1+0x520] ;  /* 0x0005200001f87983 */ /* 0x001ee80000300800 */
[----:B------:R-:W-:Y:S04]  /*16d50*/  STL [R1+0x544], R207 ;  /* 0x000544cf01007387 */ /* 0x000fe80000100800 */
        /* <DEDUP_REMOVED lines=12> */
[----:B------:R0:W-:Y:S04]  /*16e20*/  STL [R1+0x548], R246 ;  /* 0x000548f601007387 */ /* 0x0001e80000100800 */
[----:B------:R-:W-:Y:S01]  /*16e30*/  STL [R1+0x524], R241 ;  /* 0x000524f101007387 */ /* 0x000fe20000100800 */
[----:B------:R-:W-:-:S03]  /*16e40*/  IMAD.X R242, R2, 0x1, R242, P4 ;  /* 0x0000000102f27824 */ /* 0x000fc600020e06f2 */
[----:B0-----:R-:W4:Y:S04]  /*16e50*/  LDL.LU R246, [R1+0x4f4] ;  /* 0x0004f40001f67983 */ /* 0x001f280000300800 */
[----:B------:R0:W-:Y:S04]  /*16e60*/  STL [R1+0x51c], R190 ;  /* 0x00051cbe01007387 */ /* 0x0001e80000100800 */
[----:B0-----:R-:W4:Y:S01]  /*16e70*/  LDL.LU R190, [R1+0x518] ;  /* 0x0005180001be7983 */ /* 0x001f220000300800 */
[----:B------:R-:W-:Y:S01]  /*16e80*/  IADD3 R191, P4, R5, R191, RZ ;  /* 0x000000bf05bf7210 */ /* 0x000fe20007f9e0ff */
[----:B------:R-:W-:-:S04]  /*16e90*/  IMAD.X R243, R2, 0x1, R243, P5 ;  /* 0x0000000102f37824 */ /* 0x000fc800028e06f3 */
[----:B------:R0:W-:Y:S01]  /*16ea0*/  STL [R1+0x514], R191 ;  /* 0x000514bf01007387 */ /* 0x0001e20000100800 */
[----:B------:R-:W-:-:S03]  /*16eb0*/  IADD3 R244, P5, R5, R244, RZ ;  /* 0x000000f405f47210 */ /* 0x000fc60007fbe0ff */
[----:B0-----:R-:W4:Y:S01]  /*16ec0*/  LDL.LU R191, [R1+0x4ec] ;  /* 0x0004ec0001bf7983 */ /* 0x001f220000300800 */
[----:B------:R-:W-:-:S03]  /*16ed0*/  IMAD.X R245, R2, 0x1, R245, P6 ;  /* 0x0000000102f57824 */ /* 0x000fc600030e06f5 */
[----:B------:R-:W-:Y:S04]  /*16ee0*/  STL [R1+0x540], R242 ;  /* 0x000540f201007387 */ /* 0x000fe80000100800 */
[----:B------:R-:W-:Y:S01]  /*16ef0*/  STL [R1+0x538], R243 ;  /* 0x000538f301007387 */ /* 0x000fe20000100800 */
[----:B------:R-:W-:-:S03]  /*16f00*/  IADD3 R247, P6, R5, R247, RZ ;  /* 0x000000f705f77210 */ /* 0x000fc60007fde0ff */
[----:B------:R-:W-:Y:S01]  /*16f10*/  STL [R1+0x50c], R244 ;  /* 0x00050cf401007387 */ /* 0x000fe20000100800 */
[----:B------:R-:W-:-:S03]  /*16f20*/  IMAD.X R249, R2, 0x1, R249, P1 ;  /* 0x0000000102f97824 */ /* 0x000fc600008e06f9 */
        /* <DEDUP_REMOVED lines=13> */
[----:B0-----:R-:W2:Y:S04]  /*17000*/  LDL.LU R250, [R1+0x4f0] ;  /* 0x0004f00001fa7983 */ /* 0x001ea80000300800 */
[----:B------:R-:W2:Y:S04]  /*17010*/  LDL.LU R207, [R1+0x4c4] ;  /* 0x0004c40001cf7983 */ /* 0x000ea80000300800 */
[----:B------:R-:W2:Y:S04]  /*17020*/  LDL.LU R209, [R1+0x4e8] ;  /* 0x0004e80001d17983 */ /* 0x000ea80000300800 */
[----:B------:R-:W2:Y:S01]  /*17030*/  LDL.LU R226, [R1+0x4bc] ;  /* 0x0004bc0001e27983 */ /* 0x000ea20000300800 */
[----:B---3--:R-:W-:-:S05]  /*17040*/  IMAD.X R248, R2, 0x1, R248, P2 ;  /* 0x0000000102f87824 */ /* 0x008fca00010e06f8 */
[----:B------:R0:W-:Y:S04]  /*17050*/  STL [R1+0x520], R248 ;  /* 0x000520f801007387 */ /* 0x0001e80000100800 */
[----:B------:R-:W3:Y:S04]  /*17060*/  LDL.LU R227, [R1+0x4e0] ;  /* 0x0004e00001e37983 */ /* 0x000ee80000300800 */
[----:B------:R-:W3:Y:S04]  /*17070*/  LDL.LU R229, [R1+0x4b4] ;  /* 0x0004b40001e57983 */ /* 0x000ee80000300800 */
[----:B------:R-:W3:Y:S04]  /*17080*/  LDL.LU R237, [R1+0x4d8] ;  /* 0x0004d80001ed7983 */ /* 0x000ee80000300800 */
[----:B------:R-:W3:Y:S04]  /*17090*/  LDL.LU R238, [R1+0x4ac] ;  /* 0x0004ac0001ee7983 */ /* 0x000ee80000300800 */
[----:B------:R-:W3:Y:S04]  /*170a0*/  LDL.LU R247, [R1+0x4d0] ;  /* 0x0004d00001f77983 */ /* 0x000ee80000300800 */
[----:B0-----:R-:W3:Y:S04]  /*170b0*/  LDL.LU R248, [R1+0x4a4] ;  /* 0x0004a40001f87983 */ /* 0x001ee80000300800 */
[----:B------:R-:W3:Y:S01]  /*170c0*/  LDL.LU R241, [R1+0x4c8] ;  /* 0x0004c80001f17983 */ /* 0x000ee20000300800 */
[----:B----4-:R-:W-:Y:S01]  /*170d0*/  IADD3 R246, P2, R5, R246, RZ ;  /* 0x000000f605f67210 */ /* 0x010fe20007f5e0ff */
[----:B------:R-:W-:-:S05]  /*170e0*/  IMAD.X R190, R2, 0x1, R190, P3 ;  /* 0x0000000102be7824 */ /* 0x000fca00018e06be */
[----:B------:R0:W-:Y:S04]  /*170f0*/  STL [R1+0x518], R190 ;  /* 0x000518be01007387 */ /* 0x0001e80000100800 */
        /* <DEDUP_REMOVED lines=8> */
[----:B-1----:R-:W4:Y:S01]  /*17180*/  LDL.LU R246, [R1+0x4b0] ;  /* 0x0004b00001f67983 */ /* 0x002f220000300800 */
[----:B------:R-:W-:-:S03]  /*17190*/  IMAD.X R234, R2, 0x1, R234, P4 ;  /* 0x0000000102ea7824 */ /* 0x000fc600020e06ea */
[----:B0-----:R-:W4:Y:S04]  /*171a0*/  LDL.LU R191, [R1+0x484] ;  /* 0x0004840001bf7983 */ /* 0x001f280000300800 */
[----:B------:R-:W-:Y:S01]  /*171b0*/  STL [R1+0x510], R234 ;  /* 0x000510ea01007387 */ /* 0x000fe20000100800 */
[C---:B------:R-:W-:Y:S01]  /*171c0*/  IADD3 R235, P4, R5.reuse, R235, RZ ;  /* 0x000000eb05eb7210 */ /* 0x040fe20007f9e0ff */
[----:B------:R-:W-:Y:S01]  /*171d0*/  IMAD.X R236, R2, 0x1, R236, P5 ;  /* 0x0000000102ec7824 */ /* 0x000fe200028e06ec */
[----:B------:R-:W-:-:S05]  /*171e0*/  IADD3 R249, P5, R5, R249, RZ ;  /* 0x000000f905f97210 */ /* 0x000fca0007fbe0ff */
        /* <DEDUP_REMOVED lines=8> */
[----:B------:R-:W-:Y:S01]  /*17270*/  STL [R1+0x4d4], R201 ;  /* 0x0004d4c901007387 */ /* 0x000fe20000100800 */
[C---:B--2---:R-:W-:Y:S01]  /*17280*/  IADD3 R205, P1, R5.reuse, R205, RZ ;  /* 0x000000cd05cd7210 */ /* 0x044fe20007f3e0ff */
[----:B------:R-:W-:Y:S01]  /*17290*/  IMAD.X R250, R2, 0x1, R250, P2 ;  /* 0x0000000102fa7824 */ /* 0x000fe200010e06fa */
[----:B------:R-:W-:-:S04]  /*172a0*/  IADD3 R207, P2, R5, R207, RZ ;  /* 0x000000cf05cf7210 */ /* 0x000fc80007f5e0ff */
[----:B------:R0:W-:Y:S01]  /*172b0*/  STL [R1+0x4f0], R250 ;  /* 0x0004f0fa01007387 */ /* 0x0001e20000100800 */
[----:B------:R-:W-:-:S03]  /*172c0*/  IMAD.X R209, R2, 0x1, R209, P3 ;  /* 0x0000000102d17824 */ /* 0x000fc600018e06d1 */
[----:B------:R-:W-:Y:S01]  /*172d0*/  STL [R1+0x4f8], R204 ;  /* 0x0004f8cc01007387 */ /* 0x000fe20000100800 */
[----:B------:R-:W-:-:S03]  /*172e0*/  IADD3 R226, P3, R5, R226, RZ ;  /* 0x000000e205e27210 */ /* 0x000fc60007f7e0ff */
[----:B0-----:R-:W2:Y:S04]  /*172f0*/  LDL.LU R250, [R1+0x47c] ;  /* 0x00047c0001fa7983 */ /* 0x001ea80000300800 */
[----:B------:R-:W-:Y:S04]  /*17300*/  STL [R1+0x4cc], R205 ;  /* 0x0004cccd01007387 */ /* 0x000fe80000100800 */
[----:B------:R-:W-:Y:S04]  /*17310*/  STL [R1+0x4c4], R207 ;  /* 0x0004c4cf01007387 */ /* 0x000fe80000100800 */
[----:B------:R-:W-:Y:S01]  /*17320*/  STL [R1+0x4e8], R209 ;  /* 0x0004e8d101007387 */ /* 0x000fe20000100800 */
[----:B---3--:R-:W-:-:S03]  /*17330*/  IMAD.X R227, R2, 0x1, R227, P4 ;  /* 0x0000000102e37824 */ /* 0x008fc600020e06e3 */
        /* <DEDUP_REMOVED lines=9> */
[----:B------:R0:W-:Y:S04]  /*173d0*/  STL [R1+0x4d0], R247 ;  /* 0x0004d0f701007387 */ /* 0x0001e80000100800 */
[----:B------:R-:W-:Y:S01]  /*173e0*/  STL [R1+0x4ac], R238 ;  /* 0x0004acee01007387 */ /* 0x000fe20000100800 */
[----:B------:R-:W-:-:S03]  /*173f0*/  IMAD.X R241, R2, 0x1, R241, P1 ;  /* 0x0000000102f17824 */ /* 0x000fc600008e06f1 */
[----:B0-----:R-:W3:Y:S04]  /*17400*/  LDL.LU R247, [R1+0x4a0] ;  /* 0x0004a00001f77983 */ /* 0x001ee80000300800 */
[----:B------:R0:W-:Y:S04]  /*17410*/  STL [R1+0x4a4], R248 ;  /* 0x0004a4f801007387 */ /* 0x0001e80000100800 */
[----:B0-----:R-:W3:Y:S01]  /*17420*/  LDL.LU R248, [R1+0x474] ;  /* 0x0004740001f87983 */ /* 0x001ee20000300800 */
[----:B----4-:R-:W-:Y:S01]  /*17430*/  IADD3 R190, P1, R5, R190, RZ ;  /* 0x000000be05be7210 */ /* 0x010fe20007f3e0ff */
[----:B------:R-:W-:-:S04]  /*17440*/  IMAD.X R242, R2, 0x1, R242, P2 ;  /* 0x0000000102f27824 */ /* 0x000fc800010e06f2 */
[----:B------:R0:W-:Y:S01]  /*17450*/  STL [R1+0x49c], R190 ;  /* 0x00049cbe01007387 */ /* 0x0001e20000100800 */
[C---:B------:R-:W-:Y:S01]  /*17460*/  IADD3 R243, P2, R5.reuse, R243, RZ ;  /* 0x000000f305f37210 */ /* 0x040fe20007f5e0ff */
[----:B------:R-:W-:Y:S02]  /*17470*/  IMAD.X R244, R2, 0x1, R244, P3 ;  /* 0x0000000102f47824 */ /* 0x000fe400018e06f4 */
[----:B0-----:R-:W4:Y:S04]  /*17480*/  LDL.LU R190, [R1+0x498] ;  /* 0x0004980001be7983 */ /* 0x001f280000300800 */
[----:B------:R-:W-:Y:S04]  /*17490*/  STL [R1+0x4c8], R241 ;  /* 0x0004c8f101007387 */ /* 0x000fe80000100800 */
[----:B------:R-:W-:Y:S01]  /*174a0*/  STL [R1+0x4c0], R242 ;  /* 0x0004c0f201007387 */ /* 0x000fe20000100800 */
[----:B------:R-:W-:-:S03]  /*174b0*/  IADD3 R245, P3, R5, R245, RZ ;  /* 0x000000f505f57210 */ /* 0x000fc60007f7e0ff */
        /* <DEDUP_REMOVED lines=28> */
[----:B0-----:R-:W2:Y:S04]  /*17680*/  LDL.LU R250, [R1+0x450] ;  /* 0x0004500001fa7983 */ /* 0x001ea80000300800 */
[----:B------:R-:W2:Y:S01]  /*17690*/  LDL.LU R241, [R1+0x834] ;  /* 0x0008340001f17983 */ /* 0x000ea20000300800 */
[----:B---3--:R-:W-:Y:S01]  /*176a0*/  IMAD.X R247, R2, 0x1, R247, P6 ;  /* 0x0000000102f77824 */ /* 0x008fe200030e06f7 */
[----:B------:R-:W-:-:S05]  /*176b0*/  IADD3 R248, P6, R5, R248, RZ ;  /* 0x000000f805f87210 */ /* 0x000fca0007fde0ff */
[----:B------:R0:W-:Y:S04]  /*176c0*/  STL [R1+0x474], R248 ;  /* 0x000474f801007387 */ /* 0x0001e80000100800 */
        /* <DEDUP_REMOVED lines=8> */
[----:B-1----:R-:W4:Y:S04]  /*17750*/  LDL.LU R247, [R1+0x820] ;  /* 0x0008200001f77983 */ /* 0x002f280000300800 */
[----:B0-----:R-:W4:Y:S01]  /*17760*/  LDL.LU R190, [R1+0x430] ;  /* 0x0004300001be7983 */ /* 0x001f220000300800 */
[----:B------:R-:W-:-:S05]  /*17770*/  IADD3 R234, P1, R5, R234, RZ ;  /* 0x000000ea05ea7210 */ /* 0x000fca0007f3e0ff */
[----:B------:R-:W-:Y:S01]  /*17780*/  STL [R1+0x46c], R234 ;  /* 0x00046cea01007387 */ /* 0x000fe20000100800 */
[C---:B------:R-:W-:Y:S01]  /*17790*/  IMAD.X R235, R2.reuse, 0x1, R235, P2 ;  /* 0x0000000102eb7824 */ /* 0x040fe200010e06eb */
[----:B------:R-:W-:Y:S01]  /*177a0*/  IADD3 R236, P2, R5, R236, RZ ;  /* 0x000000ec05ec7210 */ /* 0x000fe20007f5e0ff */
[----:B------:R-:W-:-:S05]  /*177b0*/  IMAD.X R191, R2, 0x1, R191, P3 ;  /* 0x0000000102bf7824 */ /* 0x000fca00018e06bf */
[----:B------:R0:W-:Y:S01]  /*177c0*/  STL [R1+0x488], R191 ;  /* 0x000488bf01007387 */ /* 0x0001e20000100800 */
[----:B------:R-:W-:-:S03]  /*177d0*/  IADD3 R200, P3, R5, R200, RZ ;  /* 0x000000c805c87210 */ /* 0x000fc60007f7e0ff */
[----:B------:R-:W-:Y:S01]  /*177e0*/  STL [R1+0x490], R235 ;  /* 0x000490eb01007387 */ /* 0x000fe20000100800 */
[----:B------:R-:W-:-:S03]  /*177f0*/  IMAD.X R201, R2, 0x1, R201, P4 ;  /* 0x0000000102c97824 */ /* 0x000fc600020e06c9 */
[----:B0-----:R-:W4:Y:S01]  /*17800*/  LDL.LU R191, [R1+0x41c] ;  /* 0x00041c0001bf7983 */ /* 0x001f220000300800 */
[----:B------:R-:W-:-:S03]  /*17810*/  IADD3 R204, P4, R5, R204, RZ ;  /* 0x000000cc05cc7210 */ /* 0x000fc60007f9e0ff */
[----:B------:R-:W-:Y:S01]  /*17820*/  STL [R1+0x464], R236 ;  /* 0x000464ec01007387 */ /* 0x000fe20000100800 */
[----:B------:R-:W-:-:S03]  /*17830*/  IMAD.X R205, R2, 0x1, R205, P5 ;  /* 0x0000000102cd7824 */ /* 0x000fc600028e06cd */
        /* <DEDUP_REMOVED lines=23> */
[----:B------:R-:W-:Y:S01]  /*179b0*/  STL [R1+0x458], R238 ;  /* 0x000458ee01007387 */ /* 0x000fe20000100800 */
[----:B------:R-:W-:-:S03]  /*179c0*/  IADD3 R241, P4, R241, UR9, RZ ;  /* 0x00000009f1f17c10 */ /* 0x000fc6000ff9e0ff */
[----:B0-----:R-:W2:Y:S04]  /*179d0*/  LDL.LU R246, [R1+0x414] ;  /* 0x0004140001f67983 */ /* 0x001ea80000300800 */
[----:B------:R0:W-:Y:S04]  /*179e0*/  STL [R1+0x450], R250 ;  /* 0x000450fa01007387 */ /* 0x0001e80000100800 */
[----:B0-----:R-:W2:Y:S01]  /*179f0*/  LDL.LU R250, [R1+0x830] ;  /* 0x0008300001fa7983 */ /* 0x001ea20000300800 */
[----:B---3--:R-:W-:Y:S01]  /*17a00*/  IMAD.X R248, R2, 0x1, R248, P5 ;  /* 0x0000000102f87824 */ /* 0x008fe200028e06f8 */
[----:B------:R-:W-:-:S04]  /*17a10*/  IADD3 R242, P5, R242, UR9, RZ ;  /* 0x00000009f2f27c10 */ /* 0x000fc8000ffbe0ff */
[----:B------:R0:W-:Y:S01]  /*17a20*/  STL [R1+0x448], R248 ;  /* 0x000448f801007387 */ /* 0x0001e20000100800 */
[----:B------:R-:W-:Y:S01]  /*17a30*/  IMAD.X R243, R2, 0x1, R243, P6 ;  /* 0x0000000102f37824 */ /* 0x000fe200030e06f3 */
[----:B------:R-:W-:Y:S02]  /*17a40*/  IADD3 R244, P6, R244, UR9, RZ ;  /* 0x00000009f4f47c10 */ /* 0x000fe4000ffde0ff */
[----:B0-----:R-:W3:Y:S04]  /*17a50*/  LDL.LU R248, [R1+0x40c] ;  /* 0x00040c0001f87983 */ /* 0x001ee80000300800 */
[----:B------:R-:W-:Y:S04]  /*17a60*/  STL [R1+0x834], R241 ;  /* 0x000834f101007387 */ /* 0x000fe80000100800 */
[----:B------:R-:W-:Y:S01]  /*17a70*/  STL [R1+0x82c], R242 ;  /* 0x00082cf201007387 */ /* 0x000fe20000100800 */
[----:B----4-:R-:W-:-:S03]  /*17a80*/  IMAD.X R245, R2, 0x1, R245, P1 ;  /* 0x0000000102f57824 */ /* 0x010fc600008e06f5 */
[----:B------:R-:W-:Y:S01]  /*17a90*/  STL [R1+0x440], R243 ;  /* 0x000440f301007387 */ /* 0x000fe20000100800 */
[----:B------:R-:W-:-:S03]  /*17aa0*/  IADD3 R247, P1, R247, UR9, RZ ;  /* 0x00000009f7f77c10 */ /* 0x000fc6000ff3e0ff */
        /* <DEDUP_REMOVED lines=12> */
[----:B------:R-:W-:-:S05]  /*17b70*/  IADD3 R191, P2, R191, UR9, RZ ;  /* 0x00000009bfbf7c10 */ /* 0x000fca000ff5e0ff */
        /* <DEDUP_REMOVED lines=15> */
[----:B--2---:R-:W-:-:S02]  /*17c70*/  IADD3 R246, P3, R246, UR9, RZ ;  /* 0x00000009f6f67c10 */ /* 0x004fc4000ff7e0ff */
[----:B------:R-:W-:-:S05]  /*17c80*/  IADD3.X R250, R250, UR42, RZ, P4, !PT ;  /* 0x0000002afafa7c10 */ /* 0x000fca000a7fe4ff */
[----:B------:R0:W-:Y:S04]  /*17c90*/  STL [R1+0x830], R250 ;  /* 0x000830fa01007387 */ /* 0x0001e80000100800 */
[----:B------:R1:W-:Y:S04]  /*17ca0*/  STL [R1+0x414], R246 ;  /* 0x000414f601007387 */ /* 0x0003e80000100800 */
[----:B0-----:R-:W2:Y:S04]  /*17cb0*/  LDL.LU R250, [R1+0x3b8] ;  /* 0x0003b80001fa7983 */ /* 0x001ea80000300800 */
[----:B------:R-:W2:Y:S04]  /*17cc0*/  LDL.LU R242, [R1+0x3dc] ;  /* 0x0003dc0001f27983 */ /* 0x000ea80000300800 */
[----:B------:R-:W2:Y:S04]  /*17cd0*/  LDL.LU R243, [R1+0x3b0] ;  /* 0x0003b00001f37983 */ /* 0x000ea80000300800 */
[----:B------:R-:W2:Y:S01]  /*17ce0*/  LDL.LU R244, [R1+0x3d4] ;  /* 0x0003d40001f47983 */ /* 0x000ea20000300800 */
[----:B---3--:R-:W-:-:S05]  /*17cf0*/  IADD3 R248, P4, R248, UR9, RZ ;  /* 0x00000009f8f87c10 */ /* 0x008fca000ff9e0ff */
[----:B------:R0:W-:Y:S04]  /*17d00*/  STL [R1+0x40c], R248 ;  /* 0x00040cf801007387 */ /* 0x0001e80000100800 */
[----:B------:R-:W3:Y:S04]  /*17d10*/  LDL.LU R245, [R1+0x3a8] ;  /* 0x0003a80001f57983 */ /* 0x000ee80000300800 */
[----:B-1----:R-:W3:Y:S04]  /*17d20*/  LDL.LU R246, [R1+0x3cc] ;  /* 0x0003cc0001f67983 */ /* 0x002ee80000300800 */
[----:B0-----:R-:W3:Y:S01]  /*17d30*/  LDL.LU R248, [R1+0x3a0] ;  /* 0x0003a00001f87983 */ /* 0x001ee20000300800 */
[----:B----4-:R-:W-:-:S05]  /*17d40*/  IADD3.X R234, R234, UR42, RZ, P5, !PT ;  /* 0x0000002aeaea7c10 */ /* 0x010fca000affe4ff */
[----:B------:R-:W-:Y:S01]  /*17d50*/  STL [R1+0x424], R234 ;  /* 0x000424ea01007387 */ /* 0x000fe20000100800 */
[----:B------:R-:W-:Y:S02]  /*17d60*/  IADD3 R235, P5, R235, UR9, RZ ;  /* 0x00000009ebeb7c10 */ /* 0x000fe4000ffbe0ff */
[----:B------:R-:W-:Y:S02]  /*17d70*/  IADD3.X R236, R236, UR42, RZ, P6, !PT ;  /* 0x0000002aecec7c10 */ /* 0x000fe4000b7fe4ff */
[----:B------:R-:W-:-:S05]  /*17d80*/  IADD3 R190, P6, R190, UR9, RZ ;  /* 0x00000009bebe7c10 */ /* 0x000fca000ffde0ff */
[----:B------:R0:W-:Y:S01]  /*17d90*/  STL [R1+0x3fc], R190 ;  /* 0x0003fcbe01007387 */ /* 0x0001e20000100800 */
[----:B------:R-:W-:-:S03]  /*17da0*/  IADD3.X R200, R200, UR42, RZ, P1, !PT ;  /* 0x0000002ac8c87c10 */ /* 0x000fc60008ffe4ff */
[----:B------:R-:W-:Y:S01]  /*17db0*/  STL [R1+0x404], R235 ;  /* 0x000404eb01007387 */ /* 0x000fe20000100800 */
[----:B------:R-:W-:Y:S02]  /*17dc0*/  IADD3 R201, P1, R201, UR9, RZ ;  /* 0x00000009c9c97c10 */ /* 0x000fe4000ff3e0ff */
[----:B------:R-:W-:Y:S01]  /*17dd0*/  IADD3.X R204, R204, UR42, RZ, P2, !PT ;  /* 0x0000002acccc7c10 */ /* 0x000fe200097fe4ff */
[----:B0-----:R-:W4:Y:S04]  /*17de0*/  LDL.LU R190, [R1+0x3c4] ;  /* 0x0003c40001be7983 */ /* 0x001f280000300800 */
[----:B------:R-:W-:Y:S04]  /*17df0*/  STL [R1+0x824], R236 ;  /* 0x000824ec01007387 */ /* 0x000fe80000100800 */
[----:B------:R-:W-:Y:S04]  /*17e00*/  STL [R1+0x420], R200 ;  /* 0x000420c801007387 */ /* 0x000fe80000100800 */
[----:B------:R-:W-:Y:S01]  /*17e10*/  STL [R1+0x3f4], R201 ;  /* 0x0003f4c901007387 */ /* 0x000fe20000100800 */
[----:B------:R-:W-:-:S02]  /*17e20*/  IADD3.X R191, R191, UR42, RZ, P3, !PT ;  /* 0x0000002abfbf7c10 */ /* 0x000fc40009ffe4ff */
[----:B------:R-:W-:-:S03]  /*17e30*/  IADD3 R205, P2, R205, UR9, RZ ;  /* 0x00000009cdcd7c10 */ /* 0x000fc6000ff5e0ff */
[----:B------:R0:W-:Y:S01]  /*17e40*/  STL [R1+0x410], R191 ;  /* 0x000410bf01007387 */ /* 0x0001e20000100800 */
[----:B------:R-:W-:-:S03]  /*17e50*/  IADD3 R207, P3, R207, UR9, RZ ;  /* 0x00000009cfcf7c10 */ /* 0x000fc6000ff7e0ff */
[----:B------:R-:W-:Y:S01]  /*17e60*/  STL [R1+0x418], R204 ;  /* 0x000418cc01007387 */ /* 0x000fe20000100800 */
[----:B------:R-:W-:Y:S02]  /*17e70*/  IADD3.X R209, R209, UR42, RZ, P4, !PT ;  /* 0x0000002ad1d17c10 */ /* 0x000fe4000a7fe4ff */
[----:B------:R-:W-:Y:S01]  /*17e80*/  IADD3 R226, P4, R226, UR9, RZ ;  /* 0x00000009e2e27c10 */ /* 0x000fe2000ff9e0ff */
[----:B0-----:R-:W4:Y:S04]  /*17e90*/  LDL.LU R191, [R1+0x398] ;  /* 0x0003980001bf7983 */ /* 0x001f280000300800 */
[----:B------:R-:W-:Y:S01]  /*17ea0*/  STL [R1+0x3e8], R205 ;  /* 0x0003e8cd01007387 */ /* 0x000fe20000100800 */
[----:B------:R-:W-:-:S03]  /*17eb0*/  IADD3.X R227, R227, UR42, RZ, P5, !PT ;  /* 0x0000002ae3e37c10 */ /* 0x000fc6000affe4ff */
[----:B------:R-:W-:Y:S01]  /*17ec0*/  STL [R1+0x3e0], R207 ;  /* 0x0003e0cf01007387 */ /* 0x000fe20000100800 */
[----:B------:R-:W-:-:S03]  /*17ed0*/  IADD3 R229, P5, R229, UR9, RZ ;  /* 0x00000009e5e57c10 */ /* 0x000fc6000ffbe0ff */
        /* <DEDUP_REMOVED lines=8> */
[----:B------:R-:W-:Y:S04]  /*17f60*/  STL [R1+0x3f8], R237 ;  /* 0x0003f8ed01007387 */ /* 0x000fe80000100800 */
[----:B------:R0:W-:Y:S04]  /*17f70*/  STL [R1+0x3f0], R247 ;  /* 0x0003f0f701007387 */ /* 0x0001e80000100800 */
[----:B------:R-:W-:Y:S04]  /*17f80*/  STL [R1+0x3c8], R238 ;  /* 0x0003c8ee01007387 */ /* 0x000fe80000100800 */
[----:B0-----:R-:W4:Y:S04]  /*17f90*/  LDL.LU R247, [R1+0x3bc] ;  /* 0x0003bc0001f77983 */ /* 0x001f280000300800 */
[----:B------:R0:W-:Y:S04]  /*17fa0*/  STL [R1+0x3c0], R249 ;  /* 0x0003c0f901007387 */ /* 0x0001e80000100800 */
[----:B0-----:R-:W4:Y:S01]  /*17fb0*/  LDL.LU R249, [R1+0x390] ;  /* 0x0003900001f97983 */ /* 0x001f220000300800 */
[----:B------:R-:W-:-:S02]  /*17fc0*/  IADD3.X R241, R241, UR42, RZ, P2, !PT ;  /* 0x0000002af1f17c10 */ /* 0x000fc400097fe4ff */
[----:B--2---:R-:W-:Y:S02]  /*17fd0*/  IADD3 R250, P2, R250, UR9, RZ ;  /* 0x00000009fafa7c10 */ /* 0x004fe4000ff5e0ff */
[----:B------:R-:W-:-:S03]  /*17fe0*/  IADD3.X R242, R242, UR42, RZ, P3, !PT ;  /* 0x0000002af2f27c10 */ /* 0x000fc60009ffe4ff */
[----:B------:R0:W-:Y:S01]  /*17ff0*/  STL [R1+0x3b8], R250 ;  /* 0x0003b8fa01007387 */ /* 0x0001e20000100800 */
[----:B------:R-:W-:Y:S02]  /*18000*/  IADD3 R243, P3, R243, UR9, RZ ;  /* 0x00000009f3f37c10 */ /* 0x000fe4000ff7e0ff */
[----:B------:R-:W-:Y:S01]  /*18010*/  IADD3.X R244, R244, UR42, RZ, P4, !PT ;  /* 0x0000002af4f47c10 */ /* 0x000fe2000a7fe4ff */
[----:B0-----:R-:W2:Y:S04]  /*18020*/  LDL.LU R250, [R1+0x3b4] ;  /* 0x0003b40001fa7983 */ /* 0x001ea80000300800 */
[----:B------:R-:W-:Y:S04]  /*18030*/  STL [R1+0x3e4], R241 ;  /* 0x0003e4f101007387 */ /* 0x000fe80000100800 */
[----:B------:R-:W-:Y:S04]  /*18040*/  STL [R1+0x3dc], R242 ;  /* 0x0003dcf201007387 */ /* 0x000fe80000100800 */
[----:B------:R-:W-:Y:S01]  /*18050*/  STL [R1+0x3b0], R243 ;  /* 0x0003b0f301007387 */ /* 0x000fe20000100800 */
[----:B---3--:R-:W-:-:S03]  /*18060*/  IADD3 R245, P4, R245, UR9, RZ ;  /* 0x00000009f5f57c10 */ /* 0x008fc6000ff9e0ff */
[----:B------:R-:W-:Y:S01]  /*18070*/  STL [R1+0x3d4], R244 ;  /* 0x0003d4f401007387 */ /* 0x000fe20000100800 */
[----:B------:R-:W-:-:S03]  /*18080*/  IADD3.X R246, R246, UR42, RZ, P5, !PT ;  /* 0x0000002af6f67c10 */ /* 0x000fc6000affe4ff */
[----:B------:R-:W3:Y:S01]  /*18090*/  LDL.LU R234, [R1+0x388] ;  /* 0x0003880001ea7983 */ /* 0x000ee20000300800 */
[----:B------:R-:W-:-:S03]  /*180a0*/  IADD3 R248, P5, R248, UR9, RZ ;  /* 0x00000009f8f87c10 */ /* 0x000fc6000ffbe0ff */
[----:B------:R-:W-:Y:S04]  /*180b0*/  STL [R1+0x3a8], R245 ;  /* 0x0003a8f501007387 */ /* 0x000fe80000100800 */
[----:B------:R-:W3:Y:S04]  /*180c0*/  LDL.LU R235, [R1+0x3ac] ;  /* 0x0003ac0001eb7983 */ /* 0x000ee80000300800 */
[----:B------:R-:W-:Y:S04]  /*180d0*/  STL [R1+0x3cc], R246 ;  /* 0x0003ccf601007387 */ /* 0x000fe80000100800 */
[----:B------:R-:W3:Y:S04]  /*180e0*/  LDL.LU R236, [R1+0x380] ;  /* 0x0003800001ec7983 */ /* 0x000ee80000300800 */
[----:B------:R-:W-:Y:S04]  /*180f0*/  STL [R1+0x3a0], R248 ;  /* 0x0003a0f801007387 */ /* 0x000fe80000100800 */
[----:B------:R-:W3:Y:S04]  /*18100*/  LDL.LU R200, [R1+0x3a4] ;  /* 0x0003a40001c87983 */ /* 0x000ee80000300800 */
[----:B------:R-:W3:Y:S04]  /*18110*/  LDL.LU R201, [R1+0x378] ;  /* 0x0003780001c97983 */ /* 0x000ee80000300800 */
[----:B------:R-:W3:Y:S04]  /*18120*/  LDL.LU R204, [R1+0x39c] ;  /* 0x00039c0001cc7983 */ /* 0x000ee80000300800 */
[----:B------:R-:W3:Y:S01]  /*18130*/  LDL.LU R205, [R1+0x370] ;  /* 0x0003700001cd7983 */ /* 0x000ee20000300800 */
[----:B----4-:R-:W-:-:S05]  /*18140*/  IADD3.X R190, R190, UR42, RZ, P6, !PT ;  /* 0x0000002abebe7c10 */ /* 0x010fca000b7fe4ff */
[----:B------:R0:W-:Y:S04]  /*18150*/  STL [R1+0x3c4], R190 ;  /* 0x0003c4be01007387 */ /* 0x0001e80000100800 */
[----:B------:R-:W4:Y:S04]  /*18160*/  LDL.LU R207, [R1+0x394] ;  /* 0x0003940001cf7983 */ /* 0x000f280000300800 */
[----:B0-----:R-:W4:Y:S04]  /*18170*/  LDL.LU R190, [R1+0x368] ;  /* 0x0003680001be7983 */ /* 0x001f280000300800 */
[----:B------:R-:W4:Y:S04]  /*18180*/  LDL.LU R209, [R1+0x38c] ;  /* 0x00038c0001d17983 */ /* 0x000f280000300800 */
[----:B------:R-:W4:Y:S04]  /*18190*/  LDL.LU R226, [R1+0x360] ;  /* 0x0003600001e27983 */ /* 0x000f280000300800 */
[----:B------:R-:W4:Y:S01]  /*181a0*/  LDL.LU R227, [R1+0x384] ;  /* 0x0003840001e37983 */ /* 0x000f220000300800 */
[----:B------:R-:W-:-:S05]  /*181b0*/  IADD3 R191, P6, R191, UR9, RZ ;  /* 0x00000009bfbf7c10 */ /* 0x000fca000ffde0ff */
        /* <DEDUP_REMOVED lines=8> */
[----:B------:R-:W-:-:S02]  /*18240*/  IADD3.X R247, R247, UR42, RZ, P1, !PT ;  /* 0x0000002af7f77c10 */ /* 0x000fc40008ffe4ff */
[----:B------:R-:W-:-:S05]  /*18250*/  IADD3 R249, P1, R249, UR9, RZ ;  /* 0x00000009f9f97c10 */ /* 0x000fca000ff3e0ff */
[----:B------:R0:W-:Y:S04]  /*18260*/  STL [R1+0x390], R249 ;  /* 0x000390f901007387 */ /* 0x0001e80000100800 */
[----:B------:R1:W-:Y:S04]  /*18270*/  STL [R1+0x3bc], R247 ;  /* 0x0003bcf701007387 */ /* 0x0003e80000100800 */
[----:B0-----:R-:W4:Y:S04]  /*18280*/  LDL.LU R249, [R1+0x364] ;  /* 0x0003640001f97983 */ /* 0x001f280000300800 */
[----:B------:R-:W4:Y:S04]  /*18290*/  LDL.LU R243, [R1+0x338] ;  /* 0x0003380001f37983 */ /* 0x000f280000300800 */
[----:B------:R-:W4:Y:S04]  /*182a0*/  LDL.LU R244, [R1+0x35c] ;  /* 0x00035c0001f47983 */ /* 0x000f280000300800 */
[----:B------:R-:W4:Y:S01]  /*182b0*/  LDL.LU R245, [R1+0x330] ;  /* 0x0003300001f57983 */ /* 0x000f220000300800 */
[----:B--2---:R-:W-:-:S05]  /*182c0*/  IADD3.X R250, R250, UR42, RZ, P2, !PT ;  /* 0x0000002afafa7c10 */ /* 0x004fca00097fe4ff */
[----:B------:R0:W-:Y:S04]  /*182d0*/  STL [R1+0x3b4], R250 ;  /* 0x0003b4fa01007387 */ /* 0x0001e80000100800 */
[----:B------:R-:W2:Y:S04]  /*182e0*/  LDL.LU R246, [R1+0x354] ;  /* 0x0003540001f67983 */ /* 0x000ea80000300800 */
[----:B-1----:R-:W2:Y:S04]  /*182f0*/  LDL.LU R247, [R1+0x328] ;  /* 0x0003280001f77983 */ /* 0x002ea80000300800 */
[----:B0-----:R-:W2:Y:S01]  /*18300*/  LDL.LU R250, [R1+0x34c] ;  /* 0x00034c0001fa7983 */ /* 0x001ea20000300800 */
[----:B---3--:R-:W-:-:S02]  /*18310*/  IADD3 R234, P2, R234, UR9, RZ ;  /* 0x00000009eaea7c10 */ /* 0x008fc4000ff5e0ff */
        /* <DEDUP_REMOVED lines=12> */
[----:B----4-:R-:W-:Y:S02]  /*183e0*/  IADD3.X R207, R207, UR42, RZ, P6, !PT ;  /* 0x0000002acfcf7c10 */ /* 0x010fe4000b7fe4ff */
[----:B------:R-:W-:Y:S02]  /*183f0*/  IADD3 R190, P6, R190, UR9, RZ ;  /* 0x00000009bebe7c10 */ /* 0x000fe4000ffde0ff */
[----:B------:R-:W-:-:S03]  /*18400*/  IADD3.X R209, R209, UR42, RZ, P1, !PT ;  /* 0x0000002ad1d17c10 */ /* 0x000fc60008ffe4ff */
[----:B------:R0:W-:Y:S01]  /*18410*/  STL [R1+0x368], R190 ;  /* 0x000368be01007387 */ /* 0x0001e20000100800 */
[----:B------:R-:W-:-:S03]  /*18420*/  IADD3 R226, P1, R226, UR9, RZ ;  /* 0x00000009e2e27c10 */ /* 0x000fc6000ff3e0ff */
[----:B------:R-:W-:Y:S01]  /*18430*/  STL [R1+0x370], R205 ;  /* 0x000370cd01007387 */ /* 0x000fe20000100800 */
[----:B------:R-:W-:-:S03]  /*18440*/  IADD3.X R227, R227, UR42, RZ, P2, !PT ;  /* 0x0000002ae3e37c10 */ /* 0x000fc600097fe4ff */
[----:B0-----:R-:W3:Y:S04]  /*18450*/  LDL.LU R190, [R1+0x320] ;  /* 0x0003200001be7983 */ /* 0x001ee80000300800 */
[----:B------:R-:W-:Y:S04]  /*18460*/  STL [R1+0x394], R207 ;  /* 0x000394cf01007387 */ /* 0x000fe80000100800 */
        /* <DEDUP_REMOVED lines=12> */
[----:B------:R0:W-:Y:S04]  /*18530*/  STL [R1+0x348], R248 ;  /* 0x000348f801007387 */ /* 0x0001e80000100800 */
[----:B------:R-:W-:Y:S04]  /*18540*/  STL [R1+0x374], R241 ;  /* 0x000374f101007387 */ /* 0x000fe80000100800 */
[----:B0-----:R-:W4:Y:S04]  /*18550*/  LDL.LU R248, [R1+0x344] ;  /* 0x0003440001f87983 */ /* 0x001f280000300800 */
[----:B------:R0:W-:Y:S04]  /*18560*/  STL [R1+0x36c], R191 ;  /* 0x00036cbf01007387 */ /* 0x0001e80000100800 */
[----:B0-----:R-:W4:Y:S01]  /*18570*/  LDL.LU R191, [R1+0x318] ;  /* 0x0003180001bf7983 */ /* 0x001f220000300800 */
[----:B------:R-:W-:-:S05]  /*18580*/  IADD3.X R249, R249, UR42, RZ, P6, !PT ;  /* 0x0000002af9f97c10 */ /* 0x000fca000b7fe4ff */
[----:B------:R0:W-:Y:S04]  /*18590*/  STL [R1+0x364], R249 ;  /* 0x000364f901007387 */ /* 0x0001e80000100800 */
[----:B0-----:R-:W4:Y:S01]  /*185a0*/  LDL.LU R249, [R1+0x33c] ;  /* 0x00033c0001f97983 */ /* 0x001f220000300800 */
[----:B------:R-:W-:Y:S02]  /*185b0*/  IADD3 R242, P5, R242, UR9, RZ ;  /* 0x00000009f2f27c10 */ /* 0x000fe4000ffbe0ff */
[----:B------:R-:W-:Y:S02]  /*185c0*/  IADD3 R243, P6, R243, UR9, RZ ;  /* 0x00000009f3f37c10 */ /* 0x000fe4000ffde0ff */
[----:B------:R-:W-:Y:S02]  /*185d0*/  IADD3.X R244, R244, UR42, RZ, P1, !PT ;  /* 0x0000002af4f47c10 */ /* 0x000fe40008ffe4ff */
[----:B------:R-:W-:Y:S01]  /*185e0*/  IADD3 R245, P1, R245, UR9, RZ ;  /* 0x00000009f5f57c10 */ /* 0x000fe2000ff3e0ff */
[----:B------:R-:W-:Y:S04]  /*185f0*/  STL [R1+0x340], R242 ;  /* 0x000340f201007387 */ /* 0x000fe80000100800 */
[----:B------:R-:W-:Y:S04]  /*18600*/  STL [R1+0x338], R243 ;  /* 0x000338f301007387 */ /* 0x000fe80000100800 */
[----:B------:R-:W-:Y:S04]  /*18610*/  STL [R1+0x35c], R244 ;  /* 0x00035cf401007387 */ /* 0x000fe80000100800 */
[----:B------:R-:W-:Y:S04]  /*18620*/  STL [R1+0x330], R245 ;  /* 0x000330f501007387 */ /* 0x000fe80000100800 */
[----:B------:R-:W4:Y:S01]  /*18630*/  LDL.LU R232, [R1+0x310] ;  /* 0x0003100001e87983 */ /* 0x000f220000300800 */
[----:B--2---:R-:W-:-:S02]  /*18640*/  IADD3.X R246, R246, UR42, RZ, P2, !PT ;  /* 0x0000002af6f67c10 */ /* 0x004fc400097fe4ff */
[----:B------:R-:W-:-:S03]  /*18650*/  IADD3 R247, P2, R247, UR9, RZ ;  /* 0x00000009f7f77c10 */ /* 0x000fc6000ff5e0ff */
[----:B------:R-:W-:Y:S01]  /*18660*/  STL [R1+0x354], R246 ;  /* 0x000354f601007387 */ /* 0x000fe20000100800 */
[----:B------:R-:W-:-:S03]  /*18670*/  IADD3.X R250, R250, UR42, RZ, P3, !PT ;  /* 0x0000002afafa7c10 */ /* 0x000fc60009ffe4ff */
[----:B------:R-:W2:Y:S04]  /*18680*/  LDL.LU R234, [R1+0x334] ;  /* 0x0003340001ea7983 */ /* 0x000ea80000300800 */
[----:B------:R-:W-:Y:S04]  /*18690*/  STL [R1+0x328], R247 ;  /* 0x000328f701007387 */ /* 0x000fe80000100800 */
[----:B------:R-:W2:Y:S04]  /*186a0*/  LDL.LU R235, [R1+0x308] ;  /* 0x0003080001eb7983 */ /* 0x000ea80000300800 */
[----:B------:R0:W-:Y:S04]  /*186b0*/  STL [R1+0x34c], R250 ;  /* 0x00034cfa01007387 */ /* 0x0001e80000100800 */
[----:B------:R-:W2:Y:S04]  /*186c0*/  LDL.LU R236, [R1+0x32c] ;  /* 0x00032c0001ec7983 */ /* 0x000ea80000300800 */
[----:B------:R-:W2:Y:S04]  /*186d0*/  LDL.LU R200, [R1+0x300] ;  /* 0x0003000001c87983 */ /* 0x000ea80000300800 */
[----:B------:R-:W2:Y:S04]  /*186e0*/  LDL.LU R201, [R1+0x324] ;  /* 0x0003240001c97983 */ /* 0x000ea80000300800 */
[----:B------:R-:W2:Y:S04]  /*186f0*/  LDL.LU R204, [R1+0x2f8] ;  /* 0x0002f80001cc7983 */ /* 0x000ea80000300800 */
[----:B------:R-:W2:Y:S04]  /*18700*/  LDL.LU R205, [R1+0x31c] ;  /* 0x00031c0001cd7983 */ /* 0x000ea80000300800 */
[----:B------:R-:W2:Y:S04]  /*18710*/  LDL.LU R207, [R1+0x2f0] ;  /* 0x0002f00001cf7983 */ /* 0x000ea80000300800 */
[----:B0-----:R-:W2:Y:S04]  /*18720*/  LDL.LU R250, [R1+0x314] ;  /* 0x0003140001fa7983 */ /* 0x001ea80000300800 */
[----:B------:R-:W2:Y:S04]  /*18730*/  LDL.LU R209, [R1+0x2e8] ;  /* 0x0002e80001d17983 */ /* 0x000ea80000300800 */
[----:B------:R-:W2:Y:S04]  /*18740*/  LDL.LU R226, [R1+0x30c] ;  /* 0x00030c0001e27983 */ /* 0x000ea80000300800 */
[----:B------:R-:W2:Y:S01]  /*18750*/  LDL.LU R227, [R1+0x2e0] ;  /* 0x0002e00001e37983 */ /* 0x000ea20000300800 */
[----:B---3--:R-:W-:-:S05]  /*18760*/  IADD3 R190, P3, R190, UR9, RZ ;  /* 0x00000009bebe7c10 */ /* 0x008fca000ff7e0ff */
        /* <DEDUP_REMOVED lines=8> */
[----:B----4-:R-:W-:-:S02]  /*187f0*/  IADD3.X R248, R248, UR42, RZ, P4, !PT ;  /* 0x0000002af8f87c10 */ /* 0x010fc4000a7fe4ff */
[----:B------:R-:W-:-:S05]  /*18800*/  IADD3 R191, P4, R191, UR9, RZ ;  /* 0x00000009bfbf7c10 */ /* 0x000fca000ff9e0ff */
[----:B------:R0:W-:Y:S04]  /*18810*/  STL [R1+0x318], R191 ;  /* 0x000318bf01007387 */ /* 0x0001e80000100800 */
[----:B------:R1:W-:Y:S04]  /*18820*/  STL [R1+0x344], R248 ;  /* 0x000344f801007387 */ /* 0x0003e80000100800 */
[----:B0-----:R-:W4:Y:S04]  /*18830*/  LDL.LU R191, [R1+0x2c0] ;  /* 0x0002c00001bf7983 */ /* 0x001f280000300800 */
[----:B------:R-:W4:Y:S04]  /*18840*/  LDL.LU R243, [R1+0x2e4] ;  /* 0x0002e40001f37983 */ /* 0x000f280000300800 */
[----:B------:R-:W4:Y:S04]  /*18850*/  LDL.LU R244, [R1+0x2b8] ;  /* 0x0002b80001f47983 */ /* 0x000f280000300800 */
[----:B------:R-:W4:Y:S01]  /*18860*/  LDL.LU R245, [R1+0x2dc] ;  /* 0x0002dc0001f57983 */ /* 0x000f220000300800 */
[----:B------:R-:W-:-:S05]  /*18870*/  IADD3.X R249, R249, UR42, RZ, P5, !PT ;  /* 0x0000002af9f97c10 */ /* 0x000fca000affe4ff */
[----:B------:R0:W-:Y:S04]  /*18880*/  STL [R1+0x33c], R249 ;  /* 0x00033cf901007387 */ /* 0x0001e80000100800 */
[----:B------:R-:W4:Y:S04]  /*18890*/  LDL.LU R246, [R1+0x2b0] ;  /* 0x0002b00001f67983 */ /* 0x000f280000300800 */
[----:B-1----:R-:W4:Y:S04]  /*188a0*/  LDL.LU R248, [R1+0x2d4] ;  /* 0x0002d40001f87983 */ /* 0x002f280000300800 */
[----:B0-----:R-:W4:Y:S01]  /*188b0*/  LDL.LU R249, [R1+0x2a8] ;  /* 0x0002a80001f97983 */ /* 0x001f220000300800 */
[----:B------:R-:W-:-:S05]  /*188c0*/  IADD3 R232, P5, R232, UR9, RZ ;  /* 0x00000009e8e87c10 */ /* 0x000fca000ffbe0ff */
[----:B------:R-:W-:Y:S01]  /*188d0*/  STL [R1+0x310], R232 ;  /* 0x000310e801007387 */ /* 0x000fe20000100800 */
[----:B--2---:R-:W-:Y:S02]  /*188e0*/  IADD3.X R234, R234, UR42, RZ, P6, !PT ;  /* 0x0000002aeaea7c10 */ /* 0x004fe4000b7fe4ff */
        /* <DEDUP_REMOVED lines=12> */
[----:B------:R-:W-:Y:S02]  /*189b0*/  IADD3 R207, P3, R207, UR9, RZ ;  /* 0x00000009cfcf7c10 */ /* 0x000fe4000ff7e0ff */
[----:B------:R-:W-:Y:S02]  /*189c0*/  IADD3.X R250, R250, UR42, RZ, P4, !PT ;  /* 0x0000002afafa7c10 */ /* 0x000fe4000a7fe4ff */
[----:B------:R-:W-:-:S03]  /*189d0*/  IADD3 R209, P4, R209, UR9, RZ ;  /* 0x00000009d1d17c10 */ /* 0x000fc6000ff9e0ff */
[----:B------:R0:W-:Y:S01]  /*189e0*/  STL [R1+0x314], R250 ;  /* 0x000314fa01007387 */ /* 0x0001e20000100800 */
[----:B------:R-:W-:-:S03]  /*189f0*/  IADD3.X R226, R226, UR42, RZ, P5, !PT ;  /* 0x0000002ae2e27c10 */ /* 0x000fc6000affe4ff */
[----:B------:R-:W-:Y:S01]  /*18a00*/  STL [R1+0x31c], R205 ;  /* 0x00031ccd01007387 */ /* 0x000fe20000100800 */
[----:B------:R-:W-:-:S03]  /*18a10*/  IADD3 R227, P5, R227, UR9, RZ ;  /* 0x00000009e3e37c10 */ /* 0x000fc6000ffbe0ff */
[----:B0-----:R-:W2:Y:S04]  /*18a20*/  LDL.LU R250, [R1+0x2cc] ;  /* 0x0002cc0001fa7983 */ /* 0x001ea80000300800 */
[----:B------:R-:W-:Y:S04]  /*18a30*/  STL [R1+0x2f0], R207 ;  /* 0x0002f0cf01007387 */ /* 0x000fe80000100800 */
[----:B------:R-:W-:Y:S04]  /*18a40*/  STL [R1+0x2e8], R209 ;  /* 0x0002e8d101007387 */ /* 0x000fe80000100800 */
[----:B------:R-:W-:Y:S04]  /*18a50*/  STL [R1+0x30c], R226 ;  /* 0x00030ce201007387 */ /* 0x000fe80000100800 */
[----:B------:R-:W-:Y:S01]  /*18a60*/  STL [R1+0x2e0], R227 ;  /* 0x0002e0e301007387 */ /* 0x000fe20000100800 */
[----:B---3--:R-:W-:-:S02]  /*18a70*/  IADD3.X R229, R229, UR42, RZ, P6, !PT ;  /* 0x0000002ae5e57c10 */ /* 0x008fc4000b7fe4ff */
[----:B------:R-:W-:-:S03]  /*18a80*/  IADD3 R237, P6, R237, UR9, RZ ;  /* 0x00000009eded7c10 */ /* 0x000fc6000ffde0ff */
[----:B------:R-:W-:Y:S01]  /*18a90*/  STL [R1+0x304], R229 ;  /* 0x000304e501007387 */ /* 0x000fe20000100800 */
[----:B------:R-:W-:-:S03]  /*18aa0*/  IADD3.X R238, R238, UR42, RZ, P1, !PT ;  /* 0x0000002aeeee7c10 */ /* 0x000fc60008ffe4ff */
[----:B------:R-:W-:Y:S01]  /*18ab0*/  STL [R1+0x2d8], R237 ;  /* 0x0002d8ed01007387 */ /* 0x000fe20000100800 */
[----:B------:R-:W-:Y:S02]  /*18ac0*/  IADD3 R241, P1, R241, UR9, RZ ;  /* 0x00000009f1f17c10 */ /* 0x000fe4000ff3e0ff */
[----:B------:R-:W-:Y:S01]  /*18ad0*/  IADD3.X R247, R247, UR42, RZ, P2, !PT ;  /* 0x0000002af7f77c10 */ /* 0x000fe200097fe4ff */
[----:B------:R-:W-:Y:S01]  /*18ae0*/  STL [R1+0x2fc], R238 ;  /* 0x0002fcee01007387 */ /* 0x000fe20000100800 */
[----:B------:R-:W-:-:S03]  /*18af0*/  IADD3 R190, P2, R190, UR9, RZ ;  /* 0x00000009bebe7c10 */ /* 0x000fc6000ff5e0ff */
[----:B------:R0:W-:Y:S04]  /*18b00*/  STL [R1+0x2f4], R247 ;  /* 0x0002f4f701007387 */ /* 0x0001e80000100800 */
[----:B------:R-:W-:Y:S01]  /*18b10*/  STL [R1+0x2d0], R241 ;  /* 0x0002d0f101007387 */ /* 0x000fe20000100800 */
[----:B------:R-:W-:-:S03]  /*18b20*/  IADD3.X R242, R242, UR42, RZ, P3, !PT ;  /* 0x0000002af2f27c10 */ /* 0x000fc60009ffe4ff */
[----:B0-----:R-:W3:Y:S04]  /*18b30*/  LDL.LU R247, [R1+0x2a0] ;  /* 0x0002a00001f77983 */ /* 0x001ee80000300800 */
[----:B------:R0:W-:Y:S04]  /*18b40*/  STL [R1+0x2c8], R190 ;  /* 0x0002c8be01007387 */ /* 0x0001e80000100800 */
[----:B0-----:R-:W3:Y:S01]  /*18b50*/  LDL.LU R190, [R1+0x2c4] ;  /* 0x0002c40001be7983 */ /* 0x001ee20000300800 */
[----:B----4-:R-:W-:Y:S02]  /*18b60*/  IADD3 R191, P3, R191, UR9, RZ ;  /* 0x00000009bfbf7c10 */ /* 0x010fe4000ff7e0ff */
[----:B------:R-:W-:-:S03]  /*18b70*/  IADD3.X R243, R243, UR42, RZ, P4, !PT ;  /* 0x0000002af3f37c10 */ /* 0x000fc6000a7fe4ff */
[----:B------:R0:W-:Y:S01]  /*18b80*/  STL [R1+0x2c0], R191 ;  /* 0x0002c0bf01007387 */ /* 0x0001e20000100800 */
[----:B------:R-:W-:Y:S02]  /*18b90*/  IADD3 R244, P4, R244, UR9, RZ ;  /* 0x00000009f4f47c10 */ /* 0x000fe4000ff9e0ff */
[----:B------:R-:W-:Y:S01]  /*18ba0*/  IADD3.X R245, R245, UR42, RZ, P5, !PT ;  /* 0x0000002af5f57c10 */ /* 0x000fe2000affe4ff */
[----:B0-----:R-:W4:Y:S04]  /*18bb0*/  LDL.LU R191, [R1+0x298] ;  /* 0x0002980001bf7983 */ /* 0x001f280000300800 */
[----:B------:R-:W-:Y:S04]  /*18bc0*/  STL [R1+0x2ec], R242 ;  /* 0x0002ecf201007387 */ /* 0x000fe80000100800 */
[----:B------:R-:W-:Y:S01]  /*18bd0*/  STL [R1+0x2e4], R243 ;  /* 0x0002e4f301007387 */ /* 0x000fe20000100800 */
[----:B------:R-:W-:-:S03]  /*18be0*/  IADD3 R246, P5, R246, UR9, RZ ;  /* 0x00000009f6f67c10 */ /* 0x000fc6000ffbe0ff */
[----:B------:R-:W-:Y:S01]  /*18bf0*/  STL [R1+0x2b8], R244 ;  /* 0x0002b8f401007387 */ /* 0x000fe20000100800 */
[----:B------:R-:W-:-:S03]  /*18c00*/  IADD3.X R248, R248, UR42, RZ, P6, !PT ;  /* 0x0000002af8f87c10 */ /* 0x000fc6000b7fe4ff */
[----:B------:R-:W-:Y:S01]  /*18c10*/  STL [R1+0x2dc], R245 ;  /* 0x0002dcf501007387 */ /* 0x000fe20000100800 */
[----:B------:R-:W-:-:S03]  /*18c20*/  IADD3 R249, P6, R249, UR9, RZ ;  /* 0x00000009f9f97c10 */ /* 0x000fc6000ffde0ff */
        /* <DEDUP_REMOVED lines=8> */
[----:B------:R-:W4:Y:S04]  /*18cb0*/  LDL.LU R201, [R1+0x280] ;  /* 0x0002800001c97983 */ /* 0x000f280000300800 */
[----:B------:R-:W4:Y:S04]  /*18cc0*/  LDL.LU R204, [R1+0x2a4] ;  /* 0x0002a40001cc7983 */ /* 0x000f280000300800 */
[----:B------:R-:W4:Y:S04]  /*18cd0*/  LDL.LU R205, [R1+0x278] ;  /* 0x0002780001cd7983 */ /* 0x000f280000300800 */
[----:B------:R-:W4:Y:S04]  /*18ce0*/  LDL.LU R207, [R1+0x29c] ;  /* 0x00029c0001cf7983 */ /* 0x000f280000300800 */
[----:B0-----:R-:W4:Y:S04]  /*18cf0*/  LDL.LU R249, [R1+0x270] ;  /* 0x0002700001f97983 */ /* 0x001f280000300800 */
[----:B------:R-:W4:Y:S04]  /*18d00*/  LDL.LU R209, [R1+0x294] ;  /* 0x0002940001d17983 */ /* 0x000f280000300800 */
[----:B------:R-:W4:Y:S04]  /*18d10*/  LDL.LU R226, [R1+0x268] ;  /* 0x0002680001e27983 */ /* 0x000f280000300800 */
[----:B------:R-:W4:Y:S01]  /*18d20*/  LDL.LU R227, [R1+0x28c] ;  /* 0x00028c0001e37983 */ /* 0x000f220000300800 */
[----:B--2---:R-:W-:-:S05]  /*18d30*/  IADD3.X R250, R250, UR42, RZ, P1, !PT ;  /* 0x0000002afafa7c10 */ /* 0x004fca0008ffe4ff */
        /* <DEDUP_REMOVED lines=8> */
[----:B---3--:R-:W-:-:S02]  /*18dc0*/  IADD3 R247, P1, R247, UR9, RZ ;  /* 0x00000009f7f77c10 */ /* 0x008fc4000ff3e0ff */
[----:B------:R-:W-:-:S05]  /*18dd0*/  IADD3.X R190, R190, UR42, RZ, P2, !PT ;  /* 0x0000002abebe7c10 */ /* 0x000fca00097fe4ff */
[----:B------:R0:W-:Y:S04]  /*18de0*/  STL [R1+0x2c4], R190 ;  /* 0x0002c4be01007387 */ /* 0x0001e80000100800 */
[----:B------:R1:W-:Y:S04]  /*18df0*/  STL [R1+0x2a0], R247 ;  /* 0x0002a0f701007387 */ /* 0x0003e80000100800 */
[----:B0-----:R-:W3:Y:S04]  /*18e00*/  LDL.LU R190, [R1+0x26c] ;  /* 0x00026c0001be7983 */ /* 0x001ee80000300800 */
[----:B------:R-:W3:Y:S04]  /*18e10*/  LDL.LU R243, [R1+0x240] ;  /* 0x0002400001f37983 */ /* 0x000ee80000300800 */
[----:B------:R-:W3:Y:S04]  /*18e20*/  LDL.LU R244, [R1+0x264] ;  /* 0x0002640001f47983 */ /* 0x000ee80000300800 */
[----:B------:R-:W3:Y:S01]  /*18e30*/  LDL.LU R245, [R1+0x238] ;  /* 0x0002380001f57983 */ /* 0x000ee20000300800 */
[----:B----4-:R-:W-:-:S05]  /*18e40*/  IADD3 R191, P2, R191, UR9, RZ ;  /* 0x00000009bfbf7c10 */ /* 0x010fca000ff5e0ff */
[----:B------:R0:W-:Y:S04]  /*18e50*/  STL [R1+0x298], R191 ;  /* 0x000298bf01007387 */ /* 0x0001e80000100800 */
[----:B------:R-:W4:Y:S04]  /*18e60*/  LDL.LU R246, [R1+0x25c] ;  /* 0x00025c0001f67983 */ /* 0x000f280000300800 */
[----:B-1----:R-:W4:Y:S04]  /*18e70*/  LDL.LU R247, [R1+0x230] ;  /* 0x0002300001f77983 */ /* 0x002f280000300800 */
[----:B0-----:R-:W4:Y:S01]  /*18e80*/  LDL.LU R191, [R1+0x254] ;  /* 0x0002540001bf7983 */ /* 0x001f220000300800 */
[----:B------:R-:W-:-:S02]  /*18e90*/  IADD3.X R232, R232, UR42, RZ, P3, !PT ;  /* 0x0000002ae8e87c10 */ /* 0x000fc40009ffe4ff */
        /* <DEDUP_REMOVED lines=14> */
[----:B------:R-:W-:Y:S01]  /*18f80*/  IADD3 R249, P1, R249, UR9, RZ ;  /* 0x00000009f9f97c10 */ /* 0x000fe2000ff3e0ff */
[----:B------:R-:W-:Y:S04]  /*18f90*/  STL [R1+0x2a4], R204 ;  /* 0x0002a4cc01007387 */ /* 0x000fe80000100800 */
[----:B------:R0:W-:Y:S04]  /*18fa0*/  STL [R1+0x270], R249 ;  /* 0x000270f901007387 */ /* 0x0001e80000100800 */
[----:B------:R-:W-:Y:S04]  /*18fb0*/  STL [R1+0x278], R205 ;  /* 0x000278cd01007387 */ /* 0x000fe80000100800 */
[----:B0-----:R-:W4:Y:S01]  /*18fc0*/  LDL.LU R249, [R1+0x228] ;  /* 0x0002280001f97983 */ /* 0x001f220000300800 */
[----:B------:R-:W-:-:S02]  /*18fd0*/  IADD3.X R209, R209, UR42, RZ, P2, !PT ;  /* 0x0000002ad1d17c10 */ /* 0x000fc400097fe4ff */
[----:B------:R-:W-:Y:S02]  /*18fe0*/  IADD3 R226, P2, R226, UR9, RZ ;  /* 0x00000009e2e27c10 */ /* 0x000fe4000ff5e0ff */
[----:B------:R-:W-:Y:S01]  /*18ff0*/  IADD3.X R227, R227, UR42, RZ, P3, !PT ;  /* 0x0000002ae3e37c10 */ /* 0x000fe20009ffe4ff */
[----:B------:R-:W-:Y:S04]  /*19000*/  STL [R1+0x29c], R207 ;  /* 0x00029ccf01007387 */ /* 0x000fe80000100800 */
[----:B------:R-:W-:Y:S04]  /*19010*/  STL [R1+0x294], R209 ;  /* 0x000294d101007387 */ /* 0x000fe80000100800 */
[----:B------:R-:W-:Y:S04]  /*19020*/  STL [R1+0x268], R226 ;  /* 0x000268e201007387 */ /* 0x000fe80000100800 */
[----:B------:R-:W-:Y:S01]  /*19030*/  STL [R1+0x28c], R227 ;  /* 0x00028ce301007387 */ /* 0x000fe20000100800 */
[----:B--2---:R-:W-:-:S02]  /*19040*/  IADD3 R229, P3, R229, UR9, RZ ;  /* 0x00000009e5e57c10 */ /* 0x004fc4000ff7e0ff */
[----:B------:R-:W-:-:S03]  /*19050*/  IADD3.X R237, R237, UR42, RZ, P4, !PT ;  /* 0x0000002aeded7c10 */ /* 0x000fc6000a7fe4ff */
[----:B------:R-:W-:Y:S01]  /*19060*/  STL [R1+0x260], R229 ;  /* 0x000260e501007387 */ /* 0x000fe20000100800 */
[----:B------:R-:W-:Y:S02]  /*19070*/  IADD3 R238, P4, R238, UR9, RZ ;  /* 0x00000009eeee7c10 */ /* 0x000fe4000ff9e0ff */
[----:B------:R-:W-:Y:S01]  /*19080*/  IADD3.X R241, R241, UR42, RZ, P5, !PT ;  /* 0x0000002af1f17c10 */ /* 0x000fe2000affe4ff */
[----:B------:R-:W-:Y:S01]  /*19090*/  STL [R1+0x284], R237 ;  /* 0x000284ed01007387 */ /* 0x000fe20000100800 */
[----:B------:R-:W-:-:S03]  /*190a0*/  IADD3 R248, P5, R248, UR9, RZ ;  /* 0x00000009f8f87c10 */ /* 0x000fc6000ffbe0ff */
[----:B------:R-:W-:Y:S01]  /*190b0*/  STL [R1+0x258], R238 ;  /* 0x000258ee01007387 */ /* 0x000fe20000100800 */
[----:B------:R-:W-:-:S03]  /*190c0*/  IADD3.X R250, R250, UR42, RZ, P6, !PT ;  /* 0x0000002afafa7c10 */ /* 0x000fc6000b7fe4ff */
[----:B------:R0:W-:Y:S04]  /*190d0*/  STL [R1+0x250], R248 ;  /* 0x000250f801007387 */ /* 0x0001e80000100800 */
[----:B------:R-:W-:Y:S01]  /*190e0*/  STL [R1+0x27c], R241 ;  /* 0x00027cf101007387 */ /* 0x000fe20000100800 */
[----:B------:R-:W-:-:S03]  /*190f0*/  IADD3 R242, P6, R242, UR9, RZ ;  /* 0x00000009f2f27c10 */ /* 0x000fc6000ffde0ff */
[----:B0-----:R-:W2:Y:S04]  /*19100*/  LDL.LU R248, [R1+0x24c] ;  /* 0x00024c0001f87983 */ /* 0x001ea80000300800 */
[----:B------:R0:W-:Y:S04]  /*19110*/  STL [R1+0x274], R250 ;  /* 0x000274fa01007387 */ /* 0x0001e80000100800 */
[----:B0-----:R-:W2:Y:S01]  /*19120*/  LDL.LU R250, [R1+0x220] ;  /* 0x0002200001fa7983 */ /* 0x001ea20000300800 */
[----:B---3--:R-:W-:Y:S02]  /*19130*/  IADD3.X R190, R190, UR42, RZ, P1, !PT ;  /* 0x0000002abebe7c10 */ /* 0x008fe40008ffe4ff */
[----:B------:R-:W-:-:S03]  /*19140*/  IADD3 R243, P1, R243, UR9, RZ ;  /* 0x00000009f3f37c10 */ /* 0x000fc6000ff3e0ff */
[----:B------:R0:W-:Y:S01]  /*19150*/  STL [R1+0x26c], R190 ;  /* 0x00026cbe01007387 */ /* 0x0001e20000100800 */
[----:B------:R-:W-:Y:S02]  /*19160*/  IADD3.X R244, R244, UR42, RZ, P2, !PT ;  /* 0x0000002af4f47c10 */ /* 0x000fe400097fe4ff */
[----:B------:R-:W-:Y:S01]  /*19170*/  IADD3 R245, P2, R245, UR9, RZ ;  /* 0x00000009f5f57c10 */ /* 0x000fe2000ff5e0ff */
[----:B0-----:R-:W3:Y:S04]  /*19180*/  LDL.LU R190, [R1+0x244] ;  /* 0x0002440001be7983 */ /* 0x001ee80000300800 */
[----:B------:R-:W-:Y:S04]  /*19190*/  STL [R1+0x248], R242 ;  /* 0x000248f201007387 */ /* 0x000fe80000100800 */
[----:B------:R-:W-:Y:S01]  /*191a0*/  STL [R1+0x240], R243 ;  /* 0x000240f301007387 */ /* 0x000fe20000100800 */
[----:B----4-:R-:W-:-:S03]  /*191b0*/  IADD3.X R246, R246, UR42, RZ, P3, !PT ;  /* 0x0000002af6f67c10 */ /* 0x010fc60009ffe4ff */
[----:B------:R-:W-:Y:S01]  /*191c0*/  STL [R1+0x264], R244 ;  /* 0x000264f401007387 */ /* 0x000fe20000100800 */
[----:B------:R-:W-:-:S03]  /*191d0*/  IADD3 R247, P3, R247, UR9, RZ ;  /* 0x00000009f7f77c10 */ /* 0x000fc6000ff7e0ff */
[----:B------:R-:W-:Y:S01]  /*191e0*/  STL [R1+0x238], R245 ;  /* 0x000238f501007387 */ /* 0x000fe20000100800 */
[----:B------:R-:W-:-:S03]  /*191f0*/  IADD3.X R191, R191, UR42, RZ, P4, !PT ;  /* 0x0000002abfbf7c10 */ /* 0x000fc6000a7fe4ff */
        /* <DEDUP_REMOVED lines=25> */
[----:B--2---:R-:W-:-:S02]  /*19390*/  IADD3.X R248, R248, UR42, RZ, P5, !PT ;  /* 0x0000002af8f87c10 */ /* 0x004fc4000affe4ff */
[----:B------:R-:W-:-:S05]  /*193a0*/  IADD3 R250, P5, R250, UR9, RZ ;  /* 0x00000009fafa7c10 */ /* 0x000fca000ffbe0ff */
[----:B------:R0:W-:Y:S04]  /*193b0*/  STL [R1+0x220], R250 ;  /* 0x000220fa01007387 */ /* 0x0001e80000100800 */
[----:B------:R1:W-:Y:S04]  /*193c0*/  STL [R1+0x24c], R248 ;  /* 0x00024cf801007387 */ /* 0x0003e80000100800 */
[----:B0-----:R-:W2:Y:S04]  /*193d0*/  LDL.LU R250, [R1+0x1c8] ;  /* 0x0001c80001fa7983 */ /* 0x001ea80000300800 */
[----:B------:R-:W2:Y:S04]  /*193e0*/  LDL.LU R244, [R1+0x1ec] ;  /* 0x0001ec0001f47983 */ /* 0x000ea80000300800 */
[----:B------:R-:W2:Y:S04]  /*193f0*/  LDL.LU R245, [R1+0x1c0] ;  /* 0x0001c00001f57983 */ /* 0x000ea80000300800 */
[----:B------:R-:W2:Y:S01]  /*19400*/  LDL.LU R246, [R1+0x1e4] ;  /* 0x0001e40001f67983 */ /* 0x000ea20000300800 */
[----:B---3--:R-:W-:-:S05]  /*19410*/  IADD3.X R190, R190, UR42, RZ, P6, !PT ;  /* 0x0000002abebe7c10 */ /* 0x008fca000b7fe4ff */
[----:B------:R0:W-:Y:S04]  /*19420*/  STL [R1+0x244], R190 ;  /* 0x000244be01007387 */ /* 0x0001e80000100800 */
[----:B------:R-:W3:Y:S04]  /*19430*/  LDL.LU R247, [R1+0x1b8] ;  /* 0x0001b80001f77983 */ /* 0x000ee80000300800 */
[----:B-1----:R-:W3:Y:S04]  /*19440*/  LDL.LU R248, [R1+0x1dc] ;  /* 0x0001dc0001f87983 */ /* 0x002ee80000300800 */
[----:B0-----:R-:W3:Y:S01]  /*19450*/  LDL.LU R190, [R1+0x1b0] ;  /* 0x0001b00001be7983 */ /* 0x001ee20000300800 */
[----:B----4-:R-:W-:-:S02]  /*19460*/  IADD3 R232, P6, R232, UR9, RZ ;  /* 0x00000009e8e87c10 */ /* 0x010fc4000ffde0ff */
        /* <DEDUP_REMOVED lines=14> */
[----:B------:R-:W-:Y:S02]  /*19550*/  IADD3.X R191, R191, UR42, RZ, P5, !PT ;  /* 0x0000002abfbf7c10 */ /* 0x000fe4000affe4ff */
[----:B------:R-:W-:-:S03]  /*19560*/  IADD3 R207, P4, R207, UR9, RZ ;  /* 0x00000009cfcf7c10 */ /* 0x000fc6000ff9e0ff */
[----:B------:R0:W-:Y:S01]  /*19570*/  STL [R1+0x21c], R191 ;  /* 0x00021cbf01007387 */ /* 0x0001e20000100800 */
[----:B------:R-:W-:-:S03]  /*19580*/  IADD3 R209, P5, R209, UR9, RZ ;  /* 0x00000009d1d17c10 */ /* 0x000fc6000ffbe0ff */
[----:B------:R-:W-:Y:S01]  /*19590*/  STL [R1+0x224], R205 ;  /* 0x000224cd01007387 */ /* 0x000fe20000100800 */
[----:B------:R-:W-:Y:S02]  /*195a0*/  IADD3.X R226, R226, UR42, RZ, P6, !PT ;  /* 0x0000002ae2e27c10 */ /* 0x000fe4000b7fe4ff */
[----:B------:R-:W-:Y:S01]  /*195b0*/  IADD3 R227, P6, R227, UR9, RZ ;  /* 0x00000009e3e37c10 */ /* 0x000fe2000ffde0ff */
[----:B0-----:R-:W4:Y:S04]  /*195c0*/  LDL.LU R191, [R1+0x1d4] ;  /* 0x0001d40001bf7983 */ /* 0x001f280000300800 */
[----:B------:R-:W-:Y:S04]  /*195d0*/  STL [R1+0x1f8], R207 ;  /* 0x0001f8cf01007387 */ /* 0x000fe80000100800 */
        /* <DEDUP_REMOVED lines=11> */
[----:B------:R-:W-:Y:S04]  /*19690*/  STL [R1+0x204], R238 ;  /* 0x000204ee01007387 */ /* 0x000fe80000100800 */
[----:B------:R0:W-:Y:S04]  /*196a0*/  STL [R1+0x1d0], R249 ;  /* 0x0001d0f901007387 */ /* 0x0001e80000100800 */
[----:B------:R-:W-:Y:S04]  /*196b0*/  STL [R1+0x1d8], R241 ;  /* 0x0001d8f101007387 */ /* 0x000fe80000100800 */
[----:B0-----:R-:W4:Y:S01]  /*196c0*/  LDL.LU R249, [R1+0x1a8] ;  /* 0x0001a80001f97983 */ /* 0x001f220000300800 */
[----:B------:R-:W-:-:S03]  /*196d0*/  IADD3.X R243, R243, UR42, RZ, P4, !PT ;  /* 0x0000002af3f37c10 */ /* 0x000fc6000a7fe4ff */
[----:B------:R-:W-:Y:S01]  /*196e0*/  STL [R1+0x1fc], R242 ;  /* 0x0001fcf201007387 */ /* 0x000fe20000100800 */
        /* <DEDUP_REMOVED lines=8> */
[----:B------:R-:W-:Y:S04]  /*19770*/  STL [R1+0x1c0], R245 ;  /* 0x0001c0f501007387 */ /* 0x000fe80000100800 */
[----:B------:R-:W-:Y:S04]  /*19780*/  STL [R1+0x1e4], R246 ;  /* 0x0001e4f601007387 */ /* 0x000fe80000100800 */
[----:B------:R-:W2:Y:S01]  /*19790*/  LDL.LU R230, [R1+0x1a0] ;  /* 0x0001a00001e67983 */ /* 0x000ea20000300800 */
[----:B---3--:R-:W-:-:S02]  /*197a0*/  IADD3 R247, P6, R247, UR9, RZ ;  /* 0x00000009f7f77c10 */ /* 0x008fc4000ffde0ff */
[----:B------:R-:W-:-:S03]  /*197b0*/  IADD3.X R248, R248, UR42, RZ, P1, !PT ;  /* 0x0000002af8f87c10 */ /* 0x000fc60008ffe4ff */
[----:B------:R-:W-:Y:S01]  /*197c0*/  STL [R1+0x1b8], R247 ;  /* 0x0001b8f701007387 */ /* 0x000fe20000100800 */
[----:B------:R-:W-:-:S03]  /*197d0*/  IADD3 R190, P1, R190, UR9, RZ ;  /* 0x00000009bebe7c10 */ /* 0x000fc6000ff3e0ff */
[----:B------:R-:W3:Y:S04]  /*197e0*/  LDL.LU R232, [R1+0x1c4] ;  /* 0x0001c40001e87983 */ /* 0x000ee80000300800 */
[----:B------:R-:W-:Y:S04]  /*197f0*/  STL [R1+0x1dc], R248 ;  /* 0x0001dcf801007387 */ /* 0x000fe80000100800 */
[----:B------:R-:W3:Y:S04]  /*19800*/  LDL.LU R234, [R1+0x198] ;  /* 0x0001980001ea7983 */ /* 0x000ee80000300800 */
[----:B------:R0:W-:Y:S04]  /*19810*/  STL [R1+0x1b0], R190 ;  /* 0x0001b0be01007387 */ /* 0x0001e80000100800 */
[----:B------:R-:W3:Y:S04]  /*19820*/  LDL.LU R235, [R1+0x1bc] ;  /* 0x0001bc0001eb7983 */ /* 0x000ee80000300800 */
[----:B------:R-:W3:Y:S04]  /*19830*/  LDL.LU R236, [R1+0x190] ;  /* 0x0001900001ec7983 */ /* 0x000ee80000300800 */
[----:B------:R-:W3:Y:S04]  /*19840*/  LDL.LU R200, [R1+0x1b4] ;  /* 0x0001b40001c87983 */ /* 0x000ee80000300800 */
[----:B------:R-:W3:Y:S04]  /*19850*/  LDL.LU R201, [R1+0x188] ;  /* 0x0001880001c97983 */ /* 0x000ee80000300800 */
[----:B------:R-:W3:Y:S04]  /*19860*/  LDL.LU R204, [R1+0x1ac] ;  /* 0x0001ac0001cc7983 */ /* 0x000ee80000300800 */
[----:B------:R-:W3:Y:S04]  /*19870*/  LDL.LU R205, [R1+0x180] ;  /* 0x0001800001cd7983 */ /* 0x000ee80000300800 */
[----:B0-----:R-:W3:Y:S04]  /*19880*/  LDL.LU R190, [R1+0x1a4] ;  /* 0x0001a40001be7983 */ /* 0x001ee80000300800 */
[----:B------:R-:W3:Y:S04]  /*19890*/  LDL.LU R207, [R1+0x178] ;  /* 0x0001780001cf7983 */ /* 0x000ee80000300800 */
[----:B------:R-:W3:Y:S04]  /*198a0*/  LDL.LU R209, [R1+0x19c] ;  /* 0x00019c0001d17983 */ /* 0x000ee80000300800 */
[----:B------:R-:W3:Y:S01]  /*198b0*/  LDL.LU R226, [R1+0x170] ;  /* 0x0001700001e27983 */ /* 0x000ee20000300800 */
[----:B----4-:R-:W-:-:S05]  /*198c0*/  IADD3.X R191, R191, UR42, RZ, P2, !PT ;  /* 0x0000002abfbf7c10 */ /* 0x010fca00097fe4ff */
        /* <DEDUP_REMOVED lines=8> */
[----:B------:R-:W4:Y:S01]  /*19950*/  LDL.LU R243, [R1+0x150] ;  /* 0x0001500001f37983 */ /* 0x000f220000300800 */
[----:B------:R-:W-:-:S05]  /*19960*/  IADD3 R249, P2, R249, UR9, RZ ;  /* 0x00000009f9f97c10 */ /* 0x000fca000ff5e0ff */
        /* <DEDUP_REMOVED lines=9> */
[----:B0-----:R-:W2:Y:S01]  /*19a00*/  LDL.LU R250, [R1+0x15c] ;  /* 0x00015c0001fa7983 */ /* 0x001ea20000300800 */
[----:B------:R-:W-:-:S05]  /*19a10*/  IADD3 R230, P3, R230, UR9, RZ ;  /* 0x00000009e6e67c10 */ /* 0x000fca000ff7e0ff */
[----:B------:R-:W-:Y:S01]  /*19a20*/  STL [R1+0x1a0], R230 ;  /* 0x0001a0e601007387 */ /* 0x000fe20000100800 */
[----:B---3--:R-:W-:Y:S02]  /*19a30*/  IADD3.X R232, R232, UR42, RZ, P4, !PT ;  /* 0x0000002ae8e87c10 */ /* 0x008fe4000a7fe4ff */
        /* <DEDUP_REMOVED lines=19> */
[----:B0-----:R-:W3:Y:S04]  /*19b70*/  LDL.LU R190, [R1+0x130] ;  /* 0x0001300001be7983 */ /* 0x001ee80000300800 */
[----:B------:R-:W-:Y:S04]  /*19b80*/  STL [R1+0x180], R205 ;  /* 0x000180cd01007387 */ /* 0x000fe80000100800 */
[----:B------:R-:W-:Y:S04]  /*19b90*/  STL [R1+0x178], R207 ;  /* 0x000178cf01007387 */ /* 0x000fe80000100800 */
[----:B------:R-:W-:Y:S01]  /*19ba0*/  STL [R1+0x19c], R209 ;  /* 0x00019cd101007387 */ /* 0x000fe20000100800 */
[----:B----4-:R-:W-:-:S03]  /*19bb0*/  IADD3.X R227, R227, UR42, RZ, P4, !PT ;  /* 0x0000002ae3e37c10 */ /* 0x010fc6000a7fe4ff */
        /* <DEDUP_REMOVED lines=11> */
[----:B------:R0:W-:Y:S04]  /*19c70*/  STL [R1+0x17c], R191 ;  /* 0x00017cbf01007387 */ /* 0x0001e80000100800 */
[----:B------:R-:W-:Y:S04]  /*19c80*/  STL [R1+0x184], R241 ;  /* 0x000184f101007387 */ /* 0x000fe80000100800 */
[----:B0-----:R-:W4:Y:S04]  /*19c90*/  LDL.LU R191, [R1+0x154] ;  /* 0x0001540001bf7983 */ /* 0x001f280000300800 */
[----:B------:R-:W-:Y:S01]  /*19ca0*/  STL [R1+0x158], R242 ;  /* 0x000158f201007387 */ /* 0x000fe20000100800 */
        /* <DEDUP_REMOVED lines=39> */
[----:B------:R-:W3:Y:S01]  /*19f20*/  LDL.LU R243, [R1+0xfc] ;  /* 0x0000fc0001f37983 */ /* 0x000ee20000300800 */
[----:B----4-:R-:W-:-:S05]  /*19f30*/  IADD3.X R191, R191, UR42, RZ, P6, !PT ;  /* 0x0000002abfbf7c10 */ /* 0x010fca000b7fe4ff */
        /* <DEDUP_REMOVED lines=9> */
[----:B0-----:R-:W4:Y:S01]  /*19fd0*/  LDL.LU R249, [R1+0xb8] ;  /* 0x0000b80001f97983 */ /* 0x001f220000300800 */
[----:B------:R-:W-:-:S05]  /*19fe0*/  IADD3.X R230, R230, UR42, RZ, P1, !PT ;  /* 0x0000002ae6e67c10 */ /* 0x000fca0008ffe4ff */
[----:B------:R-:W-:Y:S01]  /*19ff0*/  STL [R1+0x14c], R230 ;  /* 0x00014ce601007387 */ /* 0x000fe20000100800 */
[----:B--2---:R-:W-:Y:S02]  /*1a000*/  IADD3 R232, P1, R232, UR9, RZ ;  /* 0x00000009e8e87c10 */ /* 0x004fe4000ff3e0ff */
        /* <DEDUP_REMOVED lines=13> */
[----:B------:R-:W-:Y:S01]  /*1a0e0*/  STL [R1+0x134], R201 ;  /* 0x000134c901007387 */ /* 0x000fe20000100800 */
[----:B------:R-:W-:-:S03]  /*1a0f0*/  IADD3.X R207, R207, UR42, RZ, P6, !PT ;  /* 0x0000002acfcf7c10 */ /* 0x000fc6000b7fe4ff */
[----:B------:R0:W-:Y:S01]  /*1a100*/  STL [R1+0x100], R250 ;  /* 0x000100fa01007387 */ /* 0x0001e20000100800 */
[----:B------:R-:W-:-:S03]  /*1a110*/  IADD3 R209, P6, R209, UR9, RZ ;  /* 0x00000009d1d17c10 */ /* 0x000fc6000ffde0ff */
[----:B------:R-:W-:Y:S01]  /*1a120*/  STL [R1+0x108], R204 ;  /* 0x000108cc01007387 */ /* 0x000fe20000100800 */
[----:B------:R-:W-:-:S03]  /*1a130*/  IADD3.X R226, R226, UR42, RZ, P1, !PT ;  /* 0x0000002ae2e27c10 */ /* 0x000fc60008ffe4ff */
[----:B0-----:R-:W2:Y:S04]  /*1a140*/  LDL.LU R250, [R1+0xdc] ;  /* 0x0000dc0001fa7983 */ /* 0x001ea80000300800 */
[----:B------:R-:W-:Y:S04]  /*1a150*/  STL [R1+0x12c], R205 ;  /* 0x00012ccd01007387 */ /* 0x000fe80000100800 */
[----:B------:R-:W-:Y:S04]  /*1a160*/  STL [R1+0x124], R207 ;  /* 0x000124cf01007387 */ /* 0x000fe80000100800 */
[----:B------:R-:W-:Y:S04]  /*1a170*/  STL [R1+0xf8], R209 ;  /* 0x0000f8d101007387 */ /* 0x000fe80000100800 */
[----:B------:R-:W-:Y:S01]  /*1a180*/  STL [R1+0x11c], R226 ;  /* 0x00011ce201007387 */ /* 0x000fe20000100800 */
[----:B---3--:R-:W-:-:S02]  /*1a190*/  IADD3 R227, P1, R227, UR9, RZ ;  /* 0x00000009e3e37c10 */ /* 0x008fc4000ff3e0ff */
        /* <DEDUP_REMOVED lines=11> */
[----:B------:R0:W-:Y:S04]  /*1a250*/  STL [R1+0xd8], R190 ;  /* 0x0000d8be01007387 */ /* 0x0001e80000100800 */
[----:B------:R-:W-:Y:S04]  /*1a260*/  STL [R1+0xe0], R241 ;  /* 0x0000e0f101007387 */ /* 0x000fe80000100800 */
[----:B0-----:R-:W3:Y:S04]  /*1a270*/  LDL.LU R190, [R1+0xb0] ;  /* 0x0000b00001be7983 */ /* 0x001ee80000300800 */
[----:B------:R-:W-:Y:S01]  /*1a280*/  STL [R1+0x104], R242 ;  /* 0x000104f201007387 */ /* 0x000fe20000100800 */
[----:B----4-:R-:W-:-:S02]  /*1a290*/  IADD3 R191, P5, R191, UR9, RZ ;  /* 0x00000009bfbf7c10 */ /* 0x010fc4000ffbe0ff */
[----:B------:R-:W-:-:S03]  /*1a2a0*/  IADD3.X R244, R244, UR42, RZ, P6, !PT ;  /* 0x0000002af4f47c10 */ /* 0x000fc6000b7fe4ff */
[----:B------:R0:W-:Y:S01]  /*1a2b0*/  STL [R1+0xd0], R191 ;  /* 0x0000d0bf01007387 */ /* 0x0001e20000100800 */
[----:B------:R-:W-:Y:S02]  /*1a2c0*/  IADD3 R245, P6, R245, UR9, RZ ;  /* 0x00000009f5f57c10 */ /* 0x000fe4000ffde0ff */
[----:B------:R-:W-:Y:S01]  /*1a2d0*/  IADD3.X R246, R246, UR42, RZ, P1, !PT ;  /* 0x0000002af6f67c10 */ /* 0x000fe20008ffe4ff */
[----:B0-----:R-:W4:Y:S04]  /*1a2e0*/  LDL.LU R191, [R1+0xd4] ;  /* 0x0000d40001bf7983 */ /* 0x001f280000300800 */
[----:B------:R0:W-:Y:S01]  /*1a2f0*/  STL [R1+0xfc], R243 ;  /* 0x0000fcf301007387 */ /* 0x0001e20000100800 */
[----:B------:R-:W-:-:S03]  /*1a300*/  IADD3 R247, P1, R247, UR9, RZ ;  /* 0x00000009f7f77c10 */ /* 0x000fc6000ff3e0ff */
[----:B------:R1:W-:Y:S01]  /*1a310*/  STL [R1+0xf4], R244 ;  /* 0x0000f4f401007387 */ /* 0x0003e20000100800 */
[----:B------:R-:W-:-:S03]  /*1a320*/  IADD3.X R248, R248, UR42, RZ, P2, !PT ;  /* 0x0000002af8f87c10 */ /* 0x000fc600097fe4ff */
[----:B------:R1:W-:Y:S01]  /*1a330*/  STL [R1+0xc8], R245 ;  /* 0x0000c8f501007387 */ /* 0x0003e20000100800 */
[----:B------:R-:W-:-:S03]  /*1a340*/  IADD3 R249, P2, R249, UR9, RZ ;  /* 0x00000009f9f97c10 */ /* 0x000fc6000ff5e0ff */
[----:B------:R1:W-:Y:S04]  /*1a350*/  STL [R1+0xec], R246 ;  /* 0x0000ecf601007387 */ /* 0x0003e80000100800 */
[----:B------:R-:W4:Y:S04]  /*1a360*/  LDL.LU R230, [R1+0xa8] ;  /* 0x0000a80001e67983 */ /* 0x000f280000300800 */
[----:B------:R3:W-:Y:S04]  /*1a370*/  STL [R1+0xc0], R247 ;  /* 0x0000c0f701007387 */ /* 0x0007e80000100800 */
[----:B------:R-:W4:Y:S04]  /*1a380*/  LDL.LU R232, [R1+0xcc] ;  /* 0x0000cc0001e87983 */ /* 0x000f280000300800 */
[----:B------:R3:W-:Y:S04]  /*1a390*/  STL [R1+0xe4], R248 ;  /* 0x0000e4f801007387 */ /* 0x0007e80000100800 */
        /* <DEDUP_REMOVED lines=8> */
[----:B------:R-:W4:Y:S04]  /*1a420*/  LDL.LU R207, [R1+0xac] ;  /* 0x0000ac0001cf7983 */ /* 0x000f280000300800 */
        /* <DEDUP_REMOVED lines=15> */
[----:B------:R0:W-:Y:S06]  /*1a520*/  MEMBAR.ALL.CTA ;  /* 0x0000000000007992 */ /* 0x0001ec0000008000 */
[----:B0-----:R-:W0:Y:S01]  /*1a530*/  FENCE.VIEW.ASYNC.S ;  /* 0x00000000000073c6 */ /* 0x001e220000000000 */
[----:B------:R-:W-:-:S03]  /*1a540*/  UMOV UR13, 0x40000040 ;  /* 0x40000040000d7882 */ /* 0x000fc60000000000 */
[----:B------:R-:W4:Y:S04]  /*1a550*/  LDL.LU R209, [R1+0xa4] ;  /* 0x0000a40001d17983 */ /* 0x000f280000300800 */
[----:B------:R-:W4:Y:S04]  /*1a560*/  LDL.LU R226, [R1+0x78] ;  /* 0x0000780001e27983 */ /* 0x000f280000300800 */
[----:B------:R-:W4:Y:S01]  /*1a570*/  LDL.LU R227, [R1+0x9c] ;  /* 0x00009c0001e37983 */ /* 0x000f220000300800 */
[----:B0-----:R-:W-:Y:S06]  /*1a580*/  BAR.SYNC.DEFER_BLOCKING 0x0 ;  /* 0x0000000000007b1d */ /* 0x001fec0000010000 */
[----:B------:R-:W-:-:S06]  /*1a590*/  WARPGROUP.ARRIVE ;  /* 0x00000000000079c5 */ /* 0x000fcc0000000000 */
[----:B------:R-:W-:Y:S01]  /*1a5a0*/  QGMMA.64x128x32.F32.E5M2.E5M2 R88, gdesc[UR12], R88 ;  /* 0x01e000000c5879f3 */ /* 0x000fe20008703858 */
[----:B--2---:R-:W-:-:S05]  /*1a5b0*/  IADD3.X R250, R250, UR42, RZ, P3, !PT ;  /* 0x0000002afafa7c10 */ /* 0x004fca0009ffe4ff */
[----:B------:R0:W-:Y:S04]  /*1a5c0*/  STL [R1+0xdc], R250 ;  /* 0x0000dcfa01007387 */ /* 0x0001e80000100800 */
[----:B------:R-:W2:Y:S04]  /*1a5d0*/  LDL.LU R229, [R1+0x70] ;  /* 0x0000700001e57983 */ /* 0x000ea80000300800 */
[----:B------:R-:W2:Y:S04]  /*1a5e0*/  LDL.LU R237, [R1+0x94] ;  /* 0x0000940001ed7983 */ /* 0x000ea80000300800 */
[----:B------:R-:W2:Y:S04]  /*1a5f0*/  LDL.LU R238, [R1+0x68] ;  /* 0x0000680001ee7983 */ /* 0x000ea80000300800 */
[----:B------:R-:W2:Y:S04]  /*1a600*/  LDL.LU R241, [R1+0x8c] ;  /* 0x00008c0001f17983 */ /* 0x000ea80000300800 */
[----:B------:R-:W2:Y:S04]  /*1a610*/  LDL.LU R242, [R1+0x60] ;  /* 0x0000600001f27983 */ /* 0x000ea80000300800 */
[----:B------:R-:W2:Y:S04]  /*1a620*/  LDL.LU R243, [R1+0x84] ;  /* 0x0000840001f37983 */ /* 0x000ea80000300800 */
[----:B-1----:R-:W2:Y:S04]  /*1a630*/  LDL.LU R244, [R1+0x58] ;  /* 0x0000580001f47983 */ /* 0x002ea80000300800 */
[----:B------:R-:W2:Y:S04]  /*1a640*/  LDL.LU R245, [R1+0x50] ;  /* 0x0000500001f57983 */ /* 0x000ea80000300800 */
[----:B------:R-:W2:Y:S01]  /*1a650*/  LDL.LU R246, [R1+0x74] ;  /* 0x0000740001f67983 */ /* 0x000ea20000300800 */
[----:B---3--:R-:W-:-:S05]  /*1a660*/  IADD3 R190, P3, R190, UR9, RZ ;  /* 0x00000009bebe7c10 */ /* 0x008fca000ff7e0ff */
[----:B------:R1:W-:Y:S04]  /*1a670*/  STL [R1+0xb0], R190 ;  /* 0x0000b0be01007387 */ /* 0x0003e80000100800 */
[----:B------:R-:W3:Y:S04]  /*1a680*/  LDL.LU R247, [R1+0x6c] ;  /* 0x00006c0001f77983 */ /* 0x000ee80000300800 */
[----:B------:R-:W3:Y:S04]  /*1a690*/  LDL.LU R248, [R1+0x40] ;  /* 0x0000400001f87983 */ /* 0x000ee80000300800 */
[----:B------:R-:W3:Y:S01]  /*1a6a0*/  LDL.LU R249, [R1+0x64] ;  /* 0x0000640001f97983 */ /* 0x000ee20000300800 */
[----:B------:R-:W-:Y:S01]  /*1a6b0*/  QGMMA.64x128x32.F32.E5M2.E5M2 R88, gdesc[UR4], R88 ;  /* 0x01e00000045879f3 */ /* 0x000fe20008703858 */
[----:B----4-:R-:W-:-:S05]  /*1a6c0*/  IADD3.X R191, R191, UR42, RZ, P4, !PT ;  /* 0x0000002abfbf7c10 */ /* 0x010fca000a7fe4ff */
[----:B------:R4:W-:Y:S04]  /*1a6d0*/  STL [R1+0xd4], R191 ;  /* 0x0000d4bf01007387 */ /* 0x0009e80000100800 */
[----:B0-----:R-:W3:Y:S04]  /*1a6e0*/  LDL.LU R250, [R1+0x5c] ;  /* 0x00005c0001fa7983 */ /* 0x001ee80000300800 */
[----:B-1----:R-:W3:Y:S04]  /*1a6f0*/  LDL.LU R190, [R1+0x54] ;  /* 0x0000540001be7983 */ /* 0x002ee80000300800 */
[----:B----4-:R-:W4:Y:S01]  /*1a700*/  LDL.LU R191, [R1+0x4c] ;  /* 0x00004c0001bf7983 */ /* 0x010f220000300800 */
[----:B------:R-:W-:-:S02]  /*1a710*/  IADD3 R230, P4, R230, UR9, RZ ;  /* 0x00000009e6e67c10 */ /* 0x000fc4000ff9e0ff */
        /* <DEDUP_REMOVED lines=20> */
[----:B0-----:R-:W3:Y:S01]  /*1a860*/  LDL.LU R0, [R1+0x890] ;  /* 0x0008900001007983 */ /* 0x001ee20000300800 */
[----:B------:R-:W-:Y:S01]  /*1a870*/  QGMMA.64x128x32.F32.E5M2.E5M2 R88, gdesc[UR16], R88 ;  /* 0x01e00000105879f3 */ /* 0x000fe20008703858 */
[----:B------:R-:W-:Y:S01]  /*1a880*/  UMOV UR26, UR14 ;  /* 0x0000000e001a7c82 */ /* 0x000fe20008000000 */
[----:B------:R-:W-:Y:S01]  /*1a890*/  UMOV UR27, UR15 ;  /* 0x0000000f001b7c82 */ /* 0x000fe20008000000 */
[----:B------:R-:W-:Y:S01]  /*1a8a0*/  STL [R1+0xac], R207 ;  /* 0x0000accf01007387 */ /* 0x000fe20000100800 */
[----:B------:R-:W-:-:S08]  /*1a8b0*/  IADD3.X R252, R252, UR42, RZ, P3, !PT ;  /* 0x0000002afcfc7c10 */ /* 0x000fd00009ffe4ff */
[----:B------:R-:W-:-:S12]  /*1a8c0*/  QGMMA.64x128x32.F32.E5M2.E5M2 R88, gdesc[UR20], R88 ;  /* 0x01e00000145879f3 */ /* 0x000fd80008703858 */
[----:B------:R-:W-:Y:S01]  /*1a8d0*/  QGMMA.64x128x32.F32.E5M2.E5M2 R24, gdesc[UR24], R24 ;  /* 0x01e00000181879f3 */ /* 0x000fe20008703818 */
[----:B------:R-:W-:Y:S02]  /*1a8e0*/  IADD3.X R209, R209, UR42, RZ, P4, !PT ;  /* 0x0000002ad1d17c10 */ /* 0x000fe4000a7fe4ff */
[----:B------:R-:W-:Y:S02]  /*1a8f0*/  IADD3 R226, P4, R226, UR9, RZ ;  /* 0x00000009e2e27c10 */ /* 0x000fe4000ff9e0ff */
[----:B------:R-:W-:Y:S02]  /*1a900*/  IADD3.X R227, R227, UR42, RZ, P5, !PT ;  /* 0x0000002ae3e37c10 */ /* 0x000fe4000affe4ff */
[----:B--2---:R-:W-:Y:S01]  /*1a910*/  IADD3 R229, P5, R229, UR9, RZ ;  /* 0x00000009e5e57c10 */ /* 0x004fe2000ffbe0ff */
[----:B------:R-:W-:Y:S01]  /*1a920*/  STL [R1+0xa4], R209 ;  /* 0x0000a4d101007387 */ /* 0x000fe20000100800 */
[----:B------:R-:W-:Y:S02]  /*1a930*/  IADD3.X R237, R237, UR42, RZ, P6, !PT ;  /* 0x0000002aeded7c10 */ /* 0x000fe4000b7fe4ff */
[----:B------:R-:W-:Y:S01]  /*1a940*/  IADD3 R238, P6, R238, UR9, RZ ;  /* 0x00000009eeee7c10 */ /* 0x000fe2000ffde0ff */
[----:B------:R-:W-:Y:S01]  /*1a950*/  STL [R1+0x78], R226 ;  /* 0x000078e201007387 */ /* 0x000fe20000100800 */
[----:B------:R-:W-:-:S02]  /*1a960*/  IADD3.X R241, R241, UR42, RZ, P1, !PT ;  /* 0x0000002af1f17c10 */ /* 0x000fc40008ffe4ff */
[----:B------:R-:W-:Y:S01]  /*1a970*/  IADD3 R242, P1, R242, UR9, RZ ;  /* 0x00000009f2f27c10 */ /* 0x000fe2000ff3e0ff */
        /* <DEDUP_REMOVED lines=9> */
[----:B------:R-:W-:Y:S04]  /*1aa10*/  STL [R1+0x60], R242 ;  /* 0x000060f201007387 */ /* 0x000fe80000100800 */
[----:B------:R0:W-:Y:S04]  /*1aa20*/  STL [R1+0x7c], R252 ;  /* 0x00007cfc01007387 */ /* 0x0001e80000100800 */
[----:B------:R-:W-:Y:S01]  /*1aa30*/  STL [R1+0x84], R243 ;  /* 0x000084f301007387 */ /* 0x000fe20000100800 */
[----:B------:R-:W-:Y:S01]  /*1aa40*/  UMOV UR30, UR6 ;  /* 0x00000006001e7c82 */ /* 0x000fe20008000000 */
[----:B------:R-:W-:-:S02]  /*1aa50*/  UMOV UR31, UR7 ;  /* 0x00000007001f7c82 */ /* 0x000fc40008000000 */
[----:B0-----:R-:W2:Y:S04]  /*1aa60*/  LDL.LU R252, [R1+0x88c] ;  /* 0x00088c0001fc7983 */ /* 0x001ea80000300800 */
[----:B------:R-:W-:Y:S01]  /*1aa70*/  STL [R1+0x58], R244 ;  /* 0x000058f401007387 */ /* 0x000fe20000100800 */
[----:B------:R-:W-:Y:S01]  /*1aa80*/  QGMMA.64x128x32.F32.E5M2.E5M2 R24, gdesc[UR28], R24 ;  /* 0x01e000001c1879f3 */ /* 0x000fe20008703818 */
[----:B---3--:R-:W-:-:S05]  /*1aa90*/  IADD3 R0, P4, R0, UR9, RZ ;  /* 0x0000000900007c10 */ /* 0x008fca000ff9e0ff */
[----:B------:R0:W-:Y:S04]  /*1aaa0*/  STL [R1+0x48], R0 ;  /* 0x0000480001007387 */ /* 0x0001e80000100800 */
[----:B------:R-:W-:Y:S04]  /*1aab0*/  STL [R1+0x50], R245 ;  /* 0x000050f501007387 */ /* 0x000fe80000100800 */
[----:B0-----:R-:W3:Y:S01]  /*1aac0*/  LDL.LU R0, [R1+0x888] ;  /* 0x0008880001007983 */ /* 0x001ee20000300800 */
[----:B------:R-:W-:Y:S01]  /*1aad0*/  UMOV UR34, UR18 ;  /* 0x0000001200227c82 */ /* 0x000fe20008000000 */
[----:B------:R-:W-:-:S02]  /*1aae0*/  UMOV UR35, UR19 ;  /* 0x0000001300237c82 */ /* 0x000fc40008000000 */
[----:B------:R-:W-:Y:S01]  /*1aaf0*/  QGMMA.64x128x32.F32.E5M2.E5M2 R24, gdesc[UR32], R24 ;  /* 0x01e00000201879f3 */ /* 0x000fe20008703818 */
[----:B------:R-:W-:Y:S01]  /*1ab00*/  UMOV UR38, UR22 ;  /* 0x0000001600267c82 */ /* 0x000fe20008000000 */
[----:B------:R-:W-:Y:S01]  /*1ab10*/  UMOV UR39, UR23 ;  /* 0x0000001700277c82 */ /* 0x000fe20008000000 */
[----:B------:R-:W-:Y:S02]  /*1ab20*/  IADD3.X R247, R247, UR42, RZ, P5, !PT ;  /* 0x0000002af7f77c10 */ /* 0x000fe4000affe4ff */
[----:B------:R-:W-:Y:S02]  /*1ab30*/  IADD3 R248, P5, R248, UR9, RZ ;  /* 0x00000009f8f87c10 */ /* 0x000fe4000ffbe0ff */
[----:B------:R-:W-:Y:S01]  /*1ab40*/  IADD3.X R249, R249, UR42, RZ, P6, !PT ;  /* 0x0000002af9f97c10 */ /* 0x000fe2000b7fe4ff */
[----:B------:R-:W-:Y:S01]  /*1ab50*/  STL [R1+0x74], R246 ;  /* 0x000074f601007387 */ /* 0x000fe20000100800 */
[----:B------:R-:W-:Y:S02]  /*1ab60*/  IADD3.X R250, R250, UR42, RZ, P1, !PT ;  /* 0x0000002afafa7c10 */ /* 0x000fe40008ffe4ff */
[----:B------:R-:W-:Y:S01]  /*1ab70*/  IADD3.X R190, R190, UR42, RZ, P2, !PT ;  /* 0x0000002abebe7c10 */ /* 0x000fe200097fe4ff */
[----:B------:R-:W-:Y:S01]  /*1ab80*/  STL [R1+0x6c], R247 ;  /* 0x00006cf701007387 */ /* 0x000fe20000100800 */
[----:B----4-:R-:W-:-:S03]  /*1ab90*/  IADD3.X R191, R191, UR42, RZ, P3, !PT ;  /* 0x0000002abfbf7c10 */ /* 0x010fc60009ffe4ff */
[----:B------:R-:W-:Y:S04]  /*1aba0*/  STL [R1+0x40], R248 ;  /* 0x000040f801007387 */ /* 0x000fe80000100800 */
[----:B------:R-:W-:Y:S01]  /*1abb0*/  STL [R1+0x64], R249 ;  /* 0x000064f901007387 */ /* 0x000fe20000100800 */
[----:B------:R-:W-:Y:S03]  /*1abc0*/  QGMMA.64x128x32.F32.E5M2.E5M2 R24, gdesc[UR36], R24, gsb0 ;  /* 0x01e00000241879f3 */ /* 0x000fe60008003818 */
[----:B------:R-:W-:Y:S04]  /*1abd0*/  STL [R1+0x5c], R250 ;  /* 0x00005cfa01007387 */ /* 0x000fe80000100800 */
[----:B------:R-:W-:Y:S01]  /*1abe0*/  STL [R1+0x54], R190 ;  /* 0x000054be01007387 */ /* 0x000fe20000100800 */
[----:B--2---:R-:W-:-:S02]  /*1abf0*/  IADD3.X R252, R252, UR42, RZ, P4, !PT ;  /* 0x0000002afcfc7c10 */ /* 0x004fc4000a7fe4ff */
[----:B---3--:R-:W-:-:S05]  /*1ac00*/  IADD3.X R0, R0, UR42, RZ, P5, !PT ;  /* 0x0000002a00007c10 */ /* 0x008fca000affe4ff */
[----:B------:R0:W-:Y:S04]  /*1ac10*/  STL [R1+0x3c], R0 ;  /* 0x00003c0001007387 */ /* 0x0001e80000100800 */
[----:B------:R1:W-:Y:S04]  /*1ac20*/  STL [R1+0x4c], R191 ;  /* 0x00004cbf01007387 */ /* 0x0003e80000100800 */
[----:B0-----:R1:W5:Y:S04]  /*1ac30*/  LDL.LU R0, [R1+0x884] ;  /* 0x0008840001007983 */ /* 0x0013680000300800 */
[----:B------:R1:W-:Y:S01]  /*1ac40*/  STL [R1+0x44], R252 ;  /* 0x000044fc01007387 */ /* 0x0003e20000100800 */
[----:B------:R-:W-:-:S02]  /*1ac50*/  WARPGROUP.DEPBAR.LE gsb0, 0x0 ;  /* 0x00008000000079c5 */ /* 0x000fc40000010000 */
[----:B------:R-:W-:Y:S05]  /*1ac60*/  @P0 BRA `(.L_x_2) ;  /* 0xffffff1400f40947 */ /* 0x000fea000383ffff */
.L_x_1:
[----:B------:R-:W2:Y:S01]  /*1ac70*/  LDL.LU R9, [R1+0x880] ;  /* 0x0008800001097983 */ /* 0x000ea20000300800 */
[----:B------:R-:W0:Y:S01]  /*1ac80*/  S2R R8, SR_TID.X ;  /* 0x0000000000087919 */ /* 0x000e220000002100 */
[----:B------:R-:W-:Y:S01]  /*1ac90*/  F2FP.SATFINITE.E5M2.F32.PACK_AB_MERGE_C R4, R89, R88, RZ ;  /* 0x000000585904723e */ /* 0x000fe200048060ff */
[----:B------:R-:W-:Y:S01]  /*1aca0*/  ULDC.64 UR6, c[0x0][0x228] ;  /* 0x00008a0000067ab9 */ /* 0x000fe20000000a00 */
[----:B------:R-:W-:Y:S01]  /*1acb0*/  F2FP.SATFINITE.E5M2.F32.PACK_AB_MERGE_C R5, R91, R90, RZ ;  /* 0x0000005a5b05723e */ /* 0x000fe200048060ff */
[----:B------:R-:W3:Y:S01]  /*1acc0*/  LDL.LU R16, [R1+0x87c] ;  /* 0x00087c0001107983 */ /* 0x000ee20000300800 */
[----:B------:R-:W-:Y:S01]  /*1acd0*/  F2FP.SATFINITE.E5M2.F32.PACK_AB_MERGE_C R93, R93, R92, RZ ;  /* 0x0000005c5d5d723e */ /* 0x000fe200048060ff */
[----:B-----5:R-:W-:Y:S01]  /*1ace0*/  VIADD R10, R0, 0x7f ;  /* 0x0000007f000a7836 */ /* 0x020fe20000000000 */
[----:B------:R-:W-:Y:S01]  /*1acf0*/  F2FP.SATFINITE.E5M2.F32.PACK_AB_MERGE_C R94, R95, R94, RZ ;  /* 0x0000005e5f5e723e */ /* 0x000fe200048060ff */
[----:B------:R-:W4:Y:S01]  /*1ad00*/  S2R R11, SR_TID.X ;  /* 0x00000000000b7919 */ /* 0x000f220000002100 */
[----:B------:R-:W-:Y:S01]  /*1ad10*/  F2FP.SATFINITE.E5M2.F32.PACK_AB_MERGE_C R6, R25, R24, RZ ;  /* 0x000000181906723e */ /* 0x000fe200048060ff */
[----:B------:R-:W-:Y:S01]  /*1ad20*/  ULDC UR4, c[0x0][0x22c] ;  /* 0x00008b0000047ab9 */ /* 0x000fe20000000800 */
[----:B------:R-:W-:Y:S01]  /*1ad30*/  F2FP.SATFINITE.E5M2.F32.PACK_AB_MERGE_C R7, R27, R26, RZ ;  /* 0x0000001a1b07723e */ /* 0x000fe200048060ff */
[----:B------:R-:W-:Y:S01]  /*1ad40*/  ULDC UR5, c[0x0][0x22c] ;  /* 0x00008b0000057ab9 */ /* 0x000fe20000000800 */
[----:B------:R-:W-:-:S02]  /*1ad50*/  F2FP.SATFINITE.E5M2.F32.PACK_AB_MERGE_C R29, R29, R28, RZ ;  /* 0x0000001c1d1d723e */ /* 0x000fc400048060ff */
[----:B------:R-:W-:Y:S02]  /*1ad60*/  F2FP.SATFINITE.E5M2.F32.PACK_AB_MERGE_C R30, R31, R30, RZ ;  /* 0x0000001e1f1e723e */ /* 0x000fe400048060ff */
[----:B------:R-:W-:Y:S02]  /*1ad70*/  F2FP.SATFINITE.E5M2.F32.PACK_AB_MERGE_C R40, R41, R40, RZ ;  /* 0x000000282928723e */ /* 0x000fe400048060ff */
[----:B------:R-:W-:Y:S02]  /*1ad80*/  PRMT R4, R4, 0x5410, R93 ;  /* 0x0000541004047816 */ /* 0x000fe4000000005d */
[----:B------:R-:W-:Y:S02]  /*1ad90*/  PRMT R5, R5, 0x5410, R94 ;  /* 0x0000541005057816 */ /* 0x000fe4000000005e */
[----:B------:R-:W-:Y:S02]  /*1ada0*/  PRMT R6, R6, 0x5410, R29 ;  /* 0x0000541006067816 */ /* 0x000fe4000000001d */
[----:B------:R-:W-:-:S02]  /*1adb0*/  PRMT R7, R7, 0x5410, R30 ;  /* 0x0000541007077816 */ /* 0x000fc4000000001e */
[----:B------:R-:W-:Y:S02]  /*1adc0*/  F2FP.SATFINITE.E5M2.F32.PACK_AB_MERGE_C R98, R99, R98, RZ ;  /* 0x000000626362723e */ /* 0x000fe400048060ff */
[----:B------:R-:W-:Y:S02]  /*1add0*/  F2FP.SATFINITE.E5M2.F32.PACK_AB_MERGE_C R103, R103, R102, RZ ;  /* 0x000000666767723e */ /* 0x000fe400048060ff */
[----:B------:R-:W-:Y:S01]  /*1ade0*/  F2FP.SATFINITE.E5M2.F32.PACK_AB_MERGE_C R32, R33, R32, RZ ;  /* 0x000000202120723e */ /* 0x000fe200048060ff */
[----:B0-----:R-:W-:Y:S01]  /*1adf0*/  IMAD.SHL.U32 R3, R8, 0x40, RZ ;  /* 0x0000004008037824 */ /* 0x001fe200078e00ff */
[----:B------:R-:W-:Y:S02]  /*1ae00*/  F2FP.SATFINITE.E5M2.F32.PACK_AB_MERGE_C R34, R35, R34, RZ ;  /* 0x000000222322723e */ /* 0x000fe400048060ff */
[----:B------:R-:W-:Y:S02]  /*1ae10*/  F2FP.SATFINITE.E5M2.F32.PACK_AB_MERGE_C R37, R37, R36, RZ ;  /* 0x000000242525723e */ /* 0x000fe400048060ff */
[----:B------:R-:W-:-:S02]  /*1ae20*/  LOP3.LUT R3, R3, 0x400, RZ, 0xc0, !PT ;  /* 0x0000040003037812 */ /* 0x000fc400078ec0ff */
[----:B------:R-:W-:Y:S02]  /*1ae30*/  F2FP.SATFINITE.E5M2.F32.PACK_AB_MERGE_C R39, R39, R38, RZ ;  /* 0x000000262727723e */ /* 0x000fe400048060ff */
[----:B----4-:R-:W-:Y:S02]  /*1ae40*/  LOP3.LUT R11, R11, 0x7f, RZ, 0xc0, !PT ;  /* 0x0000007f0b0b7812 */ /* 0x010fe400078ec0ff */
[----:B------:R-:W-:Y:S02]  /*1ae50*/  F2FP.SATFINITE.E5M2.F32.PACK_AB_MERGE_C R96, R97, R96, RZ ;  /* 0x000000606160723e */ /* 0x000fe400048060ff */
[----:B------:R-:W-:Y:S01]  /*1ae60*/  LEA R20, R11, UR8, 0x4 ;  /* 0x000000080b147c11 */ /* 0x000fe2000f8e20ff */
[----:B------:R-:W-:Y:S01]  /*1ae70*/  BAR.SYNC.DEFER_BLOCKING 0x0 ;  /* 0x0000000000007b1d */ /* 0x000fe20000010000 */
[----:B------:R-:W-:Y:S02]  /*1ae80*/  PRMT R97, R98, 0x5410, R103 ;  /* 0x0000541062617816 */ /* 0x000fe40000000067 */
[----:B------:R-:W-:-:S02]  /*1ae90*/  PRMT R98, R32, 0x5410, R37 ;  /* 0x0000541020627816 */ /* 0x000fc40000000025 */
[----:B------:R-:W-:Y:S01]  /*1aea0*/  PRMT R99, R34, 0x5410, R39 ;  /* 0x0000541022637816 */ /* 0x000fe20000000027 */
[----:B------:R-:W-:Y:S01]  /*1aeb0*/  VIADD R39, R0, 0x5 ;  /* 0x0000000500277836 */ /* 0x000fe20000000000 */
[----:B------:R-:W-:Y:S02]  /*1aec0*/  F2FP.SATFINITE.E5M2.F32.PACK_AB_MERGE_C R101, R101, R100, RZ ;  /* 0x000000646565723e */ /* 0x000fe400048060ff */
[----:B------:R-:W-:Y:S02]  /*1aed0*/  F2FP.SATFINITE.E5M2.F32.PACK_AB_MERGE_C R106, R107, R106, RZ ;  /* 0x0000006a6b6a723e */ /* 0x000fe400048060ff */
[----:B------:R-:W-:Y:S02]  /*1aee0*/  PRMT R96, R96, 0x5410, R101 ;  /* 0x0000541060607816 */ /* 0x000fe40000000065 */
[----:B------:R-:W-:Y:S02]  /*1aef0*/  F2FP.SATFINITE.E5M2.F32.PACK_AB_MERGE_C R111, R111, R110, RZ ;  /* 0x0000006e6f6f723e */ /* 0x000fe400048060ff */
[----:B------:R-:W-:-:S02]  /*1af00*/  F2FP.SATFINITE.E5M2.F32.PACK_AB_MERGE_C R104, R105, R104, RZ ;  /* 0x000000686968723e */ /* 0x000fc400048060ff */
[----:B------:R-:W-:Y:S02]  /*1af10*/  F2FP.SATFINITE.E5M2.F32.PACK_AB_MERGE_C R109, R109, R108, RZ ;  /* 0x0000006c6d6d723e */ /* 0x000fe400048060ff */
[----:B------:R-:W-:Y:S02]  /*1af20*/  F2FP.SATFINITE.E5M2.F32.PACK_AB_MERGE_C R42, R43, R42, RZ ;  /* 0x0000002a2b2a723e */ /* 0x000fe400048060ff */
[----:B------:R-:W-:Y:S02]  /*1af30*/  F2FP.SATFINITE.E5M2.F32.PACK_AB_MERGE_C R45, R45, R44, RZ ;  /* 0x0000002c2d2d723e */ /* 0x000fe400048060ff */
[----:B------:R-:W-:Y:S02]  /*1af40*/  F2FP.SATFINITE.E5M2.F32.PACK_AB_MERGE_C R47, R47, R46, RZ ;  /* 0x0000002e2f2f723e */ /* 0x000fe400048060ff */
[----:B------:R-:W-:Y:S02]  /*1af50*/  PRMT R105, R106, 0x5410, R111 ;  /* 0x000054106a697816 */ /* 0x000fe4000000006f */
[----:B------:R-:W-:-:S02]  /*1af60*/  PRMT R104, R104, 0x5410, R109 ;  /* 0x0000541068687816 */ /* 0x000fc4000000006d */
[----:B------:R-:W-:Y:S02]  /*1af70*/  PRMT R106, R40, 0x5410, R45 ;  /* 0x00005410286a7816 */ /* 0x000fe4000000002d */
[----:B------:R-:W-:Y:S02]  /*1af80*/  PRMT R107, R42, 0x5410, R47 ;  /* 0x000054102a6b7816 */ /* 0x000fe4000000002f */
[----:B------:R-:W-:Y:S02]  /*1af90*/  F2FP.SATFINITE.E5M2.F32.PACK_AB_MERGE_C R114, R115, R114, RZ ;  /* 0x000000727372723e */ /* 0x000fe400048060ff */
[----:B------:R-:W-:Y:S02]  /*1afa0*/  F2FP.SATFINITE.E5M2.F32.PACK_AB_MERGE_C R119, R119, R118, RZ ;  /* 0x000000767777723e */ /* 0x000fe400048060ff */
        /* <DEDUP_REMOVED lines=58> */
[----:B--2---:R-:W-:Y:S01]  /*1b350*/  LOP3.LUT R2, R9, 0xf0, RZ, 0xc0, !PT ;  /* 0x000000f009027812 */ /* 0x004fe200078ec0ff */
[----:B------:R-:W-:-:S03]  /*1b360*/  VIADD R9, R0, 0x1 ;  /* 0x0000000100097836 */ /* 0x000fc60000000000 */
[----:B------:R-:W-:Y:S01]  /*1b370*/  IADD3 R3, R3, UR8, R2 ;  /* 0x0000000803037c10 */ /* 0x000fe2000fffe002 */
[----:B------:R-:W-:Y:S02]  /*1b380*/  IMAD.SHL.U32 R2, R8, 0x8, RZ ;  /* 0x0000000808027824 */ /* 0x000fe400078e00ff */
[----:B------:R-:W-:Y:S01]  /*1b390*/  VIADD R8, R0, 0x2 ;  /* 0x0000000200087836 */ /* 0x000fe20000000000 */
[----:B---3--:R-:W-:Y:S02]  /*1b3a0*/  ISETP.GE.AND P0, PT, R16, UR6, PT ;  /* 0x0000000610007c0c */ /* 0x008fe4000bf06270 */
[----:B------:R-:W-:Y:S02]  /*1b3b0*/  LOP3.LUT R2, R2, 0x300, RZ, 0xc0, !PT ;  /* 0x0000030002027812 */ /* 0x000fe400078ec0ff */
[----:B------:R-:W-:Y:S01]  /*1b3c0*/  ISETP.LT.AND P2, PT, R9, UR4, !P0 ;  /* 0x0000000409007c0c */ /* 0x000fe2000c741270 */
[----:B------:R-:W-:Y:S01]  /*1b3d0*/  VIADD R9, R0, 0x3 ;  /* 0x0000000300097836 */ /* 0x000fe20000000000 */
[----:B------:R-:W-:Y:S01]  /*1b3e0*/  ISETP.LT.AND P1, PT, R10, UR5, !P0 ;  /* 0x000000050a007c0c */ /* 0x000fe2000c721270 */
[----:B------:R-:W-:Y:S01]  /*1b3f0*/  IMAD.IADD R41, R2, 0x1, R3 ;  /* 0x0000000102297824 */ /* 0x000fe200078e0203 */
[----:B------:R-:W-:Y:S01]  /*1b400*/  ULDC UR4, c[0x0][0x22c] ;  /* 0x00008b0000047ab9 */ /* 0x000fe20000000800 */
[----:B------:R-:W-:Y:S01]  /*1b410*/  ULDC UR5, c[0x0][0x22c] ;  /* 0x00008b0000057ab9 */ /* 0x000fe20000000800 */
[----:B------:R-:W-:Y:S01]  /*1b420*/  ISETP.LT.AND P4, PT, R8, UR4, !P0 ;  /* 0x0000000408007c0c */ /* 0x000fe2000c781270 */
[----:B------:R-:W-:Y:S01]  /*1b430*/  ULDC UR4, c[0x0][0x244] ;  /* 0x0000910000047ab9 */ /* 0x000fe20000000800 */
[----:B------:R-:W-:Y:S01]  /*1b440*/  STSM.16.M88.4 [R41], R4 ;  /* 0x0000000429007844 */ /* 0x000fe20000000200 */
[----:B------:R-:W-:Y:S01]  /*1b450*/  BAR.SYNC.DEFER_BLOCKING 0x0 ;  /* 0x0000000000007b1d */ /* 0x000fe20000010000 */
[----:B------:R-:W-:Y:S01]  /*1b460*/  ISETP.LT.AND P3, PT, R9, UR5, !P0 ;  /* 0x0000000509007c0c */ /* 0x000fe2000c761270 */
[----:B------:R-:W-:Y:S01]  /*1b470*/  IMAD R2, R16, UR4, RZ ;  /* 0x0000000410027c24 */ /* 0x000fe2000f8e02ff */
[----:B------:R-:W-:-:S03]  /*1b480*/  ISETP.LT.AND P5, PT, R0, UR7, !P0 ;  /* 0x0000000700007c0c */ /* 0x000fc6000c7a1270 */
[----:B------:R-:W-:Y:S02]  /*1b490*/  ULDC.64 UR4, c[0x0][0x220] ;  /* 0x0000880000047ab9 */ /* 0x000fe40000000a00 */
[----:B------:R-:W-:Y:S01]  /*1b4a0*/  IADD3 R3, P6, R2, UR4, RZ ;  /* 0x0000000402037c10 */ /* 0x000fe2000ffde0ff */
[----:B------:R-:W-:Y:S02]  /*1b4b0*/  ULDC UR4, c[0x0][0x248] ;  /* 0x0000920000047ab9 */ /* 0x000fe40000000800 */
[----:B------:R-:W-:Y:S01]  /*1b4c0*/  IMAD R21, R0, UR4, RZ ;  /* 0x0000000400157c24 */ /* 0x000fe2000f8e02ff */
[----:B------:R-:W-:Y:S01]  /*1b4d0*/  LEA.HI.X.SX32 R2, R2, UR5, 0x1, P6 ;  /* 0x0000000502027c11 */ /* 0x000fe2000b0f0eff */
[----:B------:R-:W-:Y:S02]  /*1b4e0*/  ULDC UR5, c[0x0][0x22c] ;  /* 0x00008b0000057ab9 */ /* 0x000fe40000000800 */
[C---:B------:R-:W-:Y:S01]  /*1b4f0*/  VIADD R38, R21.reuse, UR4 ;  /* 0x0000000415267c36 */ /* 0x040fe20008000000 */
[----:B------:R-:W-:-:S04]  /*1b500*/  IADD3 R22, P6, R21, R3, RZ ;  /* 0x0000000315167210 */ /* 0x000fc80007fde0ff */
[-C--:B------:R-:W-:Y:S01]  /*1b510*/  LEA.HI.X.SX32 R23, R21, R2.reuse, 0x1, P6 ;  /* 0x0000000215177211 */ /* 0x080fe200030f0eff */
[----:B------:R-:W-:Y:S01]  /*1b520*/  VIADD R21, R0, 0x4 ;  /* 0x0000000400157836 */ /* 0x000fe20000000000 */
[C---:B------:R-:W-:Y:S01]  /*1b530*/  IADD3 R36, P6, R38.reuse, R3, RZ ;  /* 0x0000000326247210 */ /* 0x040fe20007fde0ff */
[----:B------:R-:W0:Y:S03]  /*1b540*/  LDS.128 R32, [R20] ;  /* 0x0000000014207984 */ /* 0x000e260000000c00 */
[----:B------:R-:W-:Y:S01]  /*1b550*/  LEA.HI.X.SX32 R37, R38, R2, 0x1, P6 ;  /* 0x0000000226257211 */ /* 0x000fe200030f0eff */
[----:B------:R-:W-:Y:S06]  /*1b560*/  BAR.SYNC.DEFER_BLOCKING 0x0 ;  /* 0x0000000000007b1d */ /* 0x000fec0000010000 */
[----:B------:R-:W-:Y:S02]  /*1b570*/  STSM.16.M88.4 [R41], R96 ;  /* 0x0000006029007844 */ /* 0x000fe40000000200 */
[----:B------:R-:W-:Y:S01]  /*1b580*/  BAR.SYNC.DEFER_BLOCKING 0x0 ;  /* 0x0000000000007b1d */ /* 0x000fe20000010000 */
[----:B0-----:R-:W-:-:S02]  /*1b590*/  PRMT R45, R32, 0x7770, RZ ;  /* 0x00007770202d7816 */ /* 0x001fc400000000ff */
[----:B------:R-:W-:-:S03]  /*1b5a0*/  PRMT R43, R32, 0x7771, RZ ;  /* 0x00007771202b7816 */ /* 0x000fc600000000ff */
[----:B------:R-:W0:Y:S02]  /*1b5b0*/  LDS.128 R28, [R20] ;  /* 0x00000000141c7984 */ /* 0x000e240000000c00 */
[----:B------:R-:W-:Y:S06]  /*1b5c0*/  BAR.SYNC.DEFER_BLOCKING 0x0 ;  /* 0x0000000000007b1d */ /* 0x000fec0000010000 */
[----:B------:R-:W-:Y:S02]  /*1b5d0*/  STSM.16.M88.4 [R41], R104 ;  /* 0x0000006829007844 */ /* 0x000fe40000000200 */
[----:B------:R-:W-:Y:S06]  /*1b5e0*/  BAR.SYNC.DEFER_BLOCKING 0x0 ;  /* 0x0000000000007b1d */ /* 0x000fec0000010000 */
[----:B------:R-:W2:Y:S02]  /*1b5f0*/  LDS.128 R24, [R20] ;  /* 0x0000000014187984 */ /* 0x000ea40000000c00 */
[----:B------:R-:W-:Y:S06]  /*1b600*/  BAR.SYNC.DEFER_BLOCKING 0x0 ;  /* 0x0000000000007b1d */ /* 0x000fec0000010000 */
[----:B------:R-:W-:Y:S02]  /*1b610*/  STSM.16.M88.4 [R41], R112 ;  /* 0x0000007029007844 */ /* 0x000fe40000000200 */
[----:B------:R-:W-:Y:S06]  /*1b620*/  BAR.SYNC.DEFER_BLOCKING 0x0 ;  /* 0x0000000000007b1d */ /* 0x000fec0000010000 */
[----:B------:R-:W3:Y:S02]  /*1b630*/  LDS.128 R12, [R20] ;  /* 0x00000000140c7984 */ /* 0x000ee40000000c00 */
[----:B------:R-:W-:Y:S06]  /*1b640*/  BAR.SYNC.DEFER_BLOCKING 0x0 ;  /* 0x0000000000007b1d */ /* 0x000fec0000010000 */
[----:B------:R-:W-:Y:S02]  /*1b650*/  STSM.16.M88.4 [R41], R120 ;  /* 0x0000007829007844 */ /* 0x000fe40000000200 */
[----:B------:R-:W-:Y:S06]  /*1b660*/  BAR.SYNC.DEFER_BLOCKING 0x0 ;  /* 0x0000000000007b1d */ /* 0x000fec0000010000 */
[----:B------:R-:W4:Y:S02]  /*1b670*/  LDS.128 R8, [R20] ;  /* 0x0000000014087984 */ /* 0x000f240000000c00 */
[----:B------:R-:W-:Y:S06]  /*1b680*/  BAR.SYNC.DEFER_BLOCKING 0x0 ;  /* 0x0000000000007b1d */ /* 0x000fec0000010000 */
[----:B------:R-:W-:Y:S02]  /*1b690*/  STSM.16.M88.4 [R41], R128 ;  /* 0x0000008029007844 */ /* 0x000fe40000000200 */
[----:B------:R-:W-:Y:S06]  /*1b6a0*/  BAR.SYNC.DEFER_BLOCKING 0x0 ;  /* 0x0000000000007b1d */ /* 0x000fec0000010000 */
[----:B------:R-:W1:Y:S02]  /*1b6b0*/  LDS.128 R16, [R20] ;  /* 0x0000000014107984 */ /* 0x000e640000000c00 */
[----:B------:R-:W-:Y:S06]  /*1b6c0*/  BAR.SYNC.DEFER_BLOCKING 0x0 ;  /* 0x0000000000007b1d */ /* 0x000fec0000010000 */
[----:B------:R-:W-:Y:S02]  /*1b6d0*/  STSM.16.M88.4 [R41], R136 ;  /* 0x0000008829007844 */ /* 0x000fe40000000200 */
[----:B------:R-:W-:Y:S06]  /*1b6e0*/  BAR.SYNC.DEFER_BLOCKING 0x0 ;  /* 0x0000000000007b1d */ /* 0x000fec0000010000 */
[----:B------:R-:W1:Y:S02]  /*1b6f0*/  LDS.128 R4, [R20] ;  /* 0x0000000014047984 */ /* 0x000e640000000c00 */
[----:B------:R-:W-:Y:S06]  /*1b700*/  BAR.SYNC.DEFER_BLOCKING 0x0 ;  /* 0x0000000000007b1d */ /* 0x000fec0000010000 */
[----:B------:R0:W-:Y:S02]  /*1b710*/  STSM.16.M88.4 [R41], R144 ;  /* 0x0000009029007844 */ /* 0x0001e40000000200 */
[----:B------:R-:W-:Y:S01]  /*1b720*/  BAR.SYNC.DEFER_BLOCKING 0x0 ;  /* 0x0000000000007b1d */ /* 0x000fe20000010000 */
[----:B0-----:R-:W-:-:S05]  /*1b730*/  PRMT R41, R33, 0x7770, RZ ;  /* 0x0000777021297816 */ /* 0x001fca00000000ff */
[----:B------:R0:W-:Y:S01]  /*1b740*/  @P5 STG.E.U8 desc[UR40][R22.64], R45 ;  /* 0x0000002d16005986 */ /* 0x0001e2000c101128 */
[----:B------:R-:W-:Y:S01]  /*1b750*/  ISETP.LT.AND P5, PT, R21, UR5, !P0 ;  /* 0x0000000515007c0c */ /* 0x000fe2000c7a1270 */
[----:B------:R-:W-:Y:S01]  /*1b760*/  VIADD R21, R38, UR4 ;  /* 0x0000000426157c36 */ /* 0x000fe20008000000 */
[----:B------:R-:W-:Y:S01]  /*1b770*/  ULDC UR5, c[0x0][0x22c] ;  /* 0x00008b0000057ab9 */ /* 0x000fe20000000800 */
[----:B------:R2:W-:Y:S01]  /*1b780*/  @P2 STG.E.U8 desc[UR40][R36.64], R43 ;  /* 0x0000002b24002986 */ /* 0x0005e2000c101128 */
[----:B------:R-:W-:Y:S01]  /*1b790*/  ISETP.LT.AND P2, PT, R39, UR5, !P0 ;  /* 0x0000000527007c0c */ /* 0x000fe2000c741270 */
[C---:B------:R-:W-:Y:S01]  /*1b7a0*/  VIADD R40, R21.reuse, UR4 ;  /* 0x0000000415287c36 */ /* 0x040fe20008000000 */
[----:B------:R-:W-:Y:S01]  /*1b7b0*/  IADD3 R38, P6, R21, R3, RZ ;  /* 0x0000000315267210 */ /* 0x000fe20007fde0ff */
[----:B------:R-:W-:-:S03]  /*1b7c0*/  ULDC UR5, c[0x0][0x22c] ;  /* 0x00008b0000057ab9 */ /* 0x000fc60000000800 */
[-C--:B------:R-:W-:Y:S01]  /*1b7d0*/  LEA.HI.X.SX32 R39, R21, R2.reuse, 0x1, P6 ;  /* 0x0000000215277211 */ /* 0x080fe200030f0eff */
[----:B------:R-:W-:Y:S01]  /*1b7e0*/  VIADD R21, R0, 0x6 ;  /* 0x0000000600157836 */ /* 0x000fe20000000000 */
[CC--:B0-----:R-:W-:Y:S02]  /*1b7f0*/  IADD3 R22, P6, R40.reuse, R3.reuse, RZ ;  /* 0x0000000328167210 */ /* 0x0c1fe40007fde0ff */
[----:B--2---:R-:W-:Y:S01]  /*1b800*/  PRMT R43, R33, 0x7771, RZ ;  /* 0x00007771212b7816 */ /* 0x004fe200000000ff */
[----:B------:R0:W-:Y:S01]  /*1b810*/  @P4 STG.E.U8 desc[UR40][R38.64], R41 ;  /* 0x0000002926004986 */ /* 0x0001e2000c101128 */
[CC--:B------:R-:W-:Y:S01]  /*1b820*/  LEA.HI.X.SX32 R23, R40.reuse, R2.reuse, 0x1, P6 ;  /* 0x0000000228177211 */ /* 0x0c0fe200030f0eff */
[----:B------:R-:W-:Y:S01]  /*1b830*/  VIADD R40, R40, UR4 ;  /* 0x0000000428287c36 */ /* 0x000fe20008000000 */
[----:B------:R-:W-:Y:S01]  /*1b840*/  ISETP.LT.AND P4, PT, R21, UR5, !P0 ;  /* 0x0000000515007c0c */ /* 0x000fe2000c781270 */
[----:B------:R-:W-:Y:S01]  /*1b850*/  VIADD R37, R0, 0x7 ;  /* 0x0000000700257836 */ /* 0x000fe20000000000 */
[----:B------:R-:W-:Y:S01]  /*1b860*/  ULDC UR5, c[0x0][0x22c] ;  /* 0x00008b0000057ab9 */ /* 0x000fe20000000800 */
[C---:B------:R-:W-:Y:S01]  /*1b870*/  VIADD R21, R40.reuse, UR4 ;  /* 0x0000000428157c36 */ /* 0x040fe20008000000 */
[CC--:B------:R-:W-:Y:S01]  /*1b880*/  IADD3 R36, P6, R40.reuse, R3.reuse, RZ ;  /* 0x0000000328247210 */ /* 0x0c0fe20007fde0ff */
[----:B------:R2:W-:Y:S01]  /*1b890*/  @P3 STG.E.U8 desc[UR40][R22.64], R43 ;  /* 0x0000002b16003986 */ /* 0x0005e2000c101128 */
[----:B------:R-:W-:Y:S01]  /*1b8a0*/  ISETP.LT.AND P3, PT, R37, UR5, !P0 ;  /* 0x0000000525007c0c */ /* 0x000fe2000c761270 */
[----:B------:R-:W-:Y:S01]  /*1b8b0*/  ULDC UR5, c[0x0][0x22c] ;  /* 0x00008b0000057ab9 */ /* 0x000fe20000000800 */
[----:B------:R-:W-:Y:S01]  /*1b8c0*/  LEA.HI.X.SX32 R37, R40, R2, 0x1, P6 ;  /* 0x0000000228257211 */ /* 0x000fe200030f0eff */
[----:B------:R-:W-:Y:S01]  /*1b8d0*/  VIADD R40, R0, 0x8 ;  /* 0x0000000800287836 */ /* 0x000fe20000000000 */
[----:B0-----:R-:W-:-:S02]  /*1b8e0*/  IADD3 R38, P6, R21, R3, RZ ;  /* 0x0000000315267210 */ /* 0x001fc40007fde0ff */
[C---:B------:R-:W-:Y:S02]  /*1b8f0*/  PRMT R41, R34.reuse, 0x7770, RZ ;  /* 0x0000777022297816 */ /* 0x040fe400000000ff */
[CC--:B------:R-:W-:Y:S01]  /*1b900*/  LEA.HI.X.SX32 R39, R21.reuse, R2.reuse, 0x1, P6 ;  /* 0x0000000215277211 */ /* 0x0c0fe200030f0eff */
[----:B------:R-:W-:Y:S01]  /*1b910*/  VIADD R21, R21, UR4 ;  /* 0x0000000415157c36 */ /* 0x000fe20008000000 */
[----:B--2---:R-:W-:Y:S01]  /*1b920*/  PRMT R43, R34, 0x7771, RZ ;  /* 0x00007771222b7816 */ /* 0x004fe200000000ff */
[----:B------:R0:W-:Y:S01]  /*1b930*/  @P5 STG.E.U8 desc[UR40][R36.64], R41 ;  /* 0x0000002924005986 */ /* 0x0001e2000c101128 */
[----:B------:R-:W-:Y:S01]  /*1b940*/  VIADD R23, R0, 0x9 ;  /* 0x0000000900177836 */ /* 0x000fe20000000000 */
[----:B------:R-:W-:Y:S01]  /*1b950*/  ISETP.LT.AND P5, PT, R40, UR5, !P0 ;  /* 0x0000000528007c0c */ /* 0x000fe2000c7a1270 */
[C---:B------:R-:W-:Y:S01]  /*1b960*/  VIADD R40, R21.reuse, UR4 ;  /* 0x0000000415287c36 */ /* 0x040fe20008000000 */
[-C--:B------:R-:W-:Y:S01]  /*1b970*/  IADD3 R22, P6, R21, R3.reuse, RZ ;  /* 0x0000000315167210 */ /* 0x080fe20007fde0ff */
[----:B------:R-:W-:Y:S01]  /*1b980*/  ULDC UR5, c[0x0][0x22c] ;  /* 0x00008b0000057ab9 */ /* 0x000fe20000000800 */
        /* <DEDUP_REMOVED lines=14> */
[CC--:B------:R-:W-:Y:S01]  /*1ba70*/  IADD3 R38, P6, R40.reuse, R3.reuse, RZ ;  /* 0x0000000328267210 */ /* 0x0c0fe20007fde0ff */
        /* <DEDUP_REMOVED lines=12> */
[----:B------:R-:W-:Y:S01]  /*1bb40*/  ISETP.LT.AND P5, PT, R40, UR5, !P0 ;  /* 0x0000000528007c0c */ /* 0x000fe2000c7a1270 */
[----:B------:R-:W-:Y:S01]  /*1bb50*/  VIADD R32, R0, 0xd ;  /* 0x0000000d00207836 */ /* 0x000fe20000000000 */
[CC--:B------:R-:W-:Y:S01]  /*1bb60*/  IADD3 R36, P6, R21.reuse, R3.reuse, RZ ;  /* 0x0000000315247210 */ /* 0x0c0fe20007fde0ff */
[C---:B------:R-:W-:Y:S01]  /*1bb70*/  VIADD R40, R21.reuse, UR4 ;  /* 0x0000000415287c36 */ /* 0x040fe20008000000 */
[----:B------:R-:W-:Y:S01]  /*1bb80*/  ULDC UR5, c[0x0][0x22c] ;  /* 0x00008b0000057ab9 */ /* 0x000fe20000000800 */
[----:B------:R2:W-:Y:S01]  /*1bb90*/  @P2 STG.E.U8 desc[UR40][R22.64], R43 ;  /* 0x0000002b16002986 */ /* 0x0005e2000c101128 */
[----:B------:R-:W-:Y:S01]  /*1bba0*/  ISETP.LT.AND P2, PT, R32, UR5, !P0 ;  /* 0x0000000520007c0c */ /* 0x000fe2000c741270 */
[----:B------:R-:W-:Y:S01]  /*1bbb0*/  ULDC UR5, c[0x0][0x22c] ;  /* 0x00008b0000057ab9 */ /* 0x000fe20000000800 */
[----:B------:R-:W-:Y:S01]  /*1bbc0*/  LEA.HI.X.SX32 R37, R21, R2, 0x1, P6 ;  /* 0x0000000215257211 */ /* 0x000fe200030f0eff */
[----:B------:R-:W-:Y:S01]  /*1bbd0*/  VIADD R21, R0, 0xe ;  /* 0x0000000e00157836 */ /* 0x000fe20000000000 */
[----:B------:R-:W-:Y:S01]  /*1bbe0*/  IADD3 R32, P6, R40, R3, RZ ;  /* 0x0000000328207210 */ /* 0x000fe20007fde0ff */
[----:B0-----:R-:W-:Y:S01]  /*1bbf0*/  VIADD R38, R0, 0x10 ;  /* 0x0000001000267836 */ /* 0x001fe20000000000 */
[----:B------:R-:W-:-:S02]  /*1bc00*/  PRMT R41, R33, 0x7772, RZ ;  /* 0x0000777221297816 */ /* 0x000fc400000000ff */
[----:B------:R-:W-:Y:S02]  /*1bc10*/  PRMT R39, R33, 0x7773, RZ ;  /* 0x0000777321277816 */ /* 0x000fe400000000ff */
[CC--:B------:R-:W-:Y:S01]  /*1bc20*/  LEA.HI.X.SX32 R33, R40.reuse, R2.reuse, 0x1, P6 ;  /* 0x0000000228217211 */ /* 0x0c0fe200030f0eff */
[----:B------:R-:W-:Y:S01]  /*1bc30*/  VIADD R40, R40, UR4 ;  /* 0x0000000428287c36 */ /* 0x000fe20008000000 */
[----:B------:R0:W-:Y:S01]  /*1bc40*/  @P4 STG.E.U8 desc[UR40][R36.64], R41 ;  /* 0x0000002924004986 */ /* 0x0001e2000c101128 */
[----:B--2---:R-:W-:Y:S01]  /*1bc50*/  VIADD R23, R0, 0xf ;  /* 0x0000000f00177836 */ /* 0x004fe20000000000 */
[----:B------:R-:W-:Y:S01]  /*1bc60*/  ISETP.LT.AND P4, PT, R21, UR5, !P0 ;  /* 0x0000000515007c0c */ /* 0x000fe2000c781270 */
[C---:B------:R-:W-:Y:S01]  /*1bc70*/  VIADD R21, R40.reuse, UR4 ;  /* 0x0000000428157c36 */ /* 0x040fe20008000000 */
[C---:B------:R-:W-:Y:S01]  /*1bc80*/  IADD3 R22, P6, R40.reuse, R3, RZ ;  /* 0x0000000328167210 */ /* 0x040fe20007fde0ff */
[----:B------:R-:W-:Y:S01]  /*1bc90*/  ULDC UR5, c[0x0][0x22c] ;  /* 0x00008b0000057ab9 */ /* 0x000fe20000000800 */
[----:B------:R2:W-:Y:S01]  /*1bca0*/  @P3 STG.E.U8 desc[UR40][R32.64], R39 ;  /* 0x0000002720003986 */ /* 0x0005e2000c101128 */
[----:B------:R-:W-:Y:S01]  /*1bcb0*/  ISETP.LT.AND P3, PT, R23, UR5, !P0 ;  /* 0x0000000517007c0c */ /* 0x000fe2000c761270 */
[----:B------:R-:W-:Y:S01]  /*1bcc0*/  ULDC UR5, c[0x0][0x22c] ;  /* 0x00008b0000057ab9 */ /* 0x000fe20000000800 */
[----:B------:R-:W-:-:S02]  /*1bcd0*/  LEA.HI.X.SX32 R23, R40, R2, 0x1, P6 ;  /* 0x0000000228177211 */ /* 0x000fc400030f0eff */
[C---:B------:R-:W-:Y:S02]  /*1bce0*/  PRMT R43, R34.reuse, 0x7773, RZ ;  /* 0x00007773222b7816 */ /* 0x040fe400000000ff */
[CC--:B0-----:R-:W-:Y:S02]  /*1bcf0*/  IADD3 R36, P6, R21.reuse, R3.reuse, RZ ;  /* 0x0000000315247210 */ /* 0x0c1fe40007fde0ff */
[----:B------:R-:W-:Y:S02]  /*1bd00*/  PRMT R41, R34, 0x7772, RZ ;  /* 0x0000777222297816 */ /* 0x000fe400000000ff */
[CC--:B------:R-:W-:Y:S01]  /*1bd10*/  LEA.HI.X.SX32 R37, R21.reuse, R2.reuse, 0x1, P6 ;  /* 0x0000000215257211 */ /* 0x0c0fe200030f0eff */
[----:B------:R-:W-:Y:S01]  /*1bd20*/  VIADD R21, R21, UR4 ;  /* 0x0000000415157c36 */ /* 0x000fe20008000000 */
[----:B--2---:R-:W-:Y:S01]  /*1bd30*/  PRMT R39, R35, 0x7773, RZ ;  /* 0x0000777323277816 */ /* 0x004fe200000000ff */
[----:B------:R-:W-:Y:S01]  /*1bd40*/  VIADD R33, R0, 0x11 ;  /* 0x0000001100217836 */ /* 0x000fe20000000000 */
[----:B------:R0:W-:Y:S01]  /*1bd50*/  @P5 STG.E.U8 desc[UR40][R22.64], R41 ;  /* 0x0000002916005986 */ /* 0x0001e2000c101128 */
[----:B------:R-:W-:Y:S01]  /*1bd60*/  ISETP.LT.AND P5, PT, R38, UR5, !P0 ;  /* 0x0000000526007c0c */ /* 0x000fe2000c7a1270 */
[----:B------:R-:W-:Y:S01]  /*1bd70*/  ULDC UR5, c[0x0][0x22c] ;  /* 0x00008b0000057ab9 */ /* 0x000fe20000000800 */
[-C--:B------:R-:W-:Y:S01]  /*1bd80*/  IADD3 R32, P6, R21, R3.reuse, RZ ;  /* 0x0000000315207210 */ /* 0x080fe20007fde0ff */
[----:B------:R2:W-:Y:S01]  /*1bd90*/  @P2 STG.E.U8 desc[UR40][R36.64], R43 ;  /* 0x0000002b24002986 */ /* 0x0005e2000c101128 */
[----:B------:R-:W-:Y:S01]  /*1bda0*/  ISETP.LT.AND P2, PT, R33, UR5, !P0 ;  /* 0x0000000521007c0c */ /* 0x000fe2000c741270 */
[C---:B------:R-:W-:Y:S01]  /*1bdb0*/  VIADD R34, R21.reuse, UR4 ;  /* 0x0000000415227c36 */ /* 0x040fe20008000000 */
[----:B------:R-:W-:Y:S01]  /*1bdc0*/  LEA.HI.X.SX32 R33, R21, R2, 0x1, P6 ;  /* 0x0000000215217211 */ /* 0x000fe200030f0eff */
[C---:B------:R-:W-:Y:S01]  /*1bdd0*/  VIADD R21, R0.reuse, 0x12 ;  /* 0x0000001200157836 */ /* 0x040fe20000000000 */
[----:B------:R-:W-:Y:S01]  /*1bde0*/  ULDC UR5, c[0x0][0x22c] ;  /* 0x00008b0000057ab9 */ /* 0x000fe20000000800 */
[----:B0-----:R-:W-:Y:S01]  /*1bdf0*/  PRMT R41, R35, 0x7772, RZ ;  /* 0x0000777223297816 */ /* 0x001fe200000000ff */
[----:B------:R-:W-:Y:S01]  /*1be00*/  VIADD R35, R0, 0x13 ;  /* 0x0000001300237836 */ /* 0x000fe20000000000 */
[----:B------:R-:W-:-:S02]  /*1be10*/  IADD3 R22, P6, R34, R3, RZ ;  /* 0x0000000322167210 */ /* 0x000fc40007fde0ff */
[----:B--2---:R-:W-:Y:S01]  /*1be20*/  PRMT R37, R28, 0x7770, RZ ;  /* 0x000077701c257816 */ /* 0x004fe200000000ff */
[----:B------:R0:W-:Y:S01]  /*1be30*/  @P4 STG.E.U8 desc[UR40][R32.64], R41 ;  /* 0x0000002920004986 */ /* 0x0001e2000c101128 */
[----:B------:R-:W-:Y:S01]  /*1be40*/  ISETP.LT.AND P4, PT, R21, UR5, !P0 ;  /* 0x0000000515007c0c */ /* 0x000fe2000c781270 */
[C---:B------:R-:W-:Y:S01]  /*1be50*/  VIADD R21, R34.reuse, UR4 ;  /* 0x0000000422157c36 */ /* 0x040fe20008000000 */
[-C--:B------:R-:W-:Y:S01]  /*1be60*/  LEA.HI.X.SX32 R23, R34, R2.reuse, 0x1, P6 ;  /* 0x0000000222177211 */ /* 0x080fe200030f0eff */
[----:B------:R-:W-:Y:S02]  /*1be70*/  ULDC UR5, c[0x0][0x22c] ;  /* 0x00008b0000057ab9 */ /* 0x000fe40000000800 */
[C---:B------:R-:W-:Y:S01]  /*1be80*/  VIADD R36, R21.reuse, UR4 ;  /* 0x0000000415247c36 */ /* 0x040fe20008000000 */
[-C--:B------:R-:W-:Y:S01]  /*1be90*/  IADD3 R34, P6, R21, R3.reuse, RZ ;  /* 0x0000000315227210 */ /* 0x080fe20007fde0ff */
[----:B------:R2:W-:Y:S01]  /*1bea0*/  @P3 STG.E.U8 desc[UR40][R22.64], R39 ;  /* 0x0000002716003986 */ /* 0x0005e2000c101128 */
[----:B------:R-:W-:Y:S01]  /*1beb0*/  ISETP.LT.AND P3, PT, R35, UR5, !P0 ;  /* 0x0000000523007c0c */ /* 0x000fe2000c761270 */
[----:B------:R-:W-:Y:S01]  /*1bec0*/  ULDC UR5, c[0x0][0x22c] ;  /* 0x00008b0000057ab9 */ /* 0x000fe20000000800 */
[----:B------:R-:W-:Y:S01]  /*1bed0*/  LEA.HI.X.SX32 R35, R21, R2, 0x1, P6 ;  /* 0x0000000215237211 */ /* 0x000fe200030f0eff */
[----:B------:R-:W-:Y:S01]  /*1bee0*/  VIADD R21, R0, 0x14 ;  /* 0x0000001400157836 */ /* 0x000fe20000000000 */
[----:B0-----:R-:W-:-:S03]  /*1bef0*/  IADD3 R32, P6, R36, R3, RZ ;  /* 0x0000000324207210 */ /* 0x001fc60007fde0ff */
[----:B------:R0:W-:Y:S01]  /*1bf00*/  @P5 STG.E.U8 desc[UR40][R34.64], R37 ;  /* 0x0000002522005986 */ /* 0x0001e2000c101128 */
[CC--:B------:R-:W-:Y:S01]  /*1bf10*/  LEA.HI.X.SX32 R33, R36.reuse, R2.reuse, 0x1, P6 ;  /* 0x0000000224217211 */ /* 0x0c0fe200030f0eff */
[----:B------:R-:W-:Y:S01]  /*1bf20*/  VIADD R36, R36, UR4 ;  /* 0x0000000424247c36 */ /* 0x000fe20008000000 */
[----:B------:R-:W-:Y:S01]  /*1bf30*/  ISETP.LT.AND P5, PT, R21, UR5, !P0 ;  /* 0x0000000515007c0c */ /* 0x000fe2000c7a1270 */
[----:B--2---:R-:W-:Y:S01]  /*1bf40*/  VIADD R23, R0, 0x15 ;  /* 0x0000001500177836 */ /* 0x004fe20000000000 */
[----:B------:R-:W-:Y:S01]  /*1bf50*/  PRMT R39, R28, 0x7771, RZ ;  /* 0x000077711c277816 */ /* 0x000fe200000000ff */
[C---:B------:R-:W-:Y:S01]  /*1bf60*/  VIADD R21, R36.reuse, UR4 ;  /* 0x0000000424157c36 */ /* 0x040fe20008000000 */
[CC--:B------:R-:W-:Y:S01]  /*1bf70*/  IADD3 R22, P6, R36.reuse, R3.reuse, RZ ;  /* 0x0000000324167210 */ /* 0x0c0fe20007fde0ff */
[----:B------:R-:W-:Y:S02]  /*1bf80*/  ULDC UR5, c[0x0][0x22c] ;  /* 0x00008b0000057ab9 */ /* 0x000fe40000000800 */
[----:B------:R2:W-:Y:S01]  /*1bf90*/  @P2 STG.E.U8 desc[UR40][R32.64], R39 ;  /* 0x0000002720002986 */ /* 0x0005e2000c101128 */
[----:B------:R-:W-:Y:S01]  /*1bfa0*/  ISETP.LT.AND P2, PT, R23, UR5, !P0 ;  /* 0x0000000517007c0c */ /* 0x000fe2000c741270 */
[----:B------:R-:W-:Y:S01]  /*1bfb0*/  ULDC UR5, c[0x0][0x22c] ;  /* 0x00008b0000057ab9 */ /* 0x000fe20000000800 */
[----:B------:R-:W-:Y:S01]  /*1bfc0*/  LEA.HI.X.SX32 R23, R36, R2, 0x1, P6 ;  /* 0x0000000224177211 */ /* 0x000fe200030f0eff */
[----:B------:R-:W-:Y:S01]  /*1bfd0*/  VIADD R36, R0, 0x16 ;  /* 0x0000001600247836 */ /* 0x000fe20000000000 */
[----:B0-----:R-:W-:-:S02]  /*1bfe0*/  IADD3 R34, P6, R21, R3, RZ ;  /* 0x0000000315227210 */ /* 0x001fc40007fde0ff */
[----:B------:R-:W-:Y:S02]  /*1bff0*/  PRMT R37, R29, 0x7770, RZ ;  /* 0x000077701d257816 */ /* 0x000fe400000000ff */
        /* <DEDUP_REMOVED lines=52> */
[----:B------:R-:W-:Y:S01]  /*1c340*/  ISETP.LT.AND P5, PT, R21, UR5, !P0 ;  /* 0x0000000515007c0c */ /* 0x000fe2000c7a1270 */
[C---:B------:R-:W-:Y:S01]  /*1c350*/  VIADD R21, R36.reuse, UR4 ;  /* 0x0000000424157c36 */ /* 0x040fe20008000000 */
[----:B------:R-:W-:Y:S01]  /*1c360*/  IADD3 R32, P6, R36, R3, RZ ;  /* 0x0000000324207210 */ /* 0x000fe20007fde0ff */
[----:B------:R-:W-:Y:S01]  /*1c370*/  VIADD R28, R0, 0x1d ;  /* 0x0000001d001c7836 */ /* 0x000fe20000000000 */
[----:B------:R-:W-:Y:S01]  /*1c380*/  ULDC UR5, c[0x0][0x22c] ;  /* 0x00008b0000057ab9 */ /* 0x000fe20000000800 */
[----:B------:R2:W-:Y:S01]  /*1c390*/  @P2 STG.E.U8 desc[UR40][R34.64], R39 ;  /* 0x0000002722002986 */ /* 0x0005e2000c101128 */
[----:B------:R-:W-:-:S02]  /*1c3a0*/  LEA.HI.X.SX32 R33, R36, R2, 0x1, P6 ;  /* 0x0000000224217211 */ /* 0x000fc400030f0eff */
[----:B------:R-:W-:Y:S01]  /*1c3b0*/  ISETP.LT.AND P2, PT, R28, UR5, !P0 ;  /* 0x000000051c007c0c */ /* 0x000fe2000c741270 */
[C---:B------:R-:W-:Y:S01]  /*1c3c0*/  VIADD R28, R0.reuse, 0x1e ;  /* 0x0000001e001c7836 */ /* 0x040fe20000000000 */
[----:B------:R-:W-:Y:S01]  /*1c3d0*/  ULDC UR5, c[0x0][0x22c] ;  /* 0x00008b0000057ab9 */ /* 0x000fe20000000800 */
[-C--:B0-----:R-:W-:Y:S02]  /*1c3e0*/  IADD3 R22, P6, R21, R3.reuse, RZ ;  /* 0x0000000315167210 */ /* 0x081fe40007fde0ff */
        /* <DEDUP_REMOVED lines=8> */
[----:B------:R-:W-:Y:S01]  /*1c470*/  IADD3 R28, P6, R21, R3, RZ ;  /* 0x00000003151c7210 */ /* 0x000fe20007fde0ff */
[----:B------:R-:W-:Y:S01]  /*1c480*/  ULDC UR5, c[0x0][0x22c] ;  /* 0x00008b0000057ab9 */ /* 0x000fe20000000800 */
[----:B------:R2:W-:Y:S01]  /*1c490*/  @P3 STG.E.U8 desc[UR40][R22.64], R35 ;  /* 0x0000002316003986 */ /* 0x0005e2000c101128 */
[----:B------:R-:W-:Y:S01]  /*1c4a0*/  ISETP.LT.AND P3, PT, R29, UR5, !P0 ;  /* 0x000000051d007c0c */ /* 0x000fe2000c761270 */
[----:B------:R-:W-:Y:S01]  /*1c4b0*/  ULDC UR5, c[0x0][0x22c] ;  /* 0x00008b0000057ab9 */ /* 0x000fe20000000800 */
[----:B------:R-:W-:Y:S01]  /*1c4c0*/  LEA.HI.X.SX32 R29, R21, R2, 0x1, P6 ;  /* 0x00000002151d7211 */ /* 0x000fe200030f0eff */
[----:B------:R-:W-:Y:S01]  /*1c4d0*/  VIADD R21, R0, 0x20 ;  /* 0x0000002000157836 */ /* 0x000fe20000000000 */
[----:B------:R-:W-:-:S02]  /*1c4e0*/  PRMT R39, R30, 0x7773, RZ ;  /* 0x000077731e277816 */ /* 0x000fc400000000ff */
[-C--:B0-----:R-:W-:Y:S02]  /*1c4f0*/  IADD3 R32, P6, R34, R3.reuse, RZ ;  /* 0x0000000322207210 */ /* 0x081fe40007fde0ff */
[----:B------:R-:W-:Y:S01]  /*1c500*/  PRMT R37, R30, 0x7772, RZ ;  /* 0x000077721e257816 */ /* 0x000fe200000000ff */
[----:B------:R-:W-:Y:S01]  /*1c510*/  VIADD R30, R0, 0x22 ;  /* 0x00000022001e7836 */ /* 0x000fe20000000000 */
[CC--:B------:R-:W-:Y:S01]  /*1c520*/  LEA.HI.X.SX32 R33, R34.reuse, R2.reuse, 0x1, P6 ;  /* 0x0000000222217211 */ /* 0x0c0fe200030f0eff */
[----:B------:R-:W-:Y:S01]  /*1c530*/  VIADD R34, R34, UR4 ;  /* 0x0000000422227c36 */ /* 0x000fe20008000000 */
[----:B--2---:R-:W-:Y:S01]  /*1c540*/  PRMT R35, R31, 0x7773, RZ ;  /* 0x000077731f237816 */ /* 0x004fe200000000ff */
[----:B------:R0:W-:Y:S01]  /*1c550*/  @P5 STG.E.U8 desc[UR40][R28.64], R37 ;  /* 0x000000251c005986 */ /* 0x0001e2000c101128 */
[----:B------:R-:W-:Y:S01]  /*1c560*/  VIADD R23, R0, 0x21 ;  /* 0x0000002100177836 */ /* 0x000fe20000000000 */
        /* <DEDUP_REMOVED lines=8> */
[-C--:B0-----:R-:W-:Y:S02]  /*1c5f0*/  IADD3 R28, P6, R21, R3.reuse, RZ ;  /* 0x00000003151c7210 */ /* 0x081fe40007fde0ff */
[----:B------:R-:W-:Y:S01]  /*1c600*/  PRMT R37, R31, 0x7772, RZ ;  /* 0x000077721f257816 */ /* 0x000fe200000000ff */
[----:B------:R-:W-:Y:S01]  /*1c610*/  VIADD R31, R0, 0x23 ;  /* 0x00000023001f7836 */ /* 0x000fe20000000000 */
[CC--:B------:R-:W-:Y:S01]  /*1c620*/  LEA.HI.X.SX32 R29, R21.reuse, R2.reuse, 0x1, P6 ;  /* 0x00000002151d7211 */ /* 0x0c0fe200030f0eff */
[----:B------:R-:W-:Y:S01]  /*1c630*/  VIADD R21, R21, UR4 ;  /* 0x0000000415157c36 */ /* 0x000fe20008000000 */
[----:B--2---:R-:W-:Y:S01]  /*1c640*/  PRMT R33, R24, 0x7770, RZ ;  /* 0x0000777018217816 */ /* 0x004fe200000000ff */
[----:B------:R0:W-:Y:S01]  /*1c650*/  @P4 STG.E.U8 desc[UR40][R22.64], R37 ;  /* 0x0000002516004986 */ /* 0x0001e2000c101128 */
        /* <DEDUP_REMOVED lines=9> */
[----:B0-----:R-:W-:-:S03]  /*1c6f0*/  IADD3 R22, P6, R32, R3, RZ ;  /* 0x0000000320167210 */ /* 0x001fc60007fde0ff */
[----:B------:R0:W-:Y:S01]  /*1c700*/  @P5 STG.E.U8 desc[UR40][R30.64], R33 ;  /* 0x000000211e005986 */ /* 0x0001e2000c101128 */
[----:B------:R-:W-:Y:S01]  /*1c710*/  ISETP.LT.AND P5, PT, R21, UR5, !P0 ;  /* 0x0000000515007c0c */ /* 0x000fe2000c7a1270 */
[----:B------:R-:W-:Y:S01]  /*1c720*/  ULDC UR5, c[0x0][0x22c] ;  /* 0x00008b0000057ab9 */ /* 0x000fe20000000800 */
[CC--:B------:R-:W-:Y:S01]  /*1c730*/  LEA.HI.X.SX32 R23, R32.reuse, R2.reuse, 0x1, P6 ;  /* 0x0000000220177211 */ /* 0x0c0fe200030f0eff */
[----:B------:R-:W-:Y:S01]  /*1c740*/  VIADD R32, R32, UR4 ;  /* 0x0000000420207c36 */ /* 0x000fe20008000000 */
[----:B--2---:R-:W-:Y:S01]  /*1c750*/  PRMT R35, R24, 0x7771, RZ ;  /* 0x0000777118237816 */ /* 0x004fe200000000ff */
[----:B------:R-:W-:Y:S02]  /*1c760*/  VIADD R29, R0, 0x25 ;  /* 0x00000025001d7836 */ /* 0x000fe40000000000 */
        /* <DEDUP_REMOVED lines=70> */
[----:B------:R-:W-:Y:S01]  /*1cbd0*/  IADD3 R24, P6, R21, R3, RZ ;  /* 0x0000000315187210 */ /* 0x000fe20007fde0ff */
[C---:B0-----:R-:W-:Y:S01]  /*1cbe0*/  VIADD R28, R0.reuse, 0x2e ;  /* 0x0000002e001c7836 */ /* 0x041fe20000000000 */
[C---:B------:R-:W-:Y:S01]  /*1cbf0*/  PRMT R33, R25.reuse, 0x7772, RZ ;  /* 0x0000777219217816 */ /* 0x040fe200000000ff */
[----:B------:R-:W-:Y:S01]  /*1cc00*/  VIADD R29, R0, 0x2f ;  /* 0x0000002f001d7836 */ /* 0x000fe20000000000 */
[----:B--2---:R-:W-:-:S03]  /*1cc10*/  PRMT R31, R25, 0x7773, RZ ;  /* 0x00007773191f7816 */ /* 0x004fc600000000ff */
[----:B------:R0:W-:Y:S01]  /*1cc20*/  @P4 STG.E.U8 desc[UR40][R22.64], R33 ;  /* 0x0000002116004986 */ /* 0x0001e2000c101128 */
[CC--:B------:R-:W-:Y:S01]  /*1cc30*/  LEA.HI.X.SX32 R25, R21.reuse, R2.reuse, 0x1, P6 ;  /* 0x0000000215197211 */ /* 0x0c0fe200030f0eff */
[----:B------:R-:W-:Y:S01]  /*1cc40*/  VIADD R21, R21, UR4 ;  /* 0x0000000415157c36 */ /* 0x000fe20008000000 */
[----:B------:R-:W-:Y:S01]  /*1cc50*/  ISETP.LT.AND P4, PT, R28, UR5, !P0 ;  /* 0x000000051c007c0c */ /* 0x000fe2000c781270 */
[----:B------:R-:W-:Y:S01]  /*1cc60*/  ULDC UR5, c[0x0][0x22c] ;  /* 0x00008b0000057ab9 */ /* 0x000fe20000000800 */
[----:B------:R-:W-:Y:S01]  /*1cc70*/  PRMT R35, R26, 0x7772, RZ ;  /* 0x000077721a237816 */ /* 0x000fe200000000ff */
[C---:B------:R-:W-:Y:S01]  /*1cc80*/  VIADD R30, R21.reuse, UR4 ;  /* 0x00000004151e7c36 */ /* 0x040fe20008000000 */
[-C--:B------:R-:W-:Y:S01]  /*1cc90*/  IADD3 R28, P6, R21, R3.reuse, RZ ;  /* 0x00000003151c7210 */ /* 0x080fe20007fde0ff */
[----:B------:R2:W-:Y:S01]  /*1cca0*/  @P3 STG.E.U8 desc[UR40][R24.64], R31 ;  /* 0x0000001f18003986 */ /* 0x0005e2000c101128 */
[----:B------:R-:W-:Y:S01]  /*1ccb0*/  ISETP.LT.AND P3, PT, R29, UR5, !P0 ;  /* 0x000000051d007c0c */ /* 0x000fe2000c761270 */
[----:B------:R-:W-:Y:S01]  /*1ccc0*/  ULDC UR5, c[0x0][0x22c] ;  /* 0x00008b0000057ab9 */ /* 0x000fe20000000800 */
[----:B------:R-:W-:Y:S01]  /*1ccd0*/  LEA.HI.X.SX32 R29, R21, R2, 0x1, P6 ;  /* 0x00000002151d7211 */ /* 0x000fe200030f0eff */
[----:B------:R-:W-:Y:S01]  /*1cce0*/  VIADD R21, R0, 0x30 ;  /* 0x0000003000157836 */ /* 0x000fe20000000000 */
[----:B0-----:R-:W-:-:S02]  /*1ccf0*/  IADD3 R22, P6, R30, R3, RZ ;  /* 0x000000031e167210 */ /* 0x001fc40007fde0ff */
[----:B------:R-:W-:Y:S01]  /*1cd00*/  PRMT R33, R26, 0x7773, RZ ;  /* 0x000077731a217816 */ /* 0x000fe200000000ff */
[----:B------:R0:W-:Y:S01]  /*1cd10*/  @P5 STG.E.U8 desc[UR40][R28.64], R35 ;  /* 0x000000231c005986 */ /* 0x0001e2000c101128 */
[CC--:B------:R-:W-:Y:S01]  /*1cd20*/  LEA.HI.X.SX32 R23, R30.reuse, R2.reuse, 0x1, P6 ;  /* 0x000000021e177211 */ /* 0x0c0fe200030f0eff */
[----:B------:R-:W-:Y:S01]  /*1cd30*/  VIADD R30, R30, UR4 ;  /* 0x000000041e1e7c36 */ /* 0x000fe20008000000 */
[----:B------:R-:W-:Y:S01]  /*1cd40*/  ISETP.LT.AND P5, PT, R21, UR5, !P0 ;  /* 0x0000000515007c0c */ /* 0x000fe2000c7a1270 */
[----:B--2---:R-:W-:Y:S01]  /*1cd50*/  VIADD R25, R0, 0x31 ;  /* 0x0000003100197836 */ /* 0x004fe20000000000 */
[----:B------:R-:W-:Y:S01]  /*1cd60*/  ULDC UR5, c[0x0][0x22c] ;  /* 0x00008b0000057ab9 */ /* 0x000fe20000000800 */
[C---:B------:R-:W-:Y:S01]  /*1cd70*/  VIADD R21, R30.reuse, UR4 ;  /* 0x000000041e157c36 */ /* 0x040fe20008000000 */
[C---:B------:R-:W-:Y:S01]  /*1cd80*/  IADD3 R24, P6, R30.reuse, R3, RZ ;  /* 0x000000031e187210 */ /* 0x040fe20007fde0ff */
[----:B------:R2:W-:Y:S01]  /*1cd90*/  @P2 STG.E.U8 desc[UR40][R22.64], R33 ;  /* 0x0000002116002986 */ /* 0x0005e2000c101128 */
[----:B------:R-:W-:Y:S01]  /*1cda0*/  ISETP.LT.AND P2, PT, R25, UR5, !P0 ;  /* 0x0000000519007c0c */ /* 0x000fe2000c741270 */
[----:B------:R-:W-:Y:S01]  /*1cdb0*/  ULDC UR5, c[0x0][0x22c] ;  /* 0x00008b0000057ab9 */ /* 0x000fe20000000800 */
[----:B------:R-:W-:-:S02]  /*1cdc0*/  LEA.HI.X.SX32 R25, R30, R2, 0x1, P6 ;  /* 0x000000021e197211 */ /* 0x000fc400030f0eff */
[-C--:B------:R-:W-:Y:S02]  /*1cdd0*/  IADD3 R26, P6, R21, R3.reuse, RZ ;  /* 0x00000003151a7210 */ /* 0x080fe40007fde0ff */
[C---:B------:R-:W-:Y:S02]  /*1cde0*/  PRMT R31, R27.reuse, 0x7773, RZ ;  /* 0x000077731b1f7816 */ /* 0x040fe400000000ff */
[----:B0-----:R-:W-:Y:S02]  /*1cdf0*/  PRMT R29, R27, 0x7772, RZ ;  /* 0x000077721b1d7816 */ /* 0x001fe400000000ff */
[CC--:B------:R-:W-:Y:S01]  /*1ce00*/  LEA.HI.X.SX32 R27, R21.reuse, R2.reuse, 0x1, P6 ;  /* 0x00000002151b7211 */ /* 0x0c0fe200030f0eff */
[C---:B--2---:R-:W-:Y:S02]  /*1ce10*/  VIADD R22, R0.reuse, 0x32 ;  /* 0x0000003200167836 */ /* 0x044fe40000000000 */
[----:B------:R-:W-:Y:S01]  /*1ce20*/  VIADD R21, R21, UR4 ;  /* 0x0000000415157c36 */ /* 0x000fe20008000000 */
        /* <DEDUP_REMOVED lines=12> */
[----:B---3--:R-:W-:Y:S02]  /*1cef0*/  PRMT R29, R12, 0x7770, RZ ;  /* 0x000077700c1d7816 */ /* 0x008fe400000000ff */
        /* <DEDUP_REMOVED lines=69> */
[----:B------:R-:W-:Y:S01]  /*1d350*/  VIADD R12, R0, 0x3d ;  /* 0x0000003d000c7836 */ /* 0x000fe20000000000 */
[C---:B------:R-:W-:Y:S01]  /*1d360*/  IADD3 R24, P6, R28.reuse, R3, RZ ;  /* 0x000000031c187210 */ /* 0x040fe20007fde0ff */
[----:B------:R-:W-:Y:S01]  /*1d370*/  VIADD R21, R28, UR4 ;  /* 0x000000041c157c36 */ /* 0x000fe20008000000 */
[----:B------:R-:W-:Y:S01]  /*1d380*/  ULDC UR5, c[0x0][0x22c] ;  /* 0x00008b0000057ab9 */ /* 0x000fe20000000800 */
[----:B------:R2:W-:Y:S01]  /*1d390*/  @P2 STG.E.U8 desc[UR40][R22.64], R31 ;  /* 0x0000001f16002986 */ /* 0x0005e2000c101128 */
[----:B------:R-:W-:Y:S01]  /*1d3a0*/  ISETP.LT.AND P2, PT, R12, UR5, !P0 ;  /* 0x000000050c007c0c */ /* 0x000fe2000c741270 */
[----:B------:R-:W-:Y:S01]  /*1d3b0*/  ULDC UR5, c[0x0][0x22c] ;  /* 0x00008b0000057ab9 */ /* 0x000fe20000000800 */
[----:B------:R-:W-:-:S02]  /*1d3c0*/  LEA.HI.X.SX32 R25, R28, R2, 0x1, P6 ;  /* 0x000000021c197211 */ /* 0x000fc400030f0eff */
[-C--:B------:R-:W-:Y:S01]  /*1d3d0*/  IADD3 R12, P6, R21, R3.reuse, RZ ;  /* 0x00000003150c7210 */ /* 0x080fe20007fde0ff */
[C---:B0-----:R-:W-:Y:S01]  /*1d3e0*/  VIADD R26, R0.reuse, 0x3e ;  /* 0x0000003e001a7836 */ /* 0x041fe20000000000 */
[C---:B------:R-:W-:Y:S02]  /*1d3f0*/  PRMT R29, R13.reuse, 0x7772, RZ ;  /* 0x000077720d1d7816 */ /* 0x040fe400000000ff */
[----:B------:R-:W-:Y:S02]  /*1d400*/  PRMT R27, R13, 0x7773, RZ ;  /* 0x000077730d1b7816 */ /* 0x000fe400000000ff */
[CC--:B------:R-:W-:Y:S01]  /*1d410*/  LEA.HI.X.SX32 R13, R21.reuse, R2.reuse, 0x1, P6 ;  /* 0x00000002150d7211 */ /* 0x0c0fe200030f0eff */
[----:B------:R-:W-:Y:S01]  /*1d420*/  VIADD R21, R21, UR4 ;  /* 0x0000000415157c36 */ /* 0x000fe20008000000 */
[----:B------:R0:W-:Y:S01]  /*1d430*/  @P4 STG.E.U8 desc[UR40][R24.64], R29 ;  /* 0x0000001d18004986 */ /* 0x0001e2000c101128 */
[----:B--2---:R-:W-:Y:S01]  /*1d440*/  VIADD R23, R0, 0x3f ;  /* 0x0000003f00177836 */ /* 0x004fe20000000000 */
        /* <DEDUP_REMOVED lines=25> */
[-C--:B------:R-:W-:Y:S01]  /*1d5e0*/  IADD3 R14, P6, R21, R3.reuse, RZ ;  /* 0x00000003150e7210 */ /* 0x080fe20007fde0ff */
[C---:B0-----:R-:W-:Y:S01]  /*1d5f0*/  VIADD R22, R0.reuse, 0x42 ;  /* 0x0000004200167836 */ /* 0x041fe20000000000 */
[----:B------:R-:W-:Y:S01]  /*1d600*/  PRMT R29, R15, 0x7772, RZ ;  /* 0x000077720f1d7816 */ /* 0x000fe200000000ff */
[----:B------:R-:W-:Y:S01]  /*1d610*/  VIADD R23, R0, 0x43 ;  /* 0x0000004300177836 */ /* 0x000fe20000000000 */
[CC--:B------:R-:W-:Y:S01]  /*1d620*/  LEA.HI.X.SX32 R15, R21.reuse, R2.reuse, 0x1, P6 ;  /* 0x00000002150f7211 */ /* 0x0c0fe200030f0eff */
[----:B------:R-:W-:Y:S02]  /*1d630*/  VIADD R21, R21, UR4 ;  /* 0x0000000415157c36 */ /* 0x000fe40008000000 */
[----:B------:R0:W-:Y:S01]  /*1d640*/  @P4 STG.E.U8 desc[UR40][R12.64], R29 ;  /* 0x0000001d0c004986 */ /* 0x0001e2000c101128 */
[----:B------:R-:W-:Y:S01]  /*1d650*/  ISETP.LT.AND P4, PT, R22, UR5, !P0 ;  /* 0x0000000516007c0c */ /* 0x000fe2000c781270 */
[C---:B--2---:R-:W-:Y:S01]  /*1d660*/  VIADD R24, R21.reuse, UR4 ;  /* 0x0000000415187c36 */ /* 0x044fe20008000000 */
[----:B------:R-:W-:Y:S01]  /*1d670*/  IADD3 R22, P6, R21, R3, RZ ;  /* 0x0000000315167210 */ /* 0x000fe20007fde0ff */
[----:B------:R-:W-:Y:S01]  /*1d680*/  ULDC UR5, c[0x0][0x22c] ;  /* 0x00008b0000057ab9 */ /* 0x000fe20000000800 */
[----:B------:R2:W-:Y:S01]  /*1d690*/  @P3 STG.E.U8 desc[UR40][R14.64], R27 ;  /* 0x0000001b0e003986 */ /* 0x0005e2000c101128 */
[----:B------:R-:W-:Y:S01]  /*1d6a0*/  ISETP.LT.AND P3, PT, R23, UR5, !P0 ;  /* 0x0000000517007c0c */ /* 0x000fe2000c761270 */
[----:B------:R-:W-:Y:S01]  /*1d6b0*/  ULDC UR5, c[0x0][0x22c] ;  /* 0x00008b0000057ab9 */ /* 0x000fe20000000800 */
[----:B------:R-:W-:Y:S01]  /*1d6c0*/  LEA.HI.X.SX32 R23, R21, R2, 0x1, P6 ;  /* 0x0000000215177211 */ /* 0x000fe200030f0eff */
[----:B------:R-:W-:Y:S01]  /*1d6d0*/  VIADD R21, R0, 0x44 ;  /* 0x0000004400157836 */ /* 0x000fe20000000000 */
[----:B----4-:R-:W-:-:S02]  /*1d6e0*/  PRMT R25, R8, 0x7770, RZ ;  /* 0x0000777008197816 */ /* 0x010fc400000000ff */
[----:B0-----:R-:W-:-:S03]  /*1d6f0*/  IADD3 R12, P6, R24, R3, RZ ;  /* 0x00000003180c7210 */ /* 0x001fc60007fde0ff */
[----:B------:R0:W-:Y:S01]  /*1d700*/  @P5 STG.E.U8 desc[UR40][R22.64], R25 ;  /* 0x0000001916005986 */ /* 0x0001e2000c101128 */
[CC--:B------:R-:W-:Y:S01]  /*1d710*/  LEA.HI.X.SX32 R13, R24.reuse, R2.reuse, 0x1, P6 ;  /* 0x00000002180d7211 */ /* 0x0c0fe200030f0eff */
[----:B------:R-:W-:Y:S01]  /*1d720*/  VIADD R24, R24, UR4 ;  /* 0x0000000418187c36 */ /* 0x000fe20008000000 */
[----:B--2---:R-:W-:Y:S01]  /*1d730*/  PRMT R27, R8, 0x7771, RZ ;  /* 0x00007771081b7816 */ /* 0x004fe200000000ff */
        /* <DEDUP_REMOVED lines=120> */
[----:B------:R-:W-:-:S02]  /*1dec0*/  LEA.HI.X.SX32 R13, R21, R2, 0x1, P6 ;  /* 0x00000002150d7211 */ /* 0x000fc400030f0eff */
[----:B-1----:R-:W-:Y:S01]  /*1ded0*/  PRMT R21, R16, 0x7770, RZ ;  /* 0x0000777010157816 */ /* 0x002fe200000000ff */
[----:B0-----:R-:W-:Y:S01]  /*1dee0*/  VIADD R15, R0, 0x54 ;  /* 0x00000054000f7836 */ /* 0x001fe20000000000 */
[----:B------:R-:W-:-:S03]  /*1def0*/  IADD3 R8, P6, R14, R3, RZ ;  /* 0x000000030e087210 */ /* 0x000fc60007fde0ff */
        /* <DEDUP_REMOVED lines=18> */
[----:B-1----:R-:W-:Y:S01]  /*1e020*/  PRMT R23, R17, 0x7771, RZ ;  /* 0x0000777111177816 */ /* 0x002fe200000000ff */
        /* <DEDUP_REMOVED lines=63> */
[----:B------:R-:W-:Y:S01]  /*1e420*/  PRMT R17, R17, 0x7773, RZ ;  /* 0x0000777311117816 */ /* 0x000fe200000000ff */
[----:B------:R0:W-:Y:S01]  /*1e430*/  @P4 STG.E.U8 desc[UR40][R8.64], R21 ;  /* 0x0000001508004986 */ /* 0x0001e2000c101128 */
[----:B-1----:R-:W-:Y:S01]  /*1e440*/  VIADD R13, R0, 0x5f ;  /* 0x0000005f000d7836 */ /* 0x002fe20000000000 */
        /* <DEDUP_REMOVED lines=12> */
[----:B------:R0:W-:Y:S01]  /*1e510*/  @P5 STG.E.U8 desc[UR40][R12.64], R23 ;  /* 0x000000170c005986 */ /* 0x0001e2000c101128 */
[CC--:B------:R-:W-:Y:S01]  /*1e520*/  LEA.HI.X.SX32 R9, R14.reuse, R2.reuse, 0x1, P6 ;  /* 0x000000020e097211 */ /* 0x0c0fe200030f0eff */
[----:B------:R-:W-:Y:S01]  /*1e530*/  VIADD R14, R14, UR4 ;  /* 0x000000040e0e7c36 */ /* 0x000fe20008000000 */
[----:B------:R-:W-:Y:S01]  /*1e540*/  ISETP.LT.AND P5, PT, R15, UR5, !P0 ;  /* 0x000000050f007c0c */ /* 0x000fe2000c7a1270 */
[----:B-1----:R-:W-:Y:S01]  /*1e550*/  VIADD R11, R0, 0x61 ;  /* 0x00000061000b7836 */ /* 0x002fe20000000000 */
        /* <DEDUP_REMOVED lines=10> */
[----:B------:R-:W-:Y:S02]  /*1e600*/  PRMT R19, R19, 0x7772, RZ ;  /* 0x0000777213137816 */ /* 0x000fe400000000ff */
[CC--:B------:R-:W-:Y:S01]  /*1e610*/  LEA.HI.X.SX32 R13, R15.reuse, R2.reuse, 0x1, P6 ;  /* 0x000000020f0d7211 */ /* 0x0c0fe200030f0eff */
[----:B-1----:R-:W-:Y:S01]  /*1e620*/  VIADD R8, R0, 0x62 ;  /* 0x0000006200087836 */ /* 0x002fe20000000000 */
[----:B------:R-:W-:Y:S01]  /*1e630*/  PRMT R21, R4, 0x7770, RZ ;  /* 0x0000777004157816 */ /* 0x000fe200000000ff */
        /* <DEDUP_REMOVED lines=27> */
[----:B0-----:R-:W-:Y:S01]  /*1e7f0*/  IADD3 R8, P6, R15, R3, RZ ;  /* 0x000000030f087210 */ /* 0x001fe20007fde0ff */
[----:B------:R-:W0:Y:S01]  /*1e800*/  LDS.128 R20, [R20] ;  /* 0x0000000014147984 */ /* 0x000e220000000c00 */
[----:B------:R-:W-:-:S02]  /*1e810*/  PRMT R17, R5, 0x7770, RZ ;  /* 0x0000777005117816 */ /* 0x000fc400000000ff */
        /* <DEDUP_REMOVED lines=14> */
[----:B-1----:R-:W-:-:S02]  /*1e900*/  IADD3 R12, P6, R14, R3, RZ ;  /* 0x000000030e0c7210 */ /* 0x002fc40007fde0ff */
        /* <DEDUP_REMOVED lines=31> */
[----:B0-----:R-:W-:-:S02]  /*1eb00*/  PRMT R25, R21, 0x7773, RZ ;  /* 0x0000777315197816 */ /* 0x001fc400000000ff */
[-C--:B-1----:R-:W-:Y:S02]  /*1eb10*/  IADD3 R8, P6, R14, R3.reuse, RZ ;  /* 0x000000030e087210 */ /* 0x082fe40007fde0ff */
[----:B------:R-:W-:Y:S02]  /*1eb20*/  PRMT R17, R4, 0x7772, RZ ;  /* 0x0000777204117816 */ /* 0x000fe400000000ff */
[CC--:B------:R-:W-:Y:S01]  /*1eb30*/  LEA.HI.X.SX32 R9, R14.reuse, R2.reuse, 0x1, P6 ;  /* 0x000000020e097211 */ /* 0x0c0fe200030f0eff */
[----:B------:R-:W-:Y:S01]  /*1eb40*/  VIADD R14, R14, UR4 ;  /* 0x000000040e0e7c36 */ /* 0x000fe20008000000 */
[----:B--2---:R-:W-:Y:S01]  /*1eb50*/  PRMT R19, R4, 0x7773, RZ ;  /* 0x0000777304137816 */ /* 0x004fe200000000ff */
[----:B------:R0:W-:Y:S01]  /*1eb60*/  @P5 STG.E.U8 desc[UR40][R12.64], R17 ;  /* 0x000000110c005986 */ /* 0x0001e2000c101128 */
[----:B------:R-:W-:Y:S01]  /*1eb70*/  ISETP.LT.AND P6, PT, R15, UR5, !P0 ;  /* 0x000000050f007c0c */ /* 0x000fe2000c7c1270 */
[----:B------:R-:W-:Y:S01]  /*1eb80*/  VIADD R4, R0, 0x6d ;  /* 0x0000006d00047836 */ /* 0x000fe20000000000 */
[CC--:B------:R-:W-:Y:S01]  /*1eb90*/  IADD3 R10, P5, R14.reuse, R3.reuse, RZ ;  /* 0x000000030e0a7210 */ /* 0x0c0fe20007fbe0ff */
[----:B------:R-:W-:Y:S01]  /*1eba0*/  VIADD R15, R14, UR4 ;  /* 0x000000040e0f7c36 */ /* 0x000fe20008000000 */
[----:B------:R-:W-:Y:S01]  /*1ebb0*/  ULDC UR5, c[0x0][0x22c] ;  /* 0x00008b0000057ab9 */ /* 0x000fe20000000800 */
[----:B------:R1:W-:Y:S01]  /*1ebc0*/  @P2 STG.E.U8 desc[UR40][R8.64], R19 ;  /* 0x0000001308002986 */ /* 0x0003e2000c101128 */
[----:B------:R-:W-:Y:S01]  /*1ebd0*/  ISETP.LT.AND P2, PT, R4, UR5, !P0 ;  /* 0x0000000504007c0c */ /* 0x000fe2000c741270 */
[----:B------:R-:W-:Y:S01]  /*1ebe0*/  ULDC UR5, c[0x0][0x22c] ;  /* 0x00008b0000057ab9 */ /* 0x000fe20000000800 */
[----:B------:R-:W-:Y:S01]  /*1ebf0*/  LEA.HI.X.SX32 R11, R14, R2, 0x1, P5 ;  /* 0x000000020e0b7211 */ /* 0x000fe200028f0eff */
[C---:B------:R-:W-:Y:S01]  /*1ec00*/  VIADD R14, R0.reuse, 0x7c ;  /* 0x0000007c000e7836 */ /* 0x040fe20000000000 */
[----:B------:R-:W-:Y:S01]  /*1ec10*/  IADD3 R4, P5, R15, R3, RZ ;  /* 0x000000030f047210 */ /* 0x000fe20007fbe0ff */
[----:B0-----:R-:W-:Y:S01]  /*1ec20*/  VIADD R12, R0, 0x6e ;  /* 0x0000006e000c7836 */ /* 0x001fe20000000000 */
[----:B------:R-:W-:-:S02]  /*1ec30*/  PRMT R17, R5, 0x7772, RZ ;  /* 0x0000777205117816 */ /* 0x000fc400000000ff */
[----:B------:R-:W-:Y:S02]  /*1ec40*/  PRMT R13, R5, 0x7773, RZ ;  /* 0x00007773050d7816 */ /* 0x000fe400000000ff */
[CC--:B------:R-:W-:Y:S01]  /*1ec50*/  LEA.HI.X.SX32 R5, R15.reuse, R2.reuse, 0x1, P5 ;  /* 0x000000020f057211 */ /* 0x0c0fe200028f0eff */
[----:B------:R-:W-:Y:S01]  /*1ec60*/  VIADD R15, R15, UR4 ;  /* 0x000000040f0f7c36 */ /* 0x000fe20008000000 */
        /* <DEDUP_REMOVED lines=10> */
[----:B------:R-:W-:Y:S01]  /*1ed10*/  PRMT R15, R6, 0x7772, RZ ;  /* 0x00007772060f7816 */ /* 0x000fe200000000ff */
[----:B0-----:R-:W-:Y:S01]  /*1ed20*/  VIADD R10, R0, 0x70 ;  /* 0x00000070000a7836 */ /* 0x001fe20000000000 */
[----:B------:R-:W-:Y:S01]  /*1ed30*/  PRMT R19, R20, 0x7772, RZ ;  /* 0x0000777214137816 */ /* 0x000fe200000000ff */
[----:B------:R-:W-:Y:S01]  /*1ed40*/  VIADD R11, R12, UR4 ;  /* 0x000000040c0b7c36 */ /* 0x000fe20008000000 */
[----:B------:R-:W-:Y:S01]  /*1ed50*/  PRMT R17, R20, 0x7773, RZ ;  /* 0x0000777314117816 */ /* 0x000fe200000000ff */
[----:B------:R0:W-:Y:S01]  /*1ed60*/  @P6 STG.E.U8 desc[UR40][R8.64], R15 ;  /* 0x0000000f08006986 */ /* 0x0001e2000c101128 */
[----:B------:R-:W-:Y:S01]  /*1ed70*/  ISETP.LT.AND P6, PT, R10, UR5, !P0 ;  /* 0x000000050a007c0c */ /* 0x000fe2000c7c1270 */
[----:B------:R-:W-:Y:S01]  /*1ed80*/  ULDC UR5, c[0x0][0x22c] ;  /* 0x00008b0000057ab9 */ /* 0x000fe20000000800 */
[----:B-1----:R-:W-:Y:S02]  /*1ed90*/  IADD3 R4, P4, R12, R3, RZ ;  /* 0x000000030c047210 */ /* 0x002fe40007f9e0ff */
[----:B------:R-:W-:Y:S01]  /*1eda0*/  PRMT R13, R6, 0x7773, RZ ;  /* 0x00007773060d7816 */ /* 0x000fe200000000ff */
[----:B------:R-:W-:Y:S01]  /*1edb0*/  VIADD R6, R0, 0x71 ;  /* 0x0000007100067836 */ /* 0x000fe20000000000 */
[----:B------:R-:W-:-:S02]  /*1edc0*/  LEA.HI.X.SX32 R5, R12, R2, 0x1, P4 ;  /* 0x000000020c057211 */ /* 0x000fc400020f0eff */
[----:B------:R-:W-:-:S03]  /*1edd0*/  IADD3 R10, P4, R11, R3, RZ ;  /* 0x000000030b0a7210 */ /* 0x000fc60007f9e0ff */
[----:B------:R1:W-:Y:S01]  /*1ede0*/  @P2 STG.E.U8 desc[UR40][R4.64], R13 ;  /* 0x0000000d04002986 */ /* 0x0003e2000c101128 */
[----:B------:R-:W-:Y:S01]  /*1edf0*/  ISETP.LT.AND P2, PT, R6, UR5, !P0 ;  /* 0x0000000506007c0c */ /* 0x000fe2000c741270 */
[C---:B------:R-:W-:Y:S01]  /*1ee00*/  VIADD R6, R11.reuse, UR4 ;  /* 0x000000040b067c36 */ /* 0x040fe20008000000 */
[-C--:B------:R-:W-:Y:S01]  /*1ee10*/  LEA.HI.X.SX32 R11, R11, R2.reuse, 0x1, P4 ;  /* 0x000000020b0b7211 */ /* 0x080fe200020f0eff */
[----:B0-----:R-:W-:Y:S01]  /*1ee20*/  VIADD R9, R0, 0x72 ;  /* 0x0000007200097836 */ /* 0x001fe20000000000 */
[----:B------:R-:W-:Y:S01]  /*1ee30*/  PRMT R15, R7, 0x7772, RZ ;  /* 0x00007772070f7816 */ /* 0x000fe200000000ff */
[----:B------:R-:W-:Y:S01]  /*1ee40*/  ULDC UR5, c[0x0][0x22c] ;  /* 0x00008b0000057ab9 */ /* 0x000fe20000000800 */
[CC--:B------:R-:W-:Y:S01]  /*1ee50*/  IADD3 R8, P4, R6.reuse, R3.reuse, RZ ;  /* 0x0000000306087210 */ /* 0x0c0fe20007f9e0ff */
[----:B------:R-:W-:Y:S02]  /*1ee60*/  VIADD R12, R6, UR4 ;  /* 0x00000004060c7c36 */ /* 0x000fe40008000000 */
[----:B------:R0:W-:Y:S01]  /*1ee70*/  @P5 STG.E.U8 desc[UR40][R10.64], R15 ;  /* 0x0000000f0a005986 */ /* 0x0001e2000c101128 */
[----:B------:R-:W-:Y:S01]  /*1ee80*/  ISETP.LT.AND P5, PT, R9, UR5, !P0 ;  /* 0x0000000509007c0c */ /* 0x000fe2000c7a1270 */
[----:B-1----:R-:W-:Y:S01]  /*1ee90*/  VIADD R5, R0, 0x73 ;  /* 0x0000007300057836 */ /* 0x002fe20000000000 */
[----:B------:R-:W-:Y:S01]  /*1eea0*/  LEA.HI.X.SX32 R9, R6, R2, 0x1, P4 ;  /* 0x0000000206097211 */ /* 0x000fe200020f0eff */
[----:B------:R-:W-:Y:S01]  /*1eeb0*/  ULDC UR5, c[0x0][0x22c] ;  /* 0x00008b0000057ab9 */ /* 0x000fe20000000800 */
[----:B------:R-:W-:Y:S01]  /*1eec0*/  PRMT R13, R7, 0x7773, RZ ;  /* 0x00007773070d7816 */ /* 0x000fe200000000ff */
[C---:B------:R-:W-:Y:S01]  /*1eed0*/  VIADD R7, R12.reuse, UR4 ;  /* 0x000000040c077c36 */ /* 0x040fe20008000000 */
[----:B------:R-:W-:-:S03]  /*1eee0*/  IADD3 R4, P4, R12, R3, RZ ;  /* 0x000000030c047210 */ /* 0x000fc60007f9e0ff */
[----:B------:R1:W-:Y:S01]  /*1eef0*/  @P3 STG.E.U8 desc[UR40][R8.64], R13 ;  /* 0x0000000d08003986 */ /* 0x0003e2000c101128 */
[----:B------:R-:W-:Y:S01]  /*1ef00*/  ISETP.LT.AND P3, PT, R5, UR5, !P0 ;  /* 0x0000000505007c0c */ /* 0x000fe2000c761270 */
[----:B0-----:R-:W-:Y:S01]  /*1ef10*/  VIADD R10, R0, 0x74 ;  /* 0x00000074000a7836 */ /* 0x001fe20000000000 */
[----:B------:R-:W-:Y:S01]  /*1ef20*/  LEA.HI.X.SX32 R5, R12, R2, 0x1, P4 ;  /* 0x000000020c057211 */ /* 0x000fe200020f0eff */
[----:B------:R-:W-:Y:S01]  /*1ef30*/  ULDC UR5, c[0x0][0x22c] ;  /* 0x00008b0000057ab9 */ /* 0x000fe20000000800 */
[----:B------:R-:W-:Y:S02]  /*1ef40*/  PRMT R15, R20, 0x7770, RZ ;  /* 0x00007770140f7816 */ /* 0x000fe400000000ff */
[----:B------:R-:W-:-:S03]  /*1ef50*/  IADD3 R6, P4, R7, R3, RZ ;  /* 0x0000000307067210 */ /* 0x000fc60007f9e0ff */
[----:B------:R0:W-:Y:S01]  /*1ef60*/  @P6 STG.E.U8 desc[UR40][R4.64], R15 ;  /* 0x0000000f04006986 */ /* 0x0001e2000c101128 */
[----:B------:R-:W-:Y:S01]  /*1ef70*/  ISETP.LT.AND P6, PT, R10, UR5, !P0 ;  /* 0x000000050a007c0c */ /* 0x000fe2000c7c1270 */
[C---:B------:R-:W-:Y:S01]  /*1ef80*/  VIADD R10, R7.reuse, UR4 ;  /* 0x00000004070a7c36 */ /* 0x040fe20008000000 */
[-C--:B------:R-:W-:Y:S01]  /*1ef90*/  LEA.HI.X.SX32 R7, R7, R2.reuse, 0x1, P4 ;  /* 0x0000000207077211 */ /* 0x080fe200020f0eff */
[----:B-1----:R-:W-:Y:S01]  /*1efa0*/  VIADD R9, R0, 0x75 ;  /* 0x0000007500097836 */ /* 0x002fe20000000000 */
[----:B------:R-:W-:Y:S01]  /*1efb0*/  PRMT R13, R20, 0x7771, RZ ;  /* 0x00007771140d7816 */ /* 0x000fe200000000ff */
[----:B------:R-:W-:Y:S01]  /*1efc0*/  ULDC UR5, c[0x0][0x22c] ;  /* 0x00008b0000057ab9 */ /* 0x000fe20000000800 */
[CC--:B------:R-:W-:Y:S01]  /*1efd0*/  IADD3 R8, P4, R10.reuse, R3.reuse, RZ ;  /* 0x000000030a087210 */ /* 0x0c0fe20007f9e0ff */
[----:B------:R-:W-:Y:S02]  /*1efe0*/  VIADD R11, R10, UR4 ;  /* 0x000000040a0b7c36 */ /* 0x000fe40008000000 */
[----:B------:R1:W-:Y:S01]  /*1eff0*/  @P2 STG.E.U8 desc[UR40][R6.64], R13 ;  /* 0x0000000d06002986 */ /* 0x0003e2000c101128 */
[----:B------:R-:W-:Y:S01]  /*1f000*/  ISETP.LT.AND P2, PT, R9, UR5, !P0 ;  /* 0x0000000509007c0c */ /* 0x000fe2000c741270 */
[----:B0-----:R-:W-:Y:S01]  /*1f010*/  VIADD R5, R0, 0x76 ;  /* 0x0000007600057836 */ /* 0x001fe20000000000 */
[----:B------:R-:W-:Y:S01]  /*1f020*/  LEA.HI.X.SX32 R9, R10, R2, 0x1, P4 ;  /* 0x000000020a097211 */ /* 0x000fe200020f0eff */
[----:B------:R-:W-:Y:S01]  /*1f030*/  ULDC UR5, c[0x0][0x22c] ;  /* 0x00008b0000057ab9 */ /* 0x000fe20000000800 */
[----:B------:R-:W-:Y:S01]  /*1f040*/  PRMT R15, R21, 0x7770, RZ ;  /* 0x00007770150f7816 */ /* 0x000fe200000000ff */
[C---:B------:R-:W-:Y:S01]  /*1f050*/  VIADD R10, R11.reuse, UR4 ;  /* 0x000000040b0a7c36 */ /* 0x040fe20008000000 */
[----:B------:R-:W-:Y:S01]  /*1f060*/  IADD3 R4, P4, R11, R3, RZ ;  /* 0x000000030b047210 */ /* 0x000fe20007f9e0ff */
[----:B------:R-:W-:-:S02]  /*1f070*/  VIADD R20, R0, 0x7e ;  /* 0x0000007e00147836 */ /* 0x000fc40000000000 */
[----:B------:R0:W-:Y:S01]  /*1f080*/  @P5 STG.E.U8 desc[UR40][R8.64], R15 ;  /* 0x0000000f08005986 */ /* 0x0001e2000c101128 */
[----:B------:R-:W-:Y:S01]  /*1f090*/  ISETP.LT.AND P5, PT, R5, UR5, !P0 ;  /* 0x0000000505007c0c */ /* 0x000fe2000c7a1270 */
[----:B-1----:R-:W-:Y:S01]  /*1f0a0*/  VIADD R7, R0, 0x77 ;  /* 0x0000007700077836 */ /* 0x002fe20000000000 */
[-C--:B------:R-:W-:Y:S01]  /*1f0b0*/  LEA.HI.X.SX32 R5, R11, R2.reuse, 0x1, P4 ;  /* 0x000000020b057211 */ /* 0x080fe200020f0eff */
[----:B------:R-:W-:Y:S01]  /*1f0c0*/  ULDC UR5, c[0x0][0x22c] ;  /* 0x00008b0000057ab9 */ /* 0x000fe20000000800 */
[C---:B------:R-:W-:Y:S01]  /*1f0d0*/  PRMT R13, R21.reuse, 0x7771, RZ ;  /* 0x00007771150d7816 */ /* 0x040fe200000000ff */
[C---:B------:R-:W-:Y:S01]  /*1f0e0*/  VIADD R11, R10.reuse, UR4 ;  /* 0x000000040a0b7c36 */ /* 0x040fe20008000000 */
[-C--:B------:R-:W-:Y:S02]  /*1f0f0*/  IADD3 R6, P4, R10, R3.reuse, RZ ;  /* 0x000000030a067210 */ /* 0x080fe40007f9e0ff */
[----:B------:R-:W-:Y:S01]  /*1f100*/  PRMT R21, R21, 0x7772, RZ ;  /* 0x0000777215157816 */ /* 0x000fe200000000ff */
[----:B------:R1:W-:Y:S01]  /*1f110*/  @P3 STG.E.U8 desc[UR40][R4.64], R13 ;  /* 0x0000000d04003986 */ /* 0x0003e2000c101128 */
[----:B------:R-:W-:Y:S01]  /*1f120*/  ISETP.LT.AND P3, PT, R7, UR5, !P0 ;  /* 0x0000000507007c0c */ /* 0x000fe2000c761270 */
[----:B0-----:R-:W-:Y:S01]  /*1f130*/  VIADD R9, R0, 0x78 ;  /* 0x0000007800097836 */ /* 0x001fe20000000000 */
[----:B------:R-:W-:Y:S01]  /*1f140*/  LEA.HI.X.SX32 R7, R10, R2, 0x1, P4 ;  /* 0x000000020a077211 */ /* 0x000fe200020f0eff */
[----:B------:R-:W-:Y:S01]  /*1f150*/  ULDC UR5, c[0x0][0x22c] ;  /* 0x00008b0000057ab9 */ /* 0x000fe20000000800 */
[----:B------:R-:W-:Y:S01]  /*1f160*/  PRMT R15, R22, 0x7770, RZ ;  /* 0x00007770160f7816 */ /* 0x000fe200000000ff */
[C---:B------:R-:W-:Y:S01]  /*1f170*/  VIADD R10, R11.reuse, UR4 ;  /* 0x000000040b0a7c36 */ /* 0x040fe20008000000 */
[----:B------:R-:W-:-:S03]  /*1f180*/  IADD3 R8, P4, R11, R3, RZ ;  /* 0x000000030b087210 */ /* 0x000fc60007f9e0ff */
        /* <DEDUP_REMOVED lines=13> */
[----:B------:R-:W-:Y:S01]  /*1f260*/  PRMT R15, R23, 0x7770, RZ ;  /* 0x00007770170f7816 */ /* 0x000fe200000000ff */
[----:B------:R-:W-:Y:S01]  /*1f270*/  VIADD R10, R0, 0x7b ;  /* 0x0000007b000a7836 */ /* 0x000fe20000000000 */
[----:B------:R-:W-:-:S03]  /*1f280*/  IADD3 R6, P4, R11, R3, RZ ;  /* 0x000000030b067210 */ /* 0x000fc60007f9e0ff */
[----:B------:R0:W-:Y:S01]  /*1f290*/  @P5 STG.E.U8 desc[UR40][R4.64], R15 ;  /* 0x0000000f04005986 */ /* 0x0001e2000c101128 */
[----:B------:R-:W-:Y:S01]  /*1f2a0*/  ISETP.LT.AND P5, PT, R7, UR5, !P0 ;  /* 0x0000000507007c0c */ /* 0x000fe2000c7a1270 */
[----:B------:R-:W-:Y:S01]  /*1f2b0*/  ULDC UR5, c[0x0][0x22c] ;  /* 0x00008b0000057ab9 */ /* 0x000fe20000000800 */
[C---:B------:R-:W-:Y:S01]  /*1f2c0*/  LEA.HI.X.SX32 R7, R11.reuse, R2, 0x1, P4 ;  /* 0x000000020b077211 */ /* 0x040fe200020f0eff */
[----:B------:R-:W-:Y:S01]  /*1f2d0*/  VIADD R11, R11, UR4 ;  /* 0x000000040b0b7c36 */ /* 0x000fe20008000000 */
[----:B-1----:R-:W-:Y:S02]  /*1f2e0*/  PRMT R13, R23, 0x7771, RZ ;  /* 0x00007771170d7816 */ /* 0x002fe400000000ff */
[----:B------:R-:W-:Y:S01]  /*1f2f0*/  ISETP.LT.AND P4, PT, R10, UR5, !P0 ;  /* 0x000000050a007c0c */ /* 0x000fe2000c781270 */
[C---:B------:R-:W-:Y:S01]  /*1f300*/  VIADD R10, R11.reuse, UR4 ;  /* 0x000000040b0a7c36 */ /* 0x040fe20008000000 */
[----:B------:R-:W-:Y:S01]  /*1f310*/  ULDC UR5, c[0x0][0x22c] ;  /* 0x00008b0000057ab9 */ /* 0x000fe20000000800 */
[----:B------:R1:W-:Y:S01]  /*1f320*/  @P3 STG.E.U8 desc[UR40][R6.64], R13 ;  /* 0x0000000d06003986 */ /* 0x0003e2000c101128 */
[----:B------:R-:W-:-:S04]  /*1f330*/  IADD3 R8, P3, R11, R3, RZ ;  /* 0x000000030b087210 */ /* 0x000fc80007f7e0ff */
[----:B------:R-:W-:Y:S01]  /*1f340*/  LEA.HI.X.SX32 R9, R11, R2, 0x1, P3 ;  /* 0x000000020b097211 */ /* 0x000fe200018f0eff */
[C---:B------:R-:W-:Y:S01]  /*1f350*/  VIADD R11, R10.reuse, UR4 ;  /* 0x000000040a0b7c36 */ /* 0x040fe20008000000 */
[----:B0-----:R-:W-:-:S03]  /*1f360*/  IADD3 R4, P3, R10, R3, RZ ;  /* 0x000000030a047210 */ /* 0x001fc60007f7e0ff */
[C---:B------:R-:W-:Y:S01]  /*1f370*/  VIADD R12, R11.reuse, UR4 ;  /* 0x000000040b0c7c36 */ /* 0x040fe20008000000 */
[-C--:B------:R-:W-:Y:S01]  /*1f380*/  LEA.HI.X.SX32 R5, R10, R2.reuse, 0x1, P3 ;  /* 0x000000020a057211 */ /* 0x080fe200018f0eff */
[----:B------:R0:W-:Y:S01]  /*1f390*/  @P6 STG.E.U8 desc[UR40][R8.64], R19 ;  /* 0x0000001308006986 */ /* 0x0001e2000c101128 */
[----:B------:R-:W-:Y:S01]  /*1f3a0*/  ISETP.LT.AND P3, PT, R14, UR5, !P0 ;  /* 0x000000050e007c0c */ /* 0x000fe2000c761270 */
[C---:B-1----:R-:W-:Y:S01]  /*1f3b0*/  VIADD R13, R12.reuse, UR4 ;  /* 0x000000040c0d7c36 */ /* 0x042fe20008000000 */
[CC--:B------:R-:W-:Y:S01]  /*1f3c0*/  IADD3 R10, P6, R12.reuse, R3.reuse, RZ ;  /* 0x000000030c0a7210 */ /* 0x0c0fe20007fde0ff */
[----:B------:R1:W-:Y:S01]  /*1f3d0*/  @P2 STG.E.U8 desc[UR40][R4.64], R17 ;  /* 0x0000001104002986 */ /* 0x0003e2000c101128 */
[----:B------:R-:W-:Y:S01]  /*1f3e0*/  IADD3 R6, P2, R11, R3, RZ ;  /* 0x000000030b067210 */ /* 0x000fe20007f5e0ff */
[----:B------:R-:W-:Y:S01]  /*1f3f0*/  VIADD R15, R13, UR4 ;  /* 0x000000040d0f7c36 */ /* 0x000fe20008000000 */
[----:B------:R-:W-:Y:S02]  /*1f400*/  ULDC UR5, c[0x0][0x22c] ;  /* 0x00008b0000057ab9 */ /* 0x000fe40000000800 */
[-C--:B------:R-:W-:Y:S01]  /*1f410*/  LEA.HI.X.SX32 R7, R11, R2.reuse, 0x1, P2 ;  /* 0x000000020b077211 */ /* 0x080fe200010f0eff */
[----:B------:R-:W-:Y:S01]  /*1f420*/  VIADD R0, R15, UR4 ;  /* 0x000000040f007c36 */ /* 0x000fe20008000000 */
[----:B------:R-:W-:-:S02]  /*1f430*/  LEA.HI.X.SX32 R11, R12, R2, 0x1, P6 ;  /* 0x000000020c0b7211 */ /* 0x000fc400030f0eff */
[-C--:B0-----:R-:W-:Y:S01]  /*1f440*/  IADD3 R8, P2, R13, R3.reuse, RZ ;  /* 0x000000030d087210 */ /* 0x081fe20007f5e0ff */
[----:B------:R-:W-:Y:S01]  /*1f450*/  VIADD R16, R0, UR4 ;  /* 0x0000000400107c36 */ /* 0x000fe20008000000 */
[----:B------:R-:W-:Y:S01]  /*1f460*/  ULDC UR4, c[0x0][0x22c] ;  /* 0x00008b0000047ab9 */ /* 0x000fe20000000800 */
[-C--:B-1----:R-:W-:Y:S01]  /*1f470*/  IADD3 R4, P6, R15, R3.reuse, RZ ;  /* 0x000000030f047210 */ /* 0x082fe20007fde0ff */
[----:B------:R0:W-:Y:S01]  /*1f480*/  @P5 STG.E.U8 desc[UR40][R6.64], R21 ;  /* 0x0000001506005986 */ /* 0x0001e2000c101128 */
[-C--:B------:R-:W-:Y:S02]  /*1f490*/  LEA.HI.X.SX32 R9, R13, R2.reuse, 0x1, P2 ;  /* 0x000000020d097211 */ /* 0x080fe400010f0eff */
[C---:B------:R-:W-:Y:S01]  /*1f4a0*/  IADD3 R14, P2, R16.reuse, R3, RZ ;  /* 0x00000003100e7210 */ /* 0x040fe20007f5e0ff */
[----:B------:R0:W-:Y:S01]  /*1f4b0*/  @P4 STG.E.U8 desc[UR40][R10.64], R25 ;  /* 0x000000190a004986 */ /* 0x0001e2000c101128 */
[-C--:B------:R-:W-:Y:S02]  /*1f4c0*/  LEA.HI.X.SX32 R5, R15, R2.reuse, 0x1, P6 ;  /* 0x000000020f057211 */ /* 0x080fe400030f0eff */
[----:B------:R-:W-:-:S02]  /*1f4d0*/  LEA.HI.X.SX32 R15, R16, R2, 0x1, P2 ;  /* 0x00000002100f7211 */ /* 0x000fc400010f0eff */
[----:B------:R-:W-:Y:S02]  /*1f4e0*/  ISETP.LT.AND P2, PT, R18, UR5, !P0 ;  /* 0x0000000512007c0c */ /* 0x000fe4000c741270 */
[----:B------:R-:W-:Y:S02]  /*1f4f0*/  ISETP.LT.AND P0, PT, R20, UR4, !P0 ;  /* 0x0000000414007c0c */ /* 0x000fe4000c701270 */
[----:B------:R-:W-:Y:S02]  /*1f500*/  IADD3 R12, P6, R0, R3, RZ ;  /* 0x00000003000c7210 */ /* 0x000fe40007fde0ff */
[C---:B------:R-:W-:Y:S02]  /*1f510*/  PRMT R19, R22.reuse, 0x7772, RZ ;  /* 0x0000777216137816 */ /* 0x040fe400000000ff */
[----:B------:R-:W-:Y:S02]  /*1f520*/  PRMT R17, R22, 0x7773, RZ ;  /* 0x0000777316117816 */ /* 0x000fe400000000ff */
[----:B------:R-:W-:Y:S01]  /*1f530*/  PRMT R3, R23, 0x7773, RZ ;  /* 0x0000777317037816 */ /* 0x000fe200000000ff */
[----:B------:R0:W-:Y:S01]  /*1f540*/  @P3 STG.E.U8 desc[UR40][R8.64], R19 ;  /* 0x0000001308003986 */ /* 0x0001e2000c101128 */
[----:B------:R-:W-:-:S02]  /*1f550*/  LEA.HI.X.SX32 R13, R0, R2, 0x1, P6 ;  /* 0x00000002000d7211 */ /* 0x000fc400030f0eff */
[----:B------:R-:W-:Y:S01]  /*1f560*/  PRMT R23, R23, 0x7772, RZ ;  /* 0x0000777217177816 */ /* 0x000fe200000000ff */
[----:B------:R0:W-:Y:S04]  /*1f570*/  @P2 STG.E.U8 desc[UR40][R4.64], R17 ;  /* 0x0000001104002986 */ /* 0x0001e8000c101128 */
[----:B------:R0:W-:Y:S01]  /*1f580*/  @P0 STG.E.U8 desc[UR40][R12.64], R23 ;  /* 0x000000170c000986 */ /* 0x0001e2000c101128 */
[----:B------:R-:W-:Y:S05]  /*1f590*/  @!P1 EXIT ;  /* 0x000000000000994d */ /* 0x000fea0003800000 */
[----:B------:R-:W-:Y:S01]  /*1f5a0*/  STG.E.U8 desc[UR40][R14.64], R3 ;  /* 0x000000030e007986 */ /* 0x000fe2000c101128 */
[----:B------:R-:W-:Y:S05]  /*1f5b0*/  EXIT ;  /* 0x000000000000794d */ /* 0x000fea0003800000 */
.L_x_3:
[----:B------:R-:W-:-:S00]  /*1f5c0*/  BRA `(.L_x_3) ;  /* 0xfffffffc00fc7947 */ /* 0x000fc0000383ffff */
[----:B------:R-:W-:-:S00]  /*1f5d0*/  NOP ;  /* 0x0000000000007918 */ /* 0x000fc00000000000 */
        /* <DEDUP_REMOVED lines=10> */
.L_x_4:


//--------------------- .nv.shared.matmul_kernel  --------------------------
	.section	.nv.shared.matmul_kernel,"aw",@nobits
	.sectionflags	@""
	.align	16
	.zero		1024


//--------------------- .nv.shared.reserved.0     --------------------------
	.section	.nv.shared.reserved.0,"aw",@nobits
	.weak		__nv_reservedSMEM_offset_0_alias
	.size		__nv_reservedSMEM_offset_0_alias, 0, 0
	.other		__nv_reservedSMEM_offset_0_alias,@"STO_CUDA_RESERVED_SHARED STV_DEFAULT"
__nv_reservedSMEM_offset_0_alias:
	.zero		0


//--------------------- .nv.constant0.matmul_kernel --------------------------
	.section	.nv.constant0.matmul_kernel,"a",@progbits
	.sectionflags	@""
	.align	4
.nv.constant0.matmul_kernel:
	.zero		608


//--------------------- SYMBOLS --------------------------

	.type		.nv.reservedSmem.offset0,@object
	.size		.nv.reservedSmem.offset0,0x4
